def matmul_kernel(
    a_ptr,
    b_ptr,
    c_ptr,
    M,
    N,
    K,
    stride_am,
    stride_ak,
    stride_bk,
    stride_bn,
    stride_cm,
    stride_cn,
    BLOCK_M: tl.constexpr,
    BLOCK_N: tl.constexpr,
    BLOCK_K: tl.constexpr,
    GROUP_M: tl.constexpr,
):
    pid = tl.program_id(axis=0)
    num_pid_m = tl.cdiv(M, BLOCK_M)
    num_pid_n = tl.cdiv(N, BLOCK_N)
    num_pid_in_group = GROUP_M * num_pid_n
    group_id = pid // num_pid_in_group
    first_pid_m = group_id * GROUP_M
    group_size_m = min(num_pid_m - first_pid_m, GROUP_M)
    pid_m = first_pid_m + ((pid % num_pid_in_group) % group_size_m)
    pid_n = (pid % num_pid_in_group) // group_size_m

    offs_am = (pid_m * BLOCK_M + tl.arange(0, BLOCK_M)) % M
    offs_bn = (pid_n * BLOCK_N + tl.arange(0, BLOCK_N)) % N
    offs_k = tl.arange(0, BLOCK_K)
    a_ptrs = a_ptr + offs_am[:, None] * stride_am + offs_k[None, :] * stride_ak
    b_ptrs = b_ptr + offs_k[:, None] * stride_bk + offs_bn[None, :] * stride_bn

    acc = tl.zeros((BLOCK_M, BLOCK_N), dtype=tl.float32)
    for kk in range(0, tl.cdiv(K, BLOCK_K)):
        a = tl.load(a_ptrs, mask=offs_k[None, :] < K - kk * BLOCK_K, other=0.0)
        b = tl.load(b_ptrs, mask=offs_k[:, None] < K - kk * BLOCK_K, other=0.0)
        acc = tl.dot(a, b, acc)
        a_ptrs += BLOCK_K * stride_ak
        b_ptrs += BLOCK_K * stride_bk

    c = acc.to(c_ptr.dtype.element_ty)
    offs_cm = pid_m * BLOCK_M + tl.arange(0, BLOCK_M)
    offs_cn = pid_n * BLOCK_N + tl.arange(0, BLOCK_N)
    c_ptrs = c_ptr + offs_cm[:, None] * stride_cm + offs_cn[None, :] * stride_cn
    mask = (offs_cm[:, None] < M) & (offs_cn[None, :] < N)
    tl.store(c_ptrs, c, mask=mask)

# config = {"BLOCK_K": 128, "BLOCK_M": 512, "BLOCK_N": 128, "GROUP_M": 8, "arch": "sm_80", "dtype": "fp32", "num_ctas": 1, "num_stages": 3, "num_warps": 4}
# arch = sm_80


// ===== COMPILED SASS (sm_80) =====

	.target	sm_80

	.elftype	@"ET_EXEC"


//--------------------- .note.nv.tkinfo           --------------------------
	.section	.note.nv.tkinfo,"",@"SHT_NOTE"
	.sectionflags	@"SHF_NOTE_NV_TKINFO"
	.tkinfo
        /*0018*/ 	.word	0x00000002
        /*0030*/ 	.string	""
        /*0030*/ 	.string	"ptxas"
        /*0030*/ 	.string	"Cuda compilation tools, release 13.0, V13.0.88"
        /*0030*/ 	.string	"Build cuda_13.0.r13.0/compiler.36424714_0"
        /*0030*/ 	.string	"-v  -suppress-debug-info  -lineinfo  -arch sm_80 "



//--------------------- .note.nv.cuinfo           --------------------------
	.section	.note.nv.cuinfo,"",@"SHT_NOTE"
	.sectionflags	@"SHF_NOTE_NV_CUINFO"
        /*0018*/ 	.short	0x0002
        /*001a*/ 	.short	0x0050
        /*001c*/ 	.short	0x0082
	.zero		2


//--------------------- .nv.info                  --------------------------
	.section	.nv.info,"",@"SHT_CUDA_INFO"
	.align	4


	//----- nvinfo : EIATTR_REGCOUNT
	.align		4
        /*0000*/ 	.byte	0x04, 0x2f
        /*0002*/ 	.short	(.L_1 - .L_0)
	.align		4
.L_0:
        /*0004*/ 	.word	index@(matmul_kernel)
        /*0008*/ 	.word	0x000000ff


	//----- nvinfo : EIATTR_FRAME_SIZE
	.align		4
.L_1:
        /*000c*/ 	.byte	0x04, 0x11
        /*000e*/ 	.short	(.L_3 - .L_2)
	.align		4
.L_2:
        /*0010*/ 	.word	index@(matmul_kernel)
        /*0014*/ 	.word	0x00003f18


	//----- nvinfo : EIATTR_MIN_STACK_SIZE
	.align		4
.L_3:
        /*0018*/ 	.byte	0x04, 0x12
        /*001a*/ 	.short	(.L_5 - .L_4)
	.align		4
.L_4:
        /*001c*/ 	.word	index@(matmul_kernel)
        /*0020*/ 	.word	0x00003f18
.L_5:


//--------------------- .nv.info.matmul_kernel    --------------------------
	.section	.nv.info.matmul_kernel,"",@"SHT_CUDA_INFO"
	.sectionflags	@""
	.align	4


	//----- nvinfo : EIATTR_CUDA_API_VERSION
	.align		4
        /*0000*/ 	.byte	0x04, 0x37
        /*0002*/ 	.short	(.L_7 - .L_6)
.L_6:
        /*0004*/ 	.word	0x00000082


	//----- nvinfo : EIATTR_SW2861232_WAR
	.align		4
.L_7:
        /*0008*/ 	.byte	0x01, 0x35
	.zero		2


	//----- nvinfo : EIATTR_PARAM_CBANK
	.align		4
        /*000c*/ 	.byte	0x04, 0x0a
        /*000e*/ 	.short	(.L_9 - .L_8)
	.align		4
.L_8:
        /*0010*/ 	.word	index@(.nv.constant0.matmul_kernel)
        /*0014*/ 	.short	0x0160
        /*0016*/ 	.short	0x0050


	//----- nvinfo : EIATTR_CBANK_PARAM_SIZE
	.align		4
.L_9:
        /*0018*/ 	.byte	0x03, 0x19
        /*001a*/ 	.short	0x0050


	//----- nvinfo : EIATTR_KPARAM_INFO
	.align		4
        /*001c*/ 	.byte	0x04, 0x17
        /*001e*/ 	.short	(.L_11 - .L_10)
.L_10:
        /*0020*/ 	.word	0x00000000
        /*0024*/ 	.short	0x000d
        /*0026*/ 	.short	0x0048
        /*0028*/ 	.byte	0x00, 0xf4, 0x21, 0x00


	//----- nvinfo : EIATTR_KPARAM_INFO
	.align		4
.L_11:
        /*002c*/ 	.byte	0x04, 0x17
        /*002e*/ 	.short	(.L_13 - .L_12)
.L_12:
        /*0030*/ 	.word	0x00000000
        /*0034*/ 	.short	0x000c
        /*0036*/ 	.short	0x0040
        /*0038*/ 	.byte	0x00, 0xf4, 0x21, 0x00


	//----- nvinfo : EIATTR_KPARAM_INFO
	.align		4
.L_13:
        /*003c*/ 	.byte	0x04, 0x17
        /*003e*/ 	.short	(.L_15 - .L_14)
.L_14:
        /*0040*/ 	.word	0x00000000
        /*0044*/ 	.short	0x000b
        /*0046*/ 	.short	0x0038
        /*0048*/ 	.byte	0x00, 0xf0, 0x11, 0x00


	//----- nvinfo : EIATTR_KPARAM_INFO
	.align		4
.L_15:
        /*004c*/ 	.byte	0x04, 0x17
        /*004e*/ 	.short	(.L_17 - .L_16)
.L_16:
        /*0050*/ 	.word	0x00000000
        /*0054*/ 	.short	0x000a
        /*0056*/ 	.short	0x0034
        /*0058*/ 	.byte	0x00, 0xf0, 0x11, 0x00


	//----- nvinfo : EIATTR_KPARAM_INFO
	.align		4
.L_17:
        /*005c*/ 	.byte	0x04, 0x17
        /*005e*/ 	.short	(.L_19 - .L_18)
.L_18:
        /*0060*/ 	.word	0x00000000
        /*0064*/ 	.short	0x0009
        /*0066*/ 	.short	0x0030
        /*0068*/ 	.byte	0x00, 0xf0, 0x11, 0x00


	//----- nvinfo : EIATTR_KPARAM_INFO
	.align		4
.L_19:
        /*006c*/ 	.byte	0x04, 0x17
        /*006e*/ 	.short	(.L_21 - .L_20)
.L_20:
        /*0070*/ 	.word	0x00000000
        /*0074*/ 	.short	0x0008
        /*0076*/ 	.short	0x002c
        /*0078*/ 	.byte	0x00, 0xf0, 0x11, 0x00


	//----- nvinfo : EIATTR_KPARAM_INFO
	.align		4
.L_21:
        /*007c*/ 	.byte	0x04, 0x17
        /*007e*/ 	.short	(.L_23 - .L_22)
.L_22:
        /*0080*/ 	.word	0x00000000
        /*0084*/ 	.short	0x0007
        /*0086*/ 	.short	0x0028
        /*0088*/ 	.byte	0x00, 0xf0, 0x11, 0x00


	//----- nvinfo : EIATTR_KPARAM_INFO
	.align		4
.L_23:
        /*008c*/ 	.byte	0x04, 0x17
        /*008e*/ 	.short	(.L_25 - .L_24)
.L_24:
        /*0090*/ 	.word	0x00000000
        /*0094*/ 	.short	0x0006
        /*0096*/ 	.short	0x0024
        /*0098*/ 	.byte	0x00, 0xf0, 0x11, 0x00


	//----- nvinfo : EIATTR_KPARAM_INFO
	.align		4
.L_25:
        /*009c*/ 	.byte	0x04, 0x17
        /*009e*/ 	.short	(.L_27 - .L_26)
.L_26:
        /*00a0*/ 	.word	0x00000000
        /*00a4*/ 	.short	0x0005
        /*00a6*/ 	.short	0x0020
        /*00a8*/ 	.byte	0x00, 0xf0, 0x11, 0x00


	//----- nvinfo : EIATTR_KPARAM_INFO
	.align		4
.L_27:
        /*00ac*/ 	.byte	0x04, 0x17
        /*00ae*/ 	.short	(.L_29 - .L_28)
.L_28:
        /*00b0*/ 	.word	0x00000000
        /*00b4*/ 	.short	0x0004
        /*00b6*/ 	.short	0x001c
        /*00b8*/ 	.byte	0x00, 0xf0, 0x11, 0x00


	//----- nvinfo : EIATTR_KPARAM_INFO
	.align		4
.L_29:
        /*00bc*/ 	.byte	0x04, 0x17
        /*00be*/ 	.short	(.L_31 - .L_30)
.L_30:
        /*00c0*/ 	.word	0x00000000
        /*00c4*/ 	.short	0x0003
        /*00c6*/ 	.short	0x0018
        /*00c8*/ 	.byte	0x00, 0xf0, 0x11, 0x00


	//----- nvinfo : EIATTR_KPARAM_INFO
	.align		4
.L_31:
        /*00cc*/ 	.byte	0x04, 0x17
        /*00ce*/ 	.short	(.L_33 - .L_32)
.L_32:
        /*00d0*/ 	.word	0x00000000
        /*00d4*/ 	.short	0x0002
        /*00d6*/ 	.short	0x0010
        /*00d8*/ 	.byte	0x00, 0xf4, 0x21, 0x00


	//----- nvinfo : EIATTR_KPARAM_INFO
	.align		4
.L_33:
        /*00dc*/ 	.byte	0x04, 0x17
        /*00de*/ 	.short	(.L_35 - .L_34)
.L_34:
        /*00e0*/ 	.word	0x00000000
        /*00e4*/ 	.short	0x0001
        /*00e6*/ 	.short	0x0008
        /*00e8*/ 	.byte	0x00, 0xf4, 0x21, 0x00


	//----- nvinfo : EIATTR_KPARAM_INFO
	.align		4
.L_35:
        /*00ec*/ 	.byte	0x04, 0x17
        /*00ee*/ 	.short	(.L_37 - .L_36)
.L_36:
        /*00f0*/ 	.word	0x00000000
        /*00f4*/ 	.short	0x0000
        /*00f6*/ 	.short	0x0000
        /*00f8*/ 	.byte	0x00, 0xf4, 0x21, 0x00


	//----- nvinfo : EIATTR_MAXREG_COUNT
	.align		4
.L_37:
        /*00fc*/ 	.byte	0x03, 0x1b
        /*00fe*/ 	.short	0x00ff


	//----- nvinfo : EIATTR_NUM_BARRIERS
	.align		4
        /*0100*/ 	.byte	0x02, 0x4c
        /*0102*/ 	.byte	0x01
	.zero		1


	//----- nvinfo : EIATTR_ANNOTATIONS
	.align		4
        /*0104*/ 	.byte	0x04, 0x55
        /*0106*/ 	.short	(.L_39 - .L_38)


	//   ....[0]....
.L_38:
        /*0108*/ 	.word	0x00000001
        /*010c*/ 	.byte	0x60, 0x05, 0x00, 0x00, 0x01, 0x00, 0x00, 0x00, 0x00, 0x06, 0x00, 0x00, 0x01, 0x00, 0x00, 0x00
        /* <DEDUP_REMOVED lines=421> */
        /*1b6c*/ 	.byte	0xd0, 0x27, 0x01, 0x00, 0x01, 0x00, 0x00, 0x00, 0xe0, 0x27, 0x01, 0x00


	//----- nvinfo : EIATTR_MERCURY_ISA_VERSION
	.align		4
.L_39:
        /*1b78*/ 	.byte	0x03, 0x5f
        /*1b7a*/ 	.short	0x0000


	//----- nvinfo : EIATTR_EXIT_INSTR_OFFSETS
	.align		4
        /*1b7c*/ 	.byte	0x04, 0x1c
        /*1b7e*/ 	.short	(.L_41 - .L_40)


	//   ....[0]....
.L_40:
        /*1b80*/ 	.word	0x000874e0


	//   ....[1]....
        /*1b84*/ 	.word	0x00087500


	//----- nvinfo : EIATTR_REQNTID
	.align		4
.L_41:
        /*1b88*/ 	.byte	0x04, 0x10
        /*1b8a*/ 	.short	(.L_43 - .L_42)
.L_42:
        /*1b8c*/ 	.word	0x00000080
        /*1b90*/ 	.word	0x00000001
        /*1b94*/ 	.word	0x00000001
.L_43:


//--------------------- .nv.callgraph             --------------------------
	.section	.nv.callgraph,"",@"SHT_CUDA_CALLGRAPH"
	.align	4
	.sectionentsize	8
	.align		4
        /*0000*/ 	.word	0x00000000
	.align		4
        /*0004*/ 	.word	0xffffffff
	.align		4
        /*0008*/ 	.word	0x00000000
	.align		4
        /*000c*/ 	.word	0xfffffffe
	.align		4
        /*0010*/ 	.word	0x00000000
	.align		4
        /*0014*/ 	.word	0xfffffffd
	.align		4
        /*0018*/ 	.word	0x00000000
	.align		4
        /*001c*/ 	.word	0xfffffffc


//--------------------- .nv.rel.action            --------------------------
	.section	.nv.rel.action,"",@"SHT_CUDA_RELOCINFO"
	.align	8
	.sectionentsize	8
        /*0000*/ 	.byte	0x73, 0x00, 0x00, 0x00, 0x00, 0x00, 0x00, 0x00, 0x00, 0x00, 0x00, 0x11, 0x25, 0x00, 0x05, 0x36


//--------------------- .nv.constant0.matmul_kernel --------------------------
	.section	.nv.constant0.matmul_kernel,"a",@progbits
	.sectionflags	@""
	.align	4
.nv.constant0.matmul_kernel:
	.zero		432


//--------------------- .text.matmul_kernel       --------------------------
	.section	.text.matmul_kernel,"ax",@progbits
	.sectioninfo	@"SHI_REGISTERS=255"
	.align	128
        .global         matmul_kernel
        .type           matmul_kernel,@function
        .size           matmul_kernel,(.L_x_3 - matmul_kernel)
        .other          matmul_kernel,@"STO_CUDA_ENTRY STV_DEFAULT"
matmul_kernel:
.text.matmul_kernel:
[----:B------:R-:W-:Y:S02]  /*0000*/  IMAD.MOV.U32 R1, RZ, RZ, c[0x0][0x28] ;  /* 0x00000a00ff017624 */ /* 0x000fe400078e00ff */
[----:B------:R-:W-:Y:S01]  /*0010*/  IMAD.MOV.U32 R0, RZ, RZ, c[0x0][0x17c] ;  /* 0x00005f00ff007624 */ /* 0x000fe200078e00ff */
[----:B------:R-:W1:Y:S01]  /*0020*/  S2R R5, SR_CTAID.X ;  /* 0x0000000000057919 */ /* 0x000e620000002500 */
[----:B------:R-:W-:Y:S02]  /*0030*/  IABS R20, c[0x0][0x178] ;  /* 0x00005e0000147a13 */ /* 0x000fe40000000000 */
[----:B------:R-:W-:Y:S02]  /*0040*/  IADD3 R1, R1, -0x3f18, RZ ;  /* 0xffffc0e801017810 */ /* 0x000fe40007ffe0ff */
[----:B------:R-:W-:-:S04]  /*0050*/  IADD3 R0, R0, 0x7f, RZ ;  /* 0x0000007f00007810 */ /* 0x000fc80007ffe0ff */
[----:B------:R-:W-:-:S04]  /*0060*/  SHF.R.S32.HI R3, RZ, 0x1f, R0 ;  /* 0x0000001fff037819 */ /* 0x000fc80000011400 */
[----:B------:R-:W-:-:S04]  /*0070*/  LEA.HI R3, R3, R0, RZ, 0x7 ;  /* 0x0000000003037211 */ /* 0x000fc800078f38ff */
[----:B------:R-:W-:-:S04]  /*0080*/  SHF.R.S32.HI R3, RZ, 0x7, R3 ;  /* 0x00000007ff037819 */ /* 0x000fc80000011403 */
[----:B------:R-:W-:Y:S02]  /*0090*/  SHF.L.U32 R4, R3, 0x3, RZ ;  /* 0x0000000303047819 */ /* 0x000fe400000006ff */
[----:B-1----:R-:W-:Y:S02]  /*00a0*/  IABS R8, R5 ;  /* 0x0000000500087213 */ /* 0x002fe40000000000 */
[-C--:B------:R-:W-:Y:S02]  /*00b0*/  IABS R7, R4.reuse ;  /* 0x0000000400077213 */ /* 0x080fe40000000000 */
[----:B------:R-:W-:Y:S02]  /*00c0*/  IABS R10, R4 ;  /* 0x00000004000a7213 */ /* 0x000fe40000000000 */
[----:B------:R-:W1:Y:S08]  /*00d0*/  I2F.RP R0, R7 ;  /* 0x0000000700007306 */ /* 0x000e700000209400 */
[----:B-1----:R-:W1:Y:S02]  /*00e0*/  MUFU.RCP R0, R0 ;  /* 0x0000000000007308 */ /* 0x002e640000001000 */
[----:B-1----:R-:W-:Y:S01]  /*00f0*/  IADD3 R2, R0, 0xffffffe, RZ ;  /* 0x0ffffffe00027810 */ /* 0x002fe20007ffe0ff */
[----:B------:R-:W-:-:S05]  /*0100*/  IMAD.MOV R0, RZ, RZ, -R10 ;  /* 0x000000ffff007224 */ /* 0x000fca00078e0a0a */
[----:B------:R1:W2:Y:S02]  /*0110*/  F2I.FTZ.U32.TRUNC.NTZ R3, R2 ;  /* 0x0000000200037305 */ /* 0x0002a4000021f000 */
[----:B-1----:R-:W-:Y:S01]  /*0120*/  MOV R2, RZ ;  /* 0x000000ff00027202 */ /* 0x002fe20000000f00 */
[----:B--2---:R-:W-:-:S04]  /*0130*/  IMAD.MOV R6, RZ, RZ, -R3 ;  /* 0x000000ffff067224 */ /* 0x004fc800078e0a03 */
[----:B------:R-:W-:Y:S02]  /*0140*/  IMAD R9, R6, R7, RZ ;  /* 0x0000000706097224 */ /* 0x000fe400078e02ff */
[----:B------:R-:W-:Y:S02]  /*0150*/  IMAD.MOV.U32 R6, RZ, RZ, R8 ;  /* 0x000000ffff067224 */ /* 0x000fe400078e0008 */
[----:B------:R-:W-:-:S06]  /*0160*/  IMAD.HI.U32 R3, R3, R9, R2 ;  /* 0x0000000903037227 */ /* 0x000fcc00078e0002 */
[----:B------:R-:W-:-:S04]  /*0170*/  IMAD.HI.U32 R3, R3, R6, RZ ;  /* 0x0000000603037227 */ /* 0x000fc800078e00ff */
[----:B------:R-:W-:-:S05]  /*0180*/  IMAD R0, R3, R0, R6 ;  /* 0x0000000003007224 */ /* 0x000fca00078e0206 */
[----:B------:R-:W-:-:S13]  /*0190*/  ISETP.GT.U32.AND P1, PT, R7, R0, PT ;  /* 0x000000000700720c */ /* 0x000fda0003f24070 */
[----:B------:R-:W-:Y:S01]  /*01a0*/  @!P1 IMAD.IADD R0, R0, 0x1, -R7 ;  /* 0x0000000100009824 */ /* 0x000fe200078e0a07 */
[----:B------:R-:W-:Y:S02]  /*01b0*/  @!P1 IADD3 R3, R3, 0x1, RZ ;  /* 0x0000000103039810 */ /* 0x000fe40007ffe0ff */
[----:B------:R-:W-:Y:S02]  /*01c0*/  ISETP.NE.AND P1, PT, R4, RZ, PT ;  /* 0x000000ff0400720c */ /* 0x000fe40003f25270 */
[----:B------:R-:W-:Y:S02]  /*01d0*/  ISETP.GE.U32.AND P0, PT, R0, R7, PT ;  /* 0x000000070000720c */ /* 0x000fe40003f06070 */
[----:B------:R-:W-:-:S04]  /*01e0*/  LOP3.LUT R0, R5, R4, RZ, 0x3c, !PT ;  /* 0x0000000405007212 */ /* 0x000fc800078e3cff */
[----:B------:R-:W-:Y:S02]  /*01f0*/  ISETP.GE.AND P2, PT, R0, RZ, PT ;  /* 0x000000ff0000720c */ /* 0x000fe40003f46270 */
[----:B------:R-:W-:-:S04]  /*0200*/  MOV R0, c[0x0][0x178] ;  /* 0x00005e0000007a02 */ /* 0x000fc80000000f00 */
[----:B------:R-:W-:Y:S02]  /*0210*/  IADD3 R0, R0, 0x1ff, RZ ;  /* 0x000001ff00007810 */ /* 0x000fe40007ffe0ff */
[----:B------:R-:W-:-:S05]  /*0220*/  @P0 IADD3 R3, R3, 0x1, RZ ;  /* 0x0000000103030810 */ /* 0x000fca0007ffe0ff */
[----:B------:R-:W-:Y:S01]  /*0230*/  IMAD.MOV.U32 R2, RZ, RZ, R3 ;  /* 0x000000ffff027224 */ /* 0x000fe200078e0003 */
[----:B------:R-:W-:-:S03]  /*0240*/  SHF.R.S32.HI R3, RZ, 0x1f, R0 ;  /* 0x0000001fff037819 */ /* 0x000fc60000011400 */
[----:B------:R-:W-:Y:S01]  /*0250*/  @!P2 IMAD.MOV R2, RZ, RZ, -R2 ;  /* 0x000000ffff02a224 */ /* 0x000fe200078e0a02 */
[----:B------:R-:W-:Y:S02]  /*0260*/  @!P1 LOP3.LUT R2, RZ, R4, RZ, 0x33, !PT ;  /* 0x00000004ff029212 */ /* 0x000fe400078e33ff */
[----:B------:R-:W-:Y:S02]  /*0270*/  LEA.HI R3, R3, R0, RZ, 0x9 ;  /* 0x0000000003037211 */ /* 0x000fe400078f48ff */
[----:B------:R-:W-:Y:S01]  /*0280*/  SHF.L.U32 R9, R2, 0x3, RZ ;  /* 0x0000000302097819 */ /* 0x000fe200000006ff */
[----:B------:R-:W-:-:S03]  /*0290*/  IMAD.MOV R2, RZ, RZ, -R2 ;  /* 0x000000ffff027224 */ /* 0x000fc600078e0a02 */
[----:B------:R-:W-:Y:S01]  /*02a0*/  LEA.HI.SX32 R3, R3, -R9, 0x17 ;  /* 0x8000000903037211 */ /* 0x000fe200078fbaff */
[----:B------:R-:W-:Y:S01]  /*02b0*/  IMAD R10, R4, R2, R5 ;  /* 0x00000002040a7224 */ /* 0x000fe200078e0205 */
[----:B------:R-:W-:Y:S02]  /*02c0*/  MOV R2, RZ ;  /* 0x000000ff00027202 */ /* 0x000fe40000000f00 */
[----:B------:R-:W-:Y:S02]  /*02d0*/  IMNMX R11, R3, 0x8, PT ;  /* 0x00000008030b7817 */ /* 0x000fe40003800200 */
[----:B------:R-:W-:Y:S02]  /*02e0*/  IABS R4, R10 ;  /* 0x0000000a00047213 */ /* 0x000fe40000000000 */
[-C--:B------:R-:W-:Y:S02]  /*02f0*/  IABS R8, R11.reuse ;  /* 0x0000000b00087213 */ /* 0x080fe40000000000 */
[----:B------:R-:W-:-:S02]  /*0300*/  IABS R6, R11 ;  /* 0x0000000b00067213 */ /* 0x000fc40000000000 */
[----:B------:R-:W1:Y:S08]  /*0310*/  I2F.RP R0, R8 ;  /* 0x0000000800007306 */ /* 0x000e700000209400 */
[----:B-1----:R-:W1:Y:S02]  /*0320*/  MUFU.RCP R0, R0 ;  /* 0x0000000000007308 */ /* 0x002e640000001000 */
[----:B-1----:R-:W-:-:S02]  /*0330*/  IADD3 R3, R0, 0xffffffe, RZ ;  /* 0x0ffffffe00037810 */ /* 0x002fc40007ffe0ff */
[----:B------:R-:W-:-:S04]  /*0340*/  IABS R0, c[0x0][0x17c] ;  /* 0x00005f0000007a13 */ /* 0x000fc80000000000 */
[----:B------:R-:W1:Y:S02]  /*0350*/  F2I.FTZ.U32.TRUNC.NTZ R3, R3 ;  /* 0x0000000300037305 */ /* 0x000e64000021f000 */
[----:B-1----:R-:W-:-:S04]  /*0360*/  IMAD.MOV R7, RZ, RZ, -R3 ;  /* 0x000000ffff077224 */ /* 0x002fc800078e0a03 */
[----:B------:R-:W-:-:S04]  /*0370*/  IMAD R5, R7, R8, RZ ;  /* 0x0000000807057224 */ /* 0x000fc800078e02ff */
[----:B------:R-:W-:Y:S02]  /*0380*/  IMAD.HI.U32 R2, R3, R5, R2 ;  /* 0x0000000503027227 */ /* 0x000fe400078e0002 */
[----:B------:R-:W1:Y:S02]  /*0390*/  I2F.RP R5, R20 ;  /* 0x0000001400057306 */ /* 0x000e640000209400 */
[----:B------:R-:W-:Y:S02]  /*03a0*/  IMAD.MOV.U32 R3, RZ, RZ, R4 ;  /* 0x000000ffff037224 */ /* 0x000fe400078e0004 */
[----:B------:R-:W-:Y:S02]  /*03b0*/  IMAD.MOV R4, RZ, RZ, -R6 ;  /* 0x000000ffff047224 */ /* 0x000fe400078e0a06 */
[----:B------:R-:W-:Y:S02]  /*03c0*/  IMAD.HI.U32 R2, R2, R3, RZ ;  /* 0x0000000302027227 */ /* 0x000fe400078e00ff */
[----:B------:R-:W2:Y:S02]  /*03d0*/  I2F.RP R6, R0 ;  /* 0x0000000000067306 */ /* 0x000ea40000209400 */
[----:B------:R-:W-:Y:S01]  /*03e0*/  IMAD R3, R2, R4, R3 ;  /* 0x0000000402037224 */ /* 0x000fe200078e0203 */
[----:B------:R-:W-:-:S04]  /*03f0*/  LOP3.LUT R4, R10, R11, RZ, 0x3c, !PT ;  /* 0x0000000b0a047212 */ /* 0x000fc800078e3cff */
[----:B------:R-:W-:Y:S01]  /*0400*/  ISETP.GT.U32.AND P1, PT, R8, R3, PT ;  /* 0x000000030800720c */ /* 0x000fe20003f24070 */
[----:B-1----:R-:W1:Y:S01]  /*0410*/  MUFU.RCP R5, R5 ;  /* 0x0000000500057308 */ /* 0x002e620000001000 */
[----:B------:R-:W-:-:S07]  /*0420*/  ISETP.GE.AND P2, PT, R4, RZ, PT ;  /* 0x000000ff0400720c */ /* 0x000fce0003f46270 */
[----:B--2---:R-:W2:Y:S04]  /*0430*/  MUFU.RCP R6, R6 ;  /* 0x0000000600067308 */ /* 0x004ea80000001000 */
[-C--:B------:R-:W-:Y:S02]  /*0440*/  @!P1 IADD3 R3, R3, -R8.reuse, RZ ;  /* 0x8000000803039210 */ /* 0x080fe40007ffe0ff */
[----:B------:R-:W-:Y:S02]  /*0450*/  @!P1 IADD3 R2, R2, 0x1, RZ ;  /* 0x0000000102029810 */ /* 0x000fe40007ffe0ff */
[----:B------:R-:W-:Y:S02]  /*0460*/  ISETP.GE.U32.AND P0, PT, R3, R8, PT ;  /* 0x000000080300720c */ /* 0x000fe40003f06070 */
[----:B------:R-:W-:-:S02]  /*0470*/  ISETP.NE.AND P1, PT, R11, RZ, PT ;  /* 0x000000ff0b00720c */ /* 0x000fc40003f25270 */
[----:B-1----:R-:W-:Y:S02]  /*0480*/  IADD3 R30, R5, 0xffffffe, RZ ;  /* 0x0ffffffe051e7810 */ /* 0x002fe40007ffe0ff */
[----:B--2---:R-:W-:Y:S02]  /*0490*/  IADD3 R3, R6, 0xffffffe, RZ ;  /* 0x0ffffffe06037810 */ /* 0x004fe40007ffe0ff */
[----:B------:R1:W2:Y:S05]  /*04a0*/  F2I.FTZ.U32.TRUNC.NTZ R31, R30 ;  /* 0x0000001e001f7305 */ /* 0x0002aa000021f000 */
[----:B------:R-:W-:-:S03]  /*04b0*/  @P0 IADD3 R2, R2, 0x1, RZ ;  /* 0x0000000102020810 */ /* 0x000fc60007ffe0ff */
[----:B------:R-:W3:Y:S02]  /*04c0*/  F2I.FTZ.U32.TRUNC.NTZ R3, R3 ;  /* 0x0000000300037305 */ /* 0x000ee4000021f000 */
[----:B------:R-:W-:Y:S01]  /*04d0*/  IMAD.MOV.U32 R22, RZ, RZ, R2 ;  /* 0x000000ffff167224 */ /* 0x000fe200078e0002 */
[----:B------:R-:W-:Y:S01]  /*04e0*/  MOV R2, RZ ;  /* 0x000000ff00027202 */ /* 0x000fe20000000f00 */
[----:B-1----:R-:W-:Y:S02]  /*04f0*/  IMAD.MOV.U32 R30, RZ, RZ, RZ ;  /* 0x000000ffff1e7224 */ /* 0x002fe400078e00ff */
[----:B------:R-:W-:Y:S01]  /*0500*/  @!P2 IMAD.MOV R22, RZ, RZ, -R22 ;  /* 0x000000ffff16a224 */ /* 0x000fe200078e0a16 */
[----:B------:R-:W-:Y:S01]  /*0510*/  @!P1 LOP3.LUT R22, RZ, R11, RZ, 0x33, !PT ;  /* 0x0000000bff169212 */ /* 0x000fe200078e33ff */
[----:B--2---:R-:W-:-:S04]  /*0520*/  IMAD.MOV R4, RZ, RZ, -R31 ;  /* 0x000000ffff047224 */ /* 0x004fc800078e0a1f */
[----:B------:R-:W-:Y:S02]  /*0530*/  IMAD.SHL.U32 R116, R22, 0x80, RZ ;  /* 0x0000008016747824 */ /* 0x000fe400078e00ff */
[----:B------:R-:W-:Y:S01]  /*0540*/  IMAD.MOV R22, RZ, RZ, -R22 ;  /* 0x000000ffff167224 */ /* 0x000fe200078e0a16 */
[----:B---3--:R-:W-:Y:S02]  /*0550*/  IADD3 R5, RZ, -R3, RZ ;  /* 0x80000003ff057210 */ /* 0x008fe40007ffe0ff */
[----:B------:R-:W-:Y:S01]  /*0560*/  STL [R1+0xeec], R116 ;  /* 0x000eec7401007387 */ /* 0x000fe20000100800 */
[----:B------:R-:W-:Y:S01]  /*0570*/  IABS R7, R116 ;  /* 0x0000007400077213 */ /* 0x000fe20000000000 */
[----:B------:R-:W-:Y:S01]  /*0580*/  IMAD R22, R11, R22, R10 ;  /* 0x000000160b167224 */ /* 0x000fe200078e020a */
[C---:B------:R-:W-:Y:S01]  /*0590*/  IADD3 R42, R116.reuse, 0x7f, RZ ;  /* 0x0000007f742a7810 */ /* 0x040fe20007ffe0ff */
[----:B------:R-:W-:Y:S01]  /*05a0*/  IMAD R5, R5, R0, RZ ;  /* 0x0000000005057224 */ /* 0x000fe200078e02ff */
[C---:B------:R-:W-:Y:S01]  /*05b0*/  IADD3 R15, R116.reuse, 0x1, RZ ;  /* 0x00000001740f7810 */ /* 0x040fe20007ffe0ff */
[----:B------:R-:W-:Y:S01]  /*05c0*/  IMAD.IADD R22, R9, 0x1, R22 ;  /* 0x0000000109167824 */ /* 0x000fe200078e0216 */
[C---:B------:R-:W-:Y:S01]  /*05d0*/  IADD3 R14, R116.reuse, 0x2, RZ ;  /* 0x00000002740e7810 */ /* 0x040fe20007ffe0ff */
[----:B------:R-:W-:Y:S01]  /*05e0*/  IMAD.HI.U32 R2, R3, R5, R2 ;  /* 0x0000000503027227 */ /* 0x000fe200078e0002 */
[C---:B------:R-:W-:Y:S01]  /*05f0*/  IADD3 R13, R116.reuse, 0x3, RZ ;  /* 0x00000003740d7810 */ /* 0x040fe20007ffe0ff */
[----:B------:R-:W-:Y:S01]  /*0600*/  STL [R1+0x22e4], R42 ;  /* 0x0022e42a01007387 */ /* 0x000fe20000100800 */
[----:B------:R-:W-:Y:S01]  /*0610*/  IADD3 R12, R116, 0x4, RZ ;  /* 0x00000004740c7810 */ /* 0x000fe20007ffe0ff */
[----:B------:R-:W-:Y:S01]  /*0620*/  IMAD.MOV.U32 R5, RZ, RZ, R4 ;  /* 0x000000ffff057224 */ /* 0x000fe200078e0004 */
[----:B------:R-:W-:Y:S01]  /*0630*/  IABS R9, R15 ;  /* 0x0000000f00097213 */ /* 0x000fe20000000000 */
[----:B------:R-:W-:Y:S01]  /*0640*/  IMAD.HI.U32 R3, R2, R7, RZ ;  /* 0x0000000702037227 */ /* 0x000fe200078e00ff */
[----:B------:R1:W-:Y:S01]  /*0650*/  STL [R1+0x21cc], R15 ;  /* 0x0021cc0f01007387 */ /* 0x0003e20000100800 */
[----:B------:R-:W-:-:S02]  /*0660*/  IABS R17, R42 ;  /* 0x0000002a00117213 */ /* 0x000fc40000000000 */
[----:B------:R-:W-:Y:S01]  /*0670*/  IMAD R5, R5, R20, RZ ;  /* 0x0000001405057224 */ /* 0x000fe200078e02ff */
[----:B------:R-:W-:Y:S01]  /*0680*/  STL [R1+0x21d0], R14 ;  /* 0x0021d00e01007387 */ /* 0x000fe20000100800 */
[----:B------:R-:W-:Y:S02]  /*0690*/  IADD3 R3, -R3, RZ, RZ ;  /* 0x000000ff03037210 */ /* 0x000fe40007ffe1ff */
[----:B------:R-:W-:Y:S01]  /*06a0*/  IABS R11, R14 ;  /* 0x0000000e000b7213 */ /* 0x000fe20000000000 */
[----:B------:R2:W-:Y:S01]  /*06b0*/  STL [R1+0x21d4], R13 ;  /* 0x0021d40d01007387 */ /* 0x0005e20000100800 */
[----:B------:R-:W-:Y:S01]  /*06c0*/  IMAD.HI.U32 R30, R31, R5, R30 ;  /* 0x000000051f1e7227 */ /* 0x000fe200078e001e */
[----:B-1----:R-:W-:Y:S02]  /*06d0*/  IABS R15, R12 ;  /* 0x0000000c000f7213 */ /* 0x002fe40000000000 */
[----:B------:R-:W-:Y:S01]  /*06e0*/  IADD3 R252, R116, 0x6, RZ ;  /* 0x0000000674fc7810 */ /* 0x000fe20007ffe0ff */
[----:B------:R-:W-:Y:S01]  /*06f0*/  IMAD R18, R0, R3, R7 ;  /* 0x0000000300127224 */ /* 0x000fe200078e0207 */
[----:B------:R-:W-:Y:S01]  /*0700*/  IADD3 R8, R116, 0x5, RZ ;  /* 0x0000000574087810 */ /* 0x000fe20007ffe0ff */
[----:B------:R-:W-:Y:S01]  /*0710*/  IMAD.HI.U32 R3, R2, R9, RZ ;  /* 0x0000000902037227 */ /* 0x000fe200078e00ff */
[----:B------:R-:W-:Y:S01]  /*0720*/  STL [R1+0x2438], R42 ;  /* 0x0024382a01007387 */ /* 0x000fe20000100800 */
[----:B------:R-:W-:-:S02]  /*0730*/  IADD3 R249, R116, 0x9, RZ ;  /* 0x0000000974f97810 */ /* 0x000fc40007ffe0ff */
[----:B--2---:R-:W-:Y:S01]  /*0740*/  IABS R13, R13 ;  /* 0x0000000d000d7213 */ /* 0x004fe20000000000 */
[----:B------:R-:W-:Y:S01]  /*0750*/  IMAD.HI.U32 R7, R2, R17, RZ ;  /* 0x0000001102077227 */ /* 0x000fe200078e00ff */
[----:B------:R1:W-:Y:S01]  /*0760*/  STL [R1+0x21d8], R12 ;  /* 0x0021d80c01007387 */ /* 0x0003e20000100800 */
[----:B------:R-:W-:Y:S02]  /*0770*/  IADD3 R250, R116, 0x8, RZ ;  /* 0x0000000874fa7810 */ /* 0x000fe40007ffe0ff */
[----:B------:R-:W-:Y:S01]  /*0780*/  IMAD.HI.U32 R5, R2, R13, RZ ;  /* 0x0000000d02057227 */ /* 0x000fe200078e00ff */
[----:B------:R-:W-:Y:S02]  /*0790*/  IADD3 R7, -R7, RZ, RZ ;  /* 0x000000ff07077210 */ /* 0x000fe40007ffe1ff */
[----:B------:R-:W-:Y:S01]  /*07a0*/  IADD3 R245, R116, 0xe, RZ ;  /* 0x0000000e74f57810 */ /* 0x000fe20007ffe0ff */
[----:B------:R-:W-:Y:S01]  /*07b0*/  IMAD.HI.U32 R4, R2, R11, RZ ;  /* 0x0000000b02047227 */ /* 0x000fe200078e00ff */
[----:B------:R-:W-:-:S02]  /*07c0*/  IADD3 R5, -R5, RZ, RZ ;  /* 0x000000ff05057210 */ /* 0x000fc40007ffe1ff */
[----:B------:R-:W-:Y:S01]  /*07d0*/  IABS R27, R245 ;  /* 0x000000f5001b7213 */ /* 0x000fe20000000000 */
[----:B------:R-:W-:Y:S01]  /*07e0*/  IMAD.HI.U32 R6, R2, R15, RZ ;  /* 0x0000000f02067227 */ /* 0x000fe200078e00ff */
[C---:B------:R-:W-:Y:S02]  /*07f0*/  IADD3 R248, R116.reuse, 0xa, RZ ;  /* 0x0000000a74f87810 */ /* 0x040fe40007ffe0ff */
[C---:B------:R-:W-:Y:S01]  /*0800*/  IADD3 R251, R116.reuse, 0x7, RZ ;  /* 0x0000000774fb7810 */ /* 0x040fe20007ffe0ff */
[----:B------:R-:W-:Y:S01]  /*0810*/  IMAD.MOV R16, RZ, RZ, -R3 ;  /* 0x000000ffff107224 */ /* 0x000fe200078e0a03 */
[C---:B------:R-:W-:Y:S01]  /*0820*/  IADD3 R246, R116.reuse, 0xd, RZ ;  /* 0x0000000d74f67810 */ /* 0x040fe20007ffe0ff */
[----:B------:R-:W-:Y:S01]  /*0830*/  IMAD.MOV R4, RZ, RZ, -R4 ;  /* 0x000000ffff047224 */ /* 0x000fe200078e0a04 */
[----:B------:R-:W-:Y:S01]  /*0840*/  IADD3 R244, R116, 0xf, RZ ;  /* 0x0000000f74f47810 */ /* 0x000fe20007ffe0ff */
[----:B------:R-:W-:Y:S01]  /*0850*/  IMAD.MOV R6, RZ, RZ, -R6 ;  /* 0x000000ffff067224 */ /* 0x000fe200078e0a06 */
[----:B------:R-:W-:Y:S01]  /*0860*/  IABS R25, R246 ;  /* 0x000000f600197213 */ /* 0x000fe20000000000 */
[C---:B------:R-:W-:Y:S01]  /*0870*/  IMAD R16, R0.reuse, R16, R9 ;  /* 0x0000001000107224 */ /* 0x040fe200078e0209 */
[----:B------:R-:W-:Y:S01]  /*0880*/  IABS R9, R8 ;  /* 0x0000000800097213 */ /* 0x000fe20000000000 */
[C---:B------:R-:W-:Y:S01]  /*0890*/  IMAD R14, R0.reuse, R4, R11 ;  /* 0x00000004000e7224 */ /* 0x040fe200078e020b */
[----:B------:R-:W-:Y:S01]  /*08a0*/  IABS R11, R252 ;  /* 0x000000fc000b7213 */ /* 0x000fe20000000000 */
[C---:B-1----:R-:W-:Y:S01]  /*08b0*/  IMAD R12, R0.reuse, R5, R13 ;  /* 0x00000005000c7224 */ /* 0x042fe200078e020d */
[----:B------:R-:W-:Y:S01]  /*08c0*/  STL [R1+0x2444], R16 ;  /* 0x0024441001007387 */ /* 0x000fe20000100800 */
[C---:B------:R-:W-:Y:S01]  /*08d0*/  IMAD R3, R0.reuse, R7, R17 ;  /* 0x0000000700037224 */ /* 0x040fe200078e0211 */
[----:B------:R-:W-:Y:S01]  /*08e0*/  IABS R17, R249 ;  /* 0x000000f900117213 */ /* 0x000fe20000000000 */
[----:B------:R-:W-:Y:S01]  /*08f0*/  IMAD R10, R0, R6, R15 ;  /* 0x00000006000a7224 */ /* 0x000fe200078e020f */
[----:B------:R-:W-:Y:S01]  /*0900*/  IABS R15, R250 ;  /* 0x000000fa000f7213 */ /* 0x000fe20000000000 */
[----:B------:R-:W-:Y:S01]  /*0910*/  STL [R1+0x243c], R14 ;  /* 0x00243c0e01007387 */ /* 0x000fe20000100800 */
[----:B------:R-:W-:Y:S01]  /*0920*/  IMAD.HI.U32 R5, R2, R11, RZ ;  /* 0x0000000b02057227 */ /* 0x000fe200078e00ff */
[----:B------:R-:W-:-:S02]  /*0930*/  IABS R13, R251 ;  /* 0x000000fb000d7213 */ /* 0x000fc40000000000 */
[----:B------:R-:W-:Y:S01]  /*0940*/  STL [R1+0x2440], R12 ;  /* 0x0024400c01007387 */ /* 0x000fe20000100800 */
[C---:B------:R-:W-:Y:S01]  /*0950*/  IMAD.HI.U32 R4, R2.reuse, R9, RZ ;  /* 0x0000000902047227 */ /* 0x040fe200078e00ff */
[----:B------:R-:W-:Y:S02]  /*0960*/  IADD3 R5, -R5, RZ, RZ ;  /* 0x000000ff05057210 */ /* 0x000fe40007ffe1ff */
[----:B------:R1:W-:Y:S01]  /*0970*/  STL [R1+0x21dc], R8 ;  /* 0x0021dc0801007387 */ /* 0x0003e20000100800 */
[----:B------:R-:W-:Y:S01]  /*0980*/  IMAD.HI.U32 R7, R2, R15, RZ ;  /* 0x0000000f02077227 */ /* 0x000fe200078e00ff */
[C---:B------:R-:W-:Y:S02]  /*0990*/  IADD3 R40, R116.reuse, 0xc, RZ ;  /* 0x0000000c74287810 */ /* 0x040fe40007ffe0ff */
[C---:B------:R-:W-:Y:S01]  /*09a0*/  IADD3 R247, R116.reuse, 0xb, RZ ;  /* 0x0000000b74f77810 */ /* 0x040fe20007ffe0ff */
[----:B------:R-:W-:Y:S01]  /*09b0*/  IMAD.MOV R4, RZ, RZ, -R4 ;  /* 0x000000ffff047224 */ /* 0x000fe200078e0a04 */
[----:B------:R-:W-:Y:S01]  /*09c0*/  IADD3 R217, R116, 0x13, RZ ;  /* 0x0000001374d97810 */ /* 0x000fe20007ffe0ff */
[----:B------:R-:W-:Y:S01]  /*09d0*/  IMAD.MOV R7, RZ, RZ, -R7 ;  /* 0x000000ffff077224 */ /* 0x000fe200078e0a07 */
[----:B------:R-:W-:Y:S01]  /*09e0*/  IABS R23, R40 ;  /* 0x0000002800177213 */ /* 0x000fe20000000000 */
[C---:B------:R-:W-:Y:S01]  /*09f0*/  IMAD.HI.U32 R6, R2.reuse, R13, RZ ;  /* 0x0000000d02067227 */ /* 0x040fe200078e00ff */
[----:B------:R-:W-:Y:S01]  /*0a00*/  IABS R21, R247 ;  /* 0x000000f700157213 */ /* 0x000fe20000000000 */
[----:B------:R-:W-:Y:S01]  /*0a10*/  STL [R1+0x21e0], R252 ;  /* 0x0021e0fc01007387 */ /* 0x000fe20000100800 */
[----:B------:R-:W-:Y:S01]  /*0a20*/  IABS R35, R217 ;  /* 0x000000d900237213 */ /* 0x000fe20000000000 */
[----:B-1----:R-:W-:Y:S01]  /*0a30*/  IMAD.HI.U32 R8, R2, R17, RZ ;  /* 0x0000001102087227 */ /* 0x002fe200078e00ff */
[C---:B------:R-:W-:Y:S01]  /*0a40*/  IADD3 R241, R116.reuse, 0x12, RZ ;  /* 0x0000001274f17810 */ /* 0x040fe20007ffe0ff */
[----:B------:R-:W-:Y:S01]  /*0a50*/  STL [R1+0x21e4], R251 ;  /* 0x0021e4fb01007387 */ /* 0x000fe20000100800 */
[----:B------:R-:W-:Y:S01]  /*0a60*/  IADD3 R243, R116, 0x10, RZ ;  /* 0x0000001074f37810 */ /* 0x000fe20007ffe0ff */
[----:B------:R-:W-:Y:S01]  /*0a70*/  IMAD.MOV R6, RZ, RZ, -R6 ;  /* 0x000000ffff067224 */ /* 0x000fe200078e0a06 */
[----:B------:R-:W-:Y:S01]  /*0a80*/  IADD3 R19, -R8, RZ, RZ ;  /* 0x000000ff08137210 */ /* 0x000fe20007ffe1ff */
[----:B------:R-:W-:Y:S01]  /*0a90*/  IMAD R8, R0, R4, R9 ;  /* 0x0000000400087224 */ /* 0x000fe200078e0209 */
[----:B------:R-:W-:Y:S01]  /*0aa0*/  IADD3 R242, R116, 0x11, RZ ;  /* 0x0000001174f27810 */ /* 0x000fe20007ffe0ff */
[C---:B------:R-:W-:Y:S01]  /*0ab0*/  IMAD R4, R0.reuse, R5, R11 ;  /* 0x0000000500047224 */ /* 0x040fe200078e020b */
[----:B------:R-:W-:Y:S01]  /*0ac0*/  IABS R33, R241 ;  /* 0x000000f100217213 */ /* 0x000fe20000000000 */
[C---:B------:R-:W-:Y:S01]  /*0ad0*/  IMAD R5, R0.reuse, R7, R15 ;  /* 0x0000000700057224 */ /* 0x040fe200078e020f */
[----:B------:R-:W-:Y:S01]  /*0ae0*/  IABS R29, R243 ;  /* 0x000000f3001d7213 */ /* 0x000fe20000000000 */
[----:B------:R-:W-:Y:S01]  /*0af0*/  IMAD R7, R0, R19, R17 ;  /* 0x0000001300077224 */ /* 0x000fe200078e0211 */
[----:B------:R-:W-:Y:S01]  /*0b00*/  IABS R19, R248 ;  /* 0x000000f800137213 */ /* 0x000fe20000000000 */
[----:B------:R-:W-:Y:S01]  /*0b10*/  IMAD.HI.U32 R17, R2, R27, RZ ;  /* 0x0000001b02117227 */ /* 0x000fe200078e00ff */
[----:B------:R-:W-:Y:S01]  /*0b20*/  IABS R31, R242 ;  /* 0x000000f2001f7213 */ /* 0x000fe20000000000 */
[----:B------:R-:W-:Y:S01]  /*0b30*/  STL [R1+0x21e8], R250 ;  /* 0x0021e8fa01007387 */ /* 0x000fe20000100800 */
[C---:B------:R-:W-:Y:S01]  /*0b40*/  IADD3 R239, R116.reuse, 0x15, RZ ;  /* 0x0000001574ef7810 */ /* 0x040fe20007ffe0ff */
[----:B------:R-:W-:Y:S01]  /*0b50*/  IMAD.MOV R17, RZ, RZ, -R17 ;  /* 0x000000ffff117224 */ /* 0x000fe200078e0a11 */
[----:B------:R-:W-:Y:S01]  /*0b60*/  IADD3 R237, R116, 0x17, RZ ;  /* 0x0000001774ed7810 */ /* 0x000fe20007ffe0ff */
[----:B------:R-:W-:Y:S01]  /*0b70*/  IMAD.HI.U32 R9, R2, R19, RZ ;  /* 0x0000001302097227 */ /* 0x000fe200078e00ff */
[----:B------:R-:W-:Y:S01]  /*0b80*/  IADD3 R236, R116, 0x18, RZ ;  /* 0x0000001874ec7810 */ /* 0x000fe20007ffe0ff */
[----:B------:R-:W-:Y:S01]  /*0b90*/  STL [R1+0x21ec], R249 ;  /* 0x0021ecf901007387 */ /* 0x000fe20000100800 */
[----:B------:R-:W-:Y:S01]  /*0ba0*/  IABS R39, R237 ;  /* 0x000000ed00277213 */ /* 0x000fe20000000000 */
[----:B------:R-:W-:Y:S01]  /*0bb0*/  IMAD.HI.U32 R15, R2, R25, RZ ;  /* 0x00000019020f7227 */ /* 0x000fe200078e00ff */
[----:B------:R-:W-:Y:S01]  /*0bc0*/  IADD3 R240, R116, 0x14, RZ ;  /* 0x0000001474f07810 */ /* 0x000fe20007ffe0ff */
[----:B------:R-:W-:Y:S01]  /*0bd0*/  STL [R1+0x21f0], R248 ;  /* 0x0021f0f801007387 */ /* 0x000fe20000100800 */
[----:B------:R-:W-:Y:S01]  /*0be0*/  IABS R41, R236 ;  /* 0x000000ec00297213 */ /* 0x000fe20000000000 */
[----:B------:R-:W-:Y:S01]  /*0bf0*/  IMAD R17, R0, R17, R27 ;  /* 0x0000001100117224 */ /* 0x000fe200078e021b */
[----:B------:R-:W-:Y:S01]  /*0c00*/  IABS R27, R244 ;  /* 0x000000f4001b7213 */ /* 0x000fe20000000000 */
[----:B------:R-:W-:Y:S01]  /*0c10*/  IMAD.MOV R9, RZ, RZ, -R9 ;  /* 0x000000ffff097224 */ /* 0x000fe200078e0a09 */
[C---:B------:R-:W-:Y:S01]  /*0c20*/  IADD3 R238, R116.reuse, 0x16, RZ ;  /* 0x0000001674ee7810 */ /* 0x040fe20007ffe0ff */
[----:B------:R-:W-:Y:S01]  /*0c30*/  IMAD.MOV R15, RZ, RZ, -R15 ;  /* 0x000000ffff0f7224 */ /* 0x000fe200078e0a0f */
[----:B------:R-:W-:Y:S01]  /*0c40*/  IADD3 R235, R116, 0x19, RZ ;  /* 0x0000001974eb7810 */ /* 0x000fe20007ffe0ff */
[C---:B------:R-:W-:Y:S01]  /*0c50*/  IMAD R9, R0.reuse, R9, R19 ;  /* 0x0000000900097224 */ /* 0x040fe200078e0213 */
[----:B------:R-:W-:Y:S01]  /*0c60*/  IABS R37, R238 ;  /* 0x000000ee00257213 */ /* 0x000fe20000000000 */
[----:B------:R-:W-:Y:S01]  /*0c70*/  IMAD R6, R0, R6, R13 ;  /* 0x0000000600067224 */ /* 0x000fe200078e020d */
[----:B------:R-:W-:Y:S01]  /*0c80*/  IADD3 R231, R116, 0x1d, RZ ;  /* 0x0000001d74e77810 */ /* 0x000fe20007ffe0ff */
[----:B------:R-:W-:Y:S01]  /*0c90*/  IMAD.HI.U32 R19, R2, R27, RZ ;  /* 0x0000001b02137227 */ /* 0x000fe200078e00ff */
[----:B------:R-:W-:Y:S01]  /*0ca0*/  IADD3 R230, R116, 0x1e, RZ ;  /* 0x0000001e74e67810 */ /* 0x000fe20007ffe0ff */
[----:B------:R-:W-:Y:S01]  /*0cb0*/  STL [R1+0x21f4], R247 ;  /* 0x0021f4f701007387 */ /* 0x000fe20000100800 */
[----:B------:R-:W-:Y:S01]  /*0cc0*/  IABS R47, R231 ;  /* 0x000000e7002f7213 */ /* 0x000fe20000000000 */
[----:B------:R-:W-:Y:S01]  /*0cd0*/  IMAD.HI.U32 R13, R2, R23, RZ ;  /* 0x00000017020d7227 */ /* 0x000fe200078e00ff */
[----:B------:R-:W-:Y:S01]  /*0ce0*/  IADD3 R19, -R19, RZ, RZ ;  /* 0x000000ff13137210 */ /* 0x000fe20007ffe1ff */
[----:B------:R-:W-:Y:S01]  /*0cf0*/  STL [R1+0x21f8], R40 ;  /* 0x0021f82801007387 */ /* 0x000fe20000100800 */
[----:B------:R-:W-:Y:S01]  /*0d00*/  IADD3 R234, R116, 0x1a, RZ ;  /* 0x0000001a74ea7810 */ /* 0x000fe20007ffe0ff */
[----:B------:R-:W-:Y:S01]  /*0d10*/  IMAD.HI.U32 R11, R2, R21, RZ ;  /* 0x00000015020b7227 */ /* 0x000fe200078e00ff */
[----:B------:R-:W-:Y:S01]  /*0d20*/  IADD3 R13, -R13, RZ, RZ ;  /* 0x000000ff0d0d7210 */ /* 0x000fe20007ffe1ff */
[----:B------:R-:W-:Y:S01]  /*0d30*/  STL [R1+0x21fc], R246 ;  /* 0x0021fcf601007387 */ /* 0x000fe20000100800 */
[----:B------:R-:W-:Y:S01]  /*0d40*/  IADD3 R226, R116, 0x22, RZ ;  /* 0x0000002274e27810 */ /* 0x000fe20007ffe0ff */
[----:B------:R-:W-:Y:S01]  /*0d50*/  IMAD R15, R0, R15, R25 ;  /* 0x0000000f000f7224 */ /* 0x000fe200078e0219 */
[----:B------:R-:W-:Y:S01]  /*0d60*/  IABS R49, R230 ;  /* 0x000000e600317213 */ /* 0x000fe20000000000 */
[----:B------:R-:W-:Y:S01]  /*0d70*/  IMAD.HI.U32 R25, R2, R35, RZ ;  /* 0x0000002302197227 */ /* 0x000fe200078e00ff */
[----:B------:R-:W-:Y:S01]  /*0d80*/  IABS R57, R226 ;  /* 0x000000e200397213 */ /* 0x000fe20000000000 */
[----:B------:R-:W-:Y:S01]  /*0d90*/  STL [R1+0x2200], R245 ;  /* 0x002200f501007387 */ /* 0x000fe20000100800 */
[C---:B------:R-:W-:Y:S01]  /*0da0*/  IADD3 R232, R116.reuse, 0x1c, RZ ;  /* 0x0000001c74e87810 */ /* 0x040fe20007ffe0ff */
[----:B------:R-:W-:Y:S01]  /*0db0*/  IMAD.MOV R11, RZ, RZ, -R11 ;  /* 0x000000ffff0b7224 */ /* 0x000fe200078e0a0b */
[C---:B------:R-:W-:Y:S01]  /*0dc0*/  IADD3 R229, R116.reuse, 0x1f, RZ ;  /* 0x0000001f74e57810 */ /* 0x040fe20007ffe0ff */
[----:B------:R-:W-:Y:S01]  /*0dd0*/  IMAD.MOV R26, RZ, RZ, -R25 ;  /* 0x000000ffff1a7224 */ /* 0x000fe200078e0a19 */
[----:B------:R-:W-:Y:S01]  /*0de0*/  IADD3 R225, R116, 0x23, RZ ;  /* 0x0000002374e17810 */ /* 0x000fe20007ffe0ff */
[----:B------:R-:W-:Y:S01]  /*0df0*/  IMAD.HI.U32 R24, R2, R33, RZ ;  /* 0x0000002102187227 */ /* 0x000fe200078e00ff */
[----:B------:R-:W-:Y:S01]  /*0e00*/  IABS R45, R232 ;  /* 0x000000e8002d7213 */ /* 0x000fe20000000000 */
[----:B------:R-:W-:Y:S01]  /*0e10*/  STL [R1+0x2204], R244 ;  /* 0x002204f401007387 */ /* 0x000fe20000100800 */
[----:B------:R-:W-:Y:S01]  /*0e20*/  IADD3 R216, R116, 0x27, RZ ;  /* 0x0000002774d87810 */ /* 0x000fe20007ffe0ff */
[----:B------:R-:W-:Y:S01]  /*0e30*/  IMAD R11, R0, R11, R21 ;  /* 0x0000000b000b7224 */ /* 0x000fe200078e0215 */
[----:B------:R-:W-:Y:S01]  /*0e40*/  IADD3 R24, -R24, RZ, RZ ;  /* 0x000000ff18187210 */ /* 0x000fe20007ffe1ff */
[C---:B------:R-:W-:Y:S01]  /*0e50*/  IMAD R19, R0.reuse, R19, R27 ;  /* 0x0000001300137224 */ /* 0x040fe200078e021b */
[----:B------:R-:W-:Y:S01]  /*0e60*/  IABS R51, R229 ;  /* 0x000000e500337213 */ /* 0x000fe20000000000 */
[----:B------:R-:W-:Y:S01]  /*0e70*/  IMAD R13, R0, R13, R23 ;  /* 0x0000000d000d7224 */ /* 0x000fe200078e0217 */
[----:B------:R-:W-:Y:S01]  /*0e80*/  IABS R59, R225 ;  /* 0x000000e1003b7213 */ /* 0x000fe20000000000 */
[----:B------:R-:W-:Y:S01]  /*0e90*/  IMAD.HI.U32 R21, R2, R29, RZ ;  /* 0x0000001d02157227 */ /* 0x000fe200078e00ff */
[----:B------:R-:W-:Y:S01]  /*0ea0*/  IABS R67, R216 ;  /* 0x000000d800437213 */ /* 0x000fe20000000000 */
[----:B------:R-:W-:Y:S01]  /*0eb0*/  STL [R1+0x2208], R243 ;  /* 0x002208f301007387 */ /* 0x000fe20000100800 */
[----:B------:R-:W-:Y:S01]  /*0ec0*/  IADD3 R227, R116, 0x21, RZ ;  /* 0x0000002174e37810 */ /* 0x000fe20007ffe0ff */
[----:B------:R-:W-:Y:S01]  /*0ed0*/  IMAD R27, R0, R26, R35 ;  /* 0x0000001a001b7224 */ /* 0x000fe200078e0223 */
[----:B------:R-:W-:Y:S01]  /*0ee0*/  IABS R35, R239 ;  /* 0x000000ef00237213 */ /* 0x000fe20000000000 */
[----:B------:R-:W-:Y:S01]  /*0ef0*/  IMAD.HI.U32 R23, R2, R31, RZ ;  /* 0x0000001f02177227 */ /* 0x000fe200078e00ff */
[C---:B------:R-:W-:Y:S01]  /*0f00*/  IADD3 R224, R116.reuse, 0x24, RZ ;  /* 0x0000002474e07810 */ /* 0x040fe20007ffe0ff */
[----:B------:R-:W-:Y:S01]  /*0f10*/  STL [R1+0x220c], R242 ;  /* 0x00220cf201007387 */ /* 0x000fe20000100800 */
[----:B------:R-:W-:Y:S01]  /*0f20*/  IADD3 R214, R116, 0x28, RZ ;  /* 0x0000002874d67810 */ /* 0x000fe20007ffe0ff */
[----:B------:R-:W-:Y:S01]  /*0f30*/  IMAD.MOV R21, RZ, RZ, -R21 ;  /* 0x000000ffff157224 */ /* 0x000fe200078e0a15 */
[----:B------:R-:W-:Y:S01]  /*0f40*/  IABS R55, R227 ;  /* 0x000000e300377213 */ /* 0x000fe20000000000 */
[----:B------:R-:W-:Y:S01]  /*0f50*/  IMAD.MOV R23, RZ, RZ, -R23 ;  /* 0x000000ffff177224 */ /* 0x000fe200078e0a17 */
[----:B------:R-:W-:Y:S01]  /*0f60*/  IABS R61, R224 ;  /* 0x000000e0003d7213 */ /* 0x000fe20000000000 */
[----:B------:R-:W-:Y:S01]  /*0f70*/  IMAD.HI.U32 R26, R2, R35, RZ ;  /* 0x00000023021a7227 */ /* 0x000fe200078e00ff */
[----:B------:R-:W-:Y:S01]  /*0f80*/  IADD3 R198, R116, 0x2c, RZ ;  /* 0x0000002c74c67810 */ /* 0x000fe20007ffe0ff */
[----:B------:R-:W-:Y:S01]  /*0f90*/  STL [R1+0x2210], R241 ;  /* 0x002210f101007387 */ /* 0x000fe20000100800 */
[----:B------:R-:W-:Y:S01]  /*0fa0*/  IABS R69, R214 ;  /* 0x000000d600457213 */ /* 0x000fe20000000000 */
[----:B------:R-:W-:Y:S01]  /*0fb0*/  IMAD R21, R0, R21, R29 ;  /* 0x0000001500157224 */ /* 0x000fe200078e021d */
[----:B------:R-:W-:Y:S01]  /*0fc0*/  IADD3 R26, -R26, RZ, RZ ;  /* 0x000000ff1a1a7210 */ /* 0x000fe20007ffe1ff */
[C---:B------:R-:W-:Y:S01]  /*0fd0*/  IMAD R25, R0.reuse, R24, R33 ;  /* 0x0000001800197224 */ /* 0x040fe200078e0221 */
[----:B------:R-:W-:Y:S01]  /*0fe0*/  IABS R33, R240 ;  /* 0x000000f000217213 */ /* 0x000fe20000000000 */
[----:B------:R-:W-:Y:S01]  /*0ff0*/  IMAD R23, R0, R23, R31 ;  /* 0x0000001700177224 */ /* 0x000fe200078e021f */
[----:B------:R-:W-:Y:S01]  /*1000*/  IABS R77, R198 ;  /* 0x000000c6004d7213 */ /* 0x000fe20000000000 */
[----:B------:R-:W-:Y:S01]  /*1010*/  IMAD.HI.U32 R29, R2, R39, RZ ;  /* 0x00000027021d7227 */ /* 0x000fe200078e00ff */
[C---:B------:R-:W-:Y:S01]  /*1020*/  IADD3 R220, R116.reuse, 0x26, RZ ;  /* 0x0000002674dc7810 */ /* 0x040fe20007ffe0ff */
[----:B------:R-:W-:Y:S01]  /*1030*/  STL [R1+0x2214], R217 ;  /* 0x002214d901007387 */ /* 0x000fe20000100800 */
[----:B------:R-:W-:Y:S01]  /*1040*/  IADD3 R196, R116, 0x2d, RZ ;  /* 0x0000002d74c47810 */ /* 0x000fe20007ffe0ff */
[----:B------:R-:W-:Y:S01]  /*1050*/  IMAD.HI.U32 R31, R2, R41, RZ ;  /* 0x00000029021f7227 */ /* 0x000fe200078e00ff */
[----:B------:R-:W-:Y:S01]  /*1060*/  IADD3 R210, R116, 0x29, RZ ;  /* 0x0000002974d27810 */ /* 0x000fe20007ffe0ff */
[----:B------:R-:W-:Y:S01]  /*1070*/  STL [R1+0x2218], R240 ;  /* 0x002218f001007387 */ /* 0x000fe20000100800 */
[----:B------:R-:W-:Y:S01]  /*1080*/  IABS R65, R220 ;  /* 0x000000dc00417213 */ /* 0x000fe20000000000 */
[----:B------:R-:W-:Y:S01]  /*1090*/  IMAD.MOV R32, RZ, RZ, -R29 ;  /* 0x000000ffff207224 */ /* 0x000fe200078e0a1d */
[----:B------:R-:W-:Y:S01]  /*10a0*/  IADD3 R34, -R31, RZ, RZ ;  /* 0x000000ff1f227210 */ /* 0x000fe20007ffe1ff */
[----:B------:R-:W-:Y:S01]  /*10b0*/  IMAD.HI.U32 R24, R2, R33, RZ ;  /* 0x0000002102187227 */ /* 0x000fe200078e00ff */
[----:B------:R-:W-:Y:S01]  /*10c0*/  IADD3 R188, R116, 0x31, RZ ;  /* 0x0000003174bc7810 */ /* 0x000fe20007ffe0ff */
[----:B------:R-:W-:Y:S01]  /*10d0*/  STL [R1+0x221c], R239 ;  /* 0x00221cef01007387 */ /* 0x000fe20000100800 */
        /* <DEDUP_REMOVED lines=9> */
[----:B------:R-:W-:Y:S01]  /*1170*/  IMAD.MOV R24, RZ, RZ, -R24 ;  /* 0x000000ffff187224 */ /* 0x000fe200078e0a18 */
[C---:B------:R-:W-:Y:S01]  /*1180*/  IADD3 R194, R116.reuse, 0x2e, RZ ;  /* 0x0000002e74c27810 */ /* 0x040fe20007ffe0ff */
[----:B------:R-:W-:Y:S01]  /*1190*/  IMAD.MOV R28, RZ, RZ, -R28 ;  /* 0x000000ffff1c7224 */ /* 0x000fe200078e0a1c */
[----:B------:R-:W-:Y:S01]  /*11a0*/  IADD3 R186, R116, 0x32, RZ ;  /* 0x0000003274ba7810 */ /* 0x000fe20007ffe0ff */
[----:B------:R-:W-:Y:S01]  /*11b0*/  IMAD R29, R0, R24, R33 ;  /* 0x00000018001d7224 */ /* 0x000fe200078e0221 */
[----:B------:R-:W-:Y:S01]  /*11c0*/  IABS R75, R202 ;  /* 0x000000ca004b7213 */ /* 0x000fe20000000000 */
[----:B------:R-:W-:Y:S01]  /*11d0*/  IMAD.HI.U32 R24, R2, R39, RZ ;  /* 0x0000002702187227 */ /* 0x000fe200078e00ff */
[----:B------:R-:W-:Y:S01]  /*11e0*/  IADD3 R178, R116, 0x36, RZ ;  /* 0x0000003674b27810 */ /* 0x000fe20007ffe0ff */
[----:B------:R-:W-:Y:S01]  /*11f0*/  STL [R1+0x2224], R237 ;  /* 0x002224ed01007387 */ /* 0x000fe20000100800 */
        /* <DEDUP_REMOVED lines=13> */
[----:B------:R-:W-:Y:S01]  /*12d0*/  IMAD R39, R0, R24, R39 ;  /* 0x0000001800277224 */ /* 0x000fe200078e0227 */
[----:B------:R-:W-:Y:S01]  /*12e0*/  IABS R85, R190 ;  /* 0x000000be00557213 */ /* 0x000fe20000000000 */
[----:B------:R-:W-:Y:S01]  /*12f0*/  IMAD.HI.U32 R24, R2, R49, RZ ;  /* 0x0000003102187227 */ /* 0x000fe200078e00ff */
[----:B------:R-:W-:Y:S01]  /*1300*/  IABS R91, R184 ;  /* 0x000000b8005b7213 */ /* 0x000fe20000000000 */
[----:B------:R-:W-:Y:S01]  /*1310*/  STL [R1+0x222c], R235 ;  /* 0x00222ceb01007387 */ /* 0x000fe20000100800 */
[----:B------:R-:W-:Y:S01]  /*1320*/  IADD3 R168, R116, 0x3b, RZ ;  /* 0x0000003b74a87810 */ /* 0x000fe20007ffe0ff */
[----:B------:R-:W-:Y:S01]  /*1330*/  IMAD.HI.U32 R26, R2, R41, RZ ;  /* 0x00000029021a7227 */ /* 0x000fe200078e00ff */
[----:B------:R-:W-:Y:S01]  /*1340*/  IADD3 R24, -R24, RZ, RZ ;  /* 0x000000ff18187210 */ /* 0x000fe20007ffe1ff */
[----:B------:R-:W-:Y:S01]  /*1350*/  STL [R1+0x2230], R234 ;  /* 0x002230ea01007387 */ /* 0x000fe20000100800 */
[----:B------:R-:W-:Y:S01]  /*1360*/  IABS R99, R176 ;  /* 0x000000b000637213 */ /* 0x000fe20000000000 */
[----:B------:R-:W-:Y:S01]  /*1370*/  IMAD R47, R0, R34, R47 ;  /* 0x00000022002f7224 */ /* 0x000fe200078e022f */
[----:B------:R-:W-:Y:S01]  /*1380*/  IABS R107, R168 ;  /* 0x000000a8006b7213 */ /* 0x000fe20000000000 */
[----:B------:R-:W-:Y:S01]  /*1390*/  IMAD.HI.U32 R34, R2, R57, RZ ;  /* 0x0000003902227227 */ /* 0x000fe200078e00ff */
[C---:B------:R-:W-:Y:S01]  /*13a0*/  IADD3 R180, R116.reuse, 0x35, RZ ;  /* 0x0000003574b47810 */ /* 0x040fe20007ffe0ff */
[----:B------:R-:W1:Y:S01]  /*13b0*/  S2R R12, SR_TID.X ;  /* 0x00000000000c7919 */ /* 0x000e620000002100 */
[C---:B------:R-:W-:Y:S01]  /*13c0*/  IADD3 R166, R116.reuse, 0x3c, RZ ;  /* 0x0000003c74a67810 */ /* 0x040fe20007ffe0ff */
[----:B------:R-:W-:Y:S01]  /*13d0*/  IMAD.MOV R26, RZ, RZ, -R26 ;  /* 0x000000ffff1a7224 */ /* 0x000fe200078e0a1a */
[----:B------:R-:W-:Y:S01]  /*13e0*/  IADD3 R174, R116, 0x38, RZ ;  /* 0x0000003874ae7810 */ /* 0x000fe20007ffe0ff */
[----:B------:R-:W-:Y:S01]  /*13f0*/  IMAD.MOV R34, RZ, RZ, -R34 ;  /* 0x000000ffff227224 */ /* 0x000fe200078e0a22 */
[----:B------:R-:W-:Y:S01]  /*1400*/  IABS R95, R180 ;  /* 0x000000b4005f7213 */ /* 0x000fe20000000000 */
[----:B------:R-:W-:Y:S01]  /*1410*/  IMAD.HI.U32 R32, R2, R45, RZ ;  /* 0x0000002d02207227 */ /* 0x000fe200078e00ff */
[----:B------:R-:W-:-:S02]  /*1420*/  IADD3 R158, R116, 0x40, RZ ;  /* 0x00000040749e7810 */ /* 0x000fc40007ffe0ff */
[----:B------:R-:W-:Y:S01]  /*1430*/  IABS R109, R166 ;  /* 0x000000a6006d7213 */ /* 0x000fe20000000000 */
[----:B------:R-:W-:Y:S01]  /*1440*/  IMAD R41, R0, R26, R41 ;  /* 0x0000001a00297224 */ /* 0x000fe200078e0229 */
[----:B------:R-:W-:Y:S01]  /*1450*/  IABS R101, R174 ;  /* 0x000000ae00657213 */ /* 0x000fe20000000000 */
[----:B------:R-:W-:Y:S01]  /*1460*/  IMAD.HI.U32 R26, R2, R51, RZ ;  /* 0x00000033021a7227 */ /* 0x000fe200078e00ff */
[----:B------:R-:W-:Y:S02]  /*1470*/  IABS R117, R158 ;  /* 0x0000009e00757213 */ /* 0x000fe40000000000 */
[----:B------:R-:W-:Y:S01]  /*1480*/  IADD3 R170, R116, 0x3a, RZ ;  /* 0x0000003a74aa7810 */ /* 0x000fe20007ffe0ff */
[----:B------:R-:W-:Y:S01]  /*1490*/  IMAD R49, R0, R24, R49 ;  /* 0x0000001800317224 */ /* 0x000fe200078e0231 */
[----:B------:R-:W-:Y:S01]  /*14a0*/  IADD3 R164, R116, 0x3d, RZ ;  /* 0x0000003d74a47810 */ /* 0x000fe20007ffe0ff */
[----:B------:R-:W-:Y:S01]  /*14b0*/  IMAD.HI.U32 R24, R2, R59, RZ ;  /* 0x0000003b02187227 */ /* 0x000fe200078e00ff */
[----:B------:R-:W-:-:S02]  /*14c0*/  IADD3 R156, R116, 0x41, RZ ;  /* 0x00000041749c7810 */ /* 0x000fc40007ffe0ff */
[----:B------:R-:W-:Y:S01]  /*14d0*/  IABS R105, R170 ;  /* 0x000000aa00697213 */ /* 0x000fe20000000000 */
[----:B------:R-:W-:Y:S01]  /*14e0*/  IMAD R57, R0, R34, R57 ;  /* 0x0000002200397224 */ /* 0x000fe200078e0239 */
[----:B------:R-:W-:Y:S01]  /*14f0*/  IADD3 R148, R116, 0x45, RZ ;  /* 0x0000004574947810 */ /* 0x000fe20007ffe0ff */
[----:B------:R-:W-:Y:S01]  /*1500*/  IMAD.MOV R32, RZ, RZ, -R32 ;  /* 0x000000ffff207224 */ /* 0x000fe200078e0a20 */
[----:B------:R-:W-:Y:S01]  /*1510*/  IABS R111, R164 ;  /* 0x000000a4006f7213 */ /* 0x000fe20000000000 */
[----:B------:R-:W-:Y:S01]  /*1520*/  IMAD.HI.U32 R34, R2, R67, RZ ;  /* 0x0000004302227227 */ /* 0x000fe200078e00ff */
[----:B------:R-:W-:Y:S02]  /*1530*/  IABS R119, R156 ;  /* 0x0000009c00777213 */ /* 0x000fe40000000000 */
[----:B------:R-:W-:Y:S01]  /*1540*/  IABS R127, R148 ;  /* 0x00000094007f7213 */ /* 0x000fe20000000000 */
[----:B------:R-:W-:Y:S01]  /*1550*/  IMAD.MOV R26, RZ, RZ, -R26 ;  /* 0x000000ffff1a7224 */ /* 0x000fe200078e0a1a */
[----:B------:R-:W-:Y:S01]  /*1560*/  IADD3 R34, -R34, RZ, RZ ;  /* 0x000000ff22227210 */ /* 0x000fe20007ffe1ff */
[----:B------:R-:W-:Y:S01]  /*1570*/  IMAD.MOV R24, RZ, RZ, -R24 ;  /* 0x000000ffff187224 */ /* 0x000fe200078e0a18 */
[----:B------:R-:W-:Y:S01]  /*1580*/  IADD3 R160, R116, 0x3f, RZ ;  /* 0x0000003f74a07810 */ /* 0x000fe20007ffe0ff */
[----:B------:R-:W-:Y:S01]  /*1590*/  IMAD R45, R0, R32, R45 ;  /* 0x00000020002d7224 */ /* 0x000fe200078e022d */
[----:B------:R-:W-:Y:S01]  /*15a0*/  IADD3 R154, R116, 0x42, RZ ;  /* 0x00000042749a7810 */ /* 0x000fe20007ffe0ff */
[----:B------:R-:W-:Y:S01]  /*15b0*/  IMAD.HI.U32 R32, R2, R55, RZ ;  /* 0x0000003702207227 */ /* 0x000fe200078e00ff */
[----:B------:R-:W-:-:S02]  /*15c0*/  IADD3 R146, R116, 0x46, RZ ;  /* 0x0000004674927810 */ /* 0x000fc40007ffe0ff */
[----:B------:R-:W-:Y:S01]  /*15d0*/  IABS R115, R160 ;  /* 0x000000a000737213 */ /* 0x000fe20000000000 */
[----:B------:R-:W-:Y:S01]  /*15e0*/  IMAD R51, R0, R26, R51 ;  /* 0x0000001a00337224 */ /* 0x000fe200078e0233 */
[----:B------:R-:W-:Y:S01]  /*15f0*/  IADD3 R32, -R32, RZ, RZ ;  /* 0x000000ff20207210 */ /* 0x000fe20007ffe1ff */
[----:B------:R-:W-:Y:S01]  /*1600*/  IMAD.HI.U32 R26, R2, R61, RZ ;  /* 0x0000003d021a7227 */ /* 0x000fe200078e00ff */
[----:B------:R-:W-:Y:S02]  /*1610*/  IABS R121, R154 ;  /* 0x0000009a00797213 */ /* 0x000fe40000000000 */
[----:B------:R-:W-:Y:S01]  /*1620*/  IADD3 R138, R116, 0x4a, RZ ;  /* 0x0000004a748a7810 */ /* 0x000fe20007ffe0ff */
[----:B------:R-:W-:Y:S01]  /*1630*/  IMAD R59, R0, R24, R59 ;  /* 0x00000018003b7224 */ /* 0x000fe200078e023b */
[----:B------:R-:W-:Y:S01]  /*1640*/  IADD3 R26, -R26, RZ, RZ ;  /* 0x000000ff1a1a7210 */ /* 0x000fe20007ffe1ff */
[----:B------:R-:W-:Y:S01]  /*1650*/  IMAD.HI.U32 R24, R2, R69, RZ ;  /* 0x0000004502187227 */ /* 0x000fe200078e00ff */
[----:B------:R-:W-:-:S02]  /*1660*/  IABS R129, R146 ;  /* 0x0000009200817213 */ /* 0x000fc40000000000 */
[----:B------:R-:W-:Y:S01]  /*1670*/  IABS R137, R138 ;  /* 0x0000008a00897213 */ /* 0x000fe20000000000 */
[----:B------:R-:W-:Y:S01]  /*1680*/  IMAD R67, R0, R34, R67 ;  /* 0x0000002200437224 */ /* 0x000fe200078e0243 */
[----:B------:R-:W-:Y:S01]  /*1690*/  IADD3 R150, R116, 0x44, RZ ;  /* 0x0000004474967810 */ /* 0x000fe20007ffe0ff */
[----:B------:R-:W-:Y:S01]  /*16a0*/  IMAD.HI.U32 R34, R2, R77, RZ ;  /* 0x0000004d02227227 */ /* 0x000fe200078e00ff */
[C---:B------:R-:W-:Y:S02]  /*16b0*/  IADD3 R136, R116.reuse, 0x4b, RZ ;  /* 0x0000004b74887810 */ /* 0x040fe40007ffe0ff */
[----:B------:R-:W-:Y:S01]  /*16c0*/  IADD3 R144, R116, 0x47, RZ ;  /* 0x0000004774907810 */ /* 0x000fe20007ffe0ff */
[----:B------:R-:W-:Y:S01]  /*16d0*/  IMAD.MOV R24, RZ, RZ, -R24 ;  /* 0x000000ffff187224 */ /* 0x000fe200078e0a18 */
[----:B------:R-:W-:Y:S01]  /*16e0*/  IABS R125, R150 ;  /* 0x00000096007d7213 */ /* 0x000fe20000000000 */
[----:B------:R-:W-:Y:S01]  /*16f0*/  IMAD R55, R0, R32, R55 ;  /* 0x0000002000377224 */ /* 0x000fe200078e0237 */
[----:B------:R-:W-:Y:S01]  /*1700*/  IADD3 R128, R116, 0x4f, RZ ;  /* 0x0000004f74807810 */ /* 0x000fe20007ffe0ff */
[----:B------:R-:W-:Y:S01]  /*1710*/  IMAD.MOV R34, RZ, RZ, -R34 ;  /* 0x000000ffff227224 */ /* 0x000fe200078e0a22 */
[----:B------:R-:W-:Y:S01]  /*1720*/  IABS R139, R136 ;  /* 0x00000088008b7213 */ /* 0x000fe20000000000 */
[----:B------:R-:W-:Y:S01]  /*1730*/  IMAD R69, R0, R24, R69 ;  /* 0x0000001800457224 */ /* 0x000fe200078e0245 */
[----:B------:R-:W-:Y:S01]  /*1740*/  IABS R131, R144 ;  /* 0x0000009000837213 */ /* 0x000fe20000000000 */
[----:B------:R-:W-:Y:S01]  /*1750*/  IMAD.HI.U32 R32, R2, R65, RZ ;  /* 0x0000004102207227 */ /* 0x000fe200078e00ff */
[----:B------:R-:W-:-:S02]  /*1760*/  IABS R147, R128 ;  /* 0x0000008000937213 */ /* 0x000fc40000000000 */
[----:B------:R-:W-:Y:S01]  /*1770*/  IADD3 R140, R116, 0x49, RZ ;  /* 0x00000049748c7810 */ /* 0x000fe20007ffe0ff */
[----:B------:R-:W-:Y:S01]  /*1780*/  IMAD R61, R0, R26, R61 ;  /* 0x0000001a003d7224 */ /* 0x000fe200078e023d */
[----:B------:R-:W-:Y:S01]  /*1790*/  IADD3 R134, R116, 0x4c, RZ ;  /* 0x0000004c74867810 */ /* 0x000fe20007ffe0ff */
[----:B------:R-:W-:Y:S01]  /*17a0*/  IMAD.HI.U32 R24, R2, R79, RZ ;  /* 0x0000004f02187227 */ /* 0x000fe200078e00ff */
[----:B------:R-:W-:Y:S02]  /*17b0*/  IADD3 R126, R116, 0x50, RZ ;  /* 0x00000050747e7810 */ /* 0x000fe40007ffe0ff */
[----:B------:R-:W-:Y:S01]  /*17c0*/  IABS R135, R140 ;  /* 0x0000008c00877213 */ /* 0x000fe20000000000 */
[----:B------:R-:W-:Y:S01]  /*17d0*/  IMAD.HI.U32 R26, R2, R71, RZ ;  /* 0x00000047021a7227 */ /* 0x000fe200078e00ff */
[----:B------:R-:W-:Y:S02]  /*17e0*/  IADD3 R24, -R24, RZ, RZ ;  /* 0x000000ff18187210 */ /* 0x000fe40007ffe1ff */
[----:B------:R-:W-:Y:S01]  /*17f0*/  IADD3 R118, R116, 0x54, RZ ;  /* 0x0000005474767810 */ /* 0x000fe20007ffe0ff */
[----:B------:R-:W-:Y:S01]  /*1800*/  IMAD R77, R0, R34, R77 ;  /* 0x00000022004d7224 */ /* 0x000fe200078e024d */
[----:B------:R-:W-:Y:S01]  /*1810*/  IABS R141, R134 ;  /* 0x00000086008d7213 */ /* 0x000fe20000000000 */
[----:B------:R-:W-:Y:S01]  /*1820*/  IMAD.MOV R32, RZ, RZ, -R32 ;  /* 0x000000ffff207224 */ /* 0x000fe200078e0a20 */
[----:B------:R-:W-:Y:S01]  /*1830*/  IABS R149, R126 ;  /* 0x0000007e00957213 */ /* 0x000fe20000000000 */
[----:B------:R-:W-:Y:S01]  /*1840*/  IMAD.HI.U32 R34, R2, R87, RZ ;  /* 0x0000005702227227 */ /* 0x000fe200078e00ff */
[----:B------:R-:W-:-:S02]  /*1850*/  IABS R157, R118 ;  /* 0x00000076009d7213 */ /* 0x000fc40000000000 */
[C---:B------:R-:W-:Y:S01]  /*1860*/  IADD3 R130, R116.reuse, 0x4e, RZ ;  /* 0x0000004e74827810 */ /* 0x040fe20007ffe0ff */
[----:B------:R-:W-:Y:S01]  /*1870*/  IMAD.MOV R26, RZ, RZ, -R26 ;  /* 0x000000ffff1a7224 */ /* 0x000fe200078e0a1a */
[----:B------:R-:W-:Y:S01]  /*1880*/  IADD3 R124, R116, 0x51, RZ ;  /* 0x00000051747c7810 */ /* 0x000fe20007ffe0ff */
[----:B------:R-:W-:Y:S01]  /*1890*/  IMAD R65, R0, R32, R65 ;  /* 0x0000002000417224 */ /* 0x000fe200078e0241 */
[----:B------:R-:W-:Y:S01]  /*18a0*/  IADD3 R114, R116, 0x55, RZ ;  /* 0x0000005574727810 */ /* 0x000fe20007ffe0ff */
[----:B------:R-:W-:Y:S01]  /*18b0*/  IMAD.MOV R34, RZ, RZ, -R34 ;  /* 0x000000ffff227224 */ /* 0x000fe200078e0a22 */
[----:B------:R-:W-:Y:S01]  /*18c0*/  IABS R145, R130 ;  /* 0x0000008200917213 */ /* 0x000fe20000000000 */
[----:B------:R-:W-:Y:S01]  /*18d0*/  IMAD.HI.U32 R32, R2, R75, RZ ;  /* 0x0000004b02207227 */ /* 0x000fe200078e00ff */
[----:B------:R-:W-:Y:S02]  /*18e0*/  IABS R151, R124 ;  /* 0x0000007c00977213 */ /* 0x000fe40000000000 */
[----:B------:R-:W-:Y:S01]  /*18f0*/  IADD3 R106, R116, 0x59, RZ ;  /* 0x00000059746a7810 */ /* 0x000fe20007ffe0ff */
        /* <DEDUP_REMOVED lines=10> */
[----:B------:R-:W-:Y:S01]  /*19a0*/  IMAD R87, R0, R34, R87 ;  /* 0x0000002200577224 */ /* 0x000fe200078e0257 */
[----:B------:R-:W-:Y:S01]  /*19b0*/  IADD3 R96, R116, 0x5e, RZ ;  /* 0x0000005e74607810 */ /* 0x000fe20007ffe0ff */
[----:B------:R-:W-:Y:S01]  /*19c0*/  IMAD.MOV R32, RZ, RZ, -R32 ;  /* 0x000000ffff207224 */ /* 0x000fe200078e0a20 */
[----:B------:R-:W-:Y:S01]  /*19d0*/  IABS R169, R104 ;  /* 0x0000006800a97213 */ /* 0x000fe20000000000 */
[----:B------:R-:W-:Y:S01]  /*19e0*/  IMAD.HI.U32 R34, R2, R97, RZ ;  /* 0x0000006102227227 */ /* 0x000fe200078e00ff */
[----:B------:R-:W-:-:S02]  /*19f0*/  IABS R161, R112 ;  /* 0x0000007000a17213 */ /* 0x000fc40000000000 */
        /* <DEDUP_REMOVED lines=8> */
[----:B------:R-:W-:Y:S02]  /*1a80*/  IADD3 R94, R116, 0x5f, RZ ;  /* 0x0000005f745e7810 */ /* 0x000fe40007ffe0ff */
[----:B------:R-:W-:Y:S01]  /*1a90*/  IABS R165, R108 ;  /* 0x0000006c00a57213 */ /* 0x000fe20000000000 */
[----:B------:R-:W-:Y:S01]  /*1aa0*/  IMAD R81, R0, R26, R81 ;  /* 0x0000001a00517224 */ /* 0x000fe200078e0251 */
[----:B------:R-:W-:Y:S01]  /*1ab0*/  IADD3 R32, -R32, RZ, RZ ;  /* 0x000000ff20207210 */ /* 0x000fe20007ffe1ff */
[----:B------:R-:W-:Y:S01]  /*1ac0*/  IMAD.HI.U32 R26, R2, R91, RZ ;  /* 0x0000005b021a7227 */ /* 0x000fe200078e00ff */
[----:B------:R-:W-:-:S02]  /*1ad0*/  IADD3 R86, R116, 0x63, RZ ;  /* 0x0000006374567810 */ /* 0x000fc40007ffe0ff */
[----:B------:R-:W-:Y:S01]  /*1ae0*/  IABS R171, R102 ;  /* 0x0000006600ab7213 */ /* 0x000fe20000000000 */
[----:B------:R-:W-:Y:S01]  /*1af0*/  IMAD R89, R0, R24, R89 ;  /* 0x0000001800597224 */ /* 0x000fe200078e0259 */
[----:B------:R-:W-:Y:S01]  /*1b00*/  IADD3 R26, -R26, RZ, RZ ;  /* 0x000000ff1a1a7210 */ /* 0x000fe20007ffe1ff */
[----:B------:R-:W-:Y:S01]  /*1b10*/  IMAD.HI.U32 R24, R2, R99, RZ ;  /* 0x0000006302187227 */ /* 0x000fe200078e00ff */
[----:B------:R-:W-:Y:S02]  /*1b20*/  IABS R179, R94 ;  /* 0x0000005e00b37213 */ /* 0x000fe40000000000 */
[----:B------:R-:W-:Y:S01]  /*1b30*/  IABS R187, R86 ;  /* 0x0000005600bb7213 */ /* 0x000fe20000000000 */
[----:B------:R-:W-:Y:S01]  /*1b40*/  IMAD R97, R0, R34, R97 ;  /* 0x0000002200617224 */ /* 0x000fe200078e0261 */
[----:B------:R-:W-:Y:S01]  /*1b50*/  IADD3 R98, R116, 0x5d, RZ ;  /* 0x0000005d74627810 */ /* 0x000fe20007ffe0ff */
[----:B------:R-:W-:Y:S01]  /*1b60*/  IMAD.HI.U32 R34, R2, R107, RZ ;  /* 0x0000006b02227227 */ /* 0x000fe200078e00ff */
[----:B------:R-:W-:-:S02]  /*1b70*/  IADD3 R92, R116, 0x60, RZ ;  /* 0x00000060745c7810 */ /* 0x000fc40007ffe0ff */
[----:B------:R-:W-:Y:S01]  /*1b80*/  IADD3 R84, R116, 0x64, RZ ;  /* 0x0000006474547810 */ /* 0x000fe20007ffe0ff */
[----:B------:R-:W-:Y:S01]  /*1b90*/  IMAD.MOV R24, RZ, RZ, -R24 ;  /* 0x000000ffff187224 */ /* 0x000fe200078e0a18 */
[----:B------:R-:W-:Y:S01]  /*1ba0*/  IABS R175, R98 ;  /* 0x0000006200af7213 */ /* 0x000fe20000000000 */
[----:B------:R-:W-:Y:S01]  /*1bb0*/  IMAD R85, R0, R32, R85 ;  /* 0x0000002000557224 */ /* 0x000fe200078e0255 */
[----:B------:R-:W-:Y:S01]  /*1bc0*/  IABS R181, R92 ;  /* 0x0000005c00b57213 */ /* 0x000fe20000000000 */
[----:B------:R-:W-:Y:S01]  /*1bd0*/  IMAD.MOV R34, RZ, RZ, -R34 ;  /* 0x000000ffff227224 */ /* 0x000fe200078e0a22 */
[----:B------:R-:W-:Y:S01]  /*1be0*/  IADD3 R233, R116, 0x1b, RZ ;  /* 0x0000001b74e97810 */ /* 0x000fe20007ffe0ff */
[----:B------:R-:W-:Y:S01]  /*1bf0*/  IMAD R99, R0, R24, R99 ;  /* 0x0000001800637224 */ /* 0x000fe200078e0263 */
[----:B------:R-:W-:Y:S01]  /*1c00*/  IABS R189, R84 ;  /* 0x0000005400bd7213 */ /* 0x000fe20000000000 */
[----:B------:R-:W-:Y:S01]  /*1c10*/  IMAD.HI.U32 R32, R2, R95, RZ ;  /* 0x0000005f02207227 */ /* 0x000fe200078e00ff */
[C---:B------:R-:W-:Y:S01]  /*1c20*/  IADD3 R76, R116.reuse, 0x68, RZ ;  /* 0x00000068744c7810 */ /* 0x040fe20007ffe0ff */
[----:B------:R-:W-:Y:S01]  /*1c30*/  STL [R1+0x2234], R233 ;  /* 0x002234e901007387 */ /* 0x000fe20000100800 */
[----:B------:R-:W-:Y:S01]  /*1c40*/  IADD3 R228, R116, 0x20, RZ ;  /* 0x0000002074e47810 */ /* 0x000fe20007ffe0ff */
[----:B------:R-:W-:Y:S01]  /*1c50*/  IMAD R91, R0, R26, R91 ;  /* 0x0000001a005b7224 */ /* 0x000fe200078e025b */
[----:B------:R-:W-:Y:S01]  /*1c60*/  IADD3 R88, R116, 0x62, RZ ;  /* 0x0000006274587810 */ /* 0x000fe20007ffe0ff */
        /* <DEDUP_REMOVED lines=9> */
[----:B------:R-:W-:Y:S01]  /*1d00*/  IADD3 R221, R116, 0x25, RZ ;  /* 0x0000002574dd7810 */ /* 0x000fe20007ffe0ff */
[----:B------:R-:W-:Y:S01]  /*1d10*/  IMAD.MOV R32, RZ, RZ, -R32 ;  /* 0x000000ffff207224 */ /* 0x000fe200078e0a20 */
[----:B------:R-:W-:Y:S01]  /*1d20*/  STL [R1+0x2240], R230 ;  /* 0x002240e601007387 */ /* 0x000fe20000100800 */
[----:B------:R-:W-:Y:S01]  /*1d30*/  IMAD.HI.U32 R34, R2, R117, RZ ;  /* 0x0000007502227227 */ /* 0x000fe200078e00ff */
[----:B------:R-:W-:-:S02]  /*1d40*/  IABS R191, R82 ;  /* 0x0000005200bf7213 */ /* 0x000fc40000000000 */
[----:B------:R-:W-:Y:S01]  /*1d50*/  STL [R1+0x2244], R229 ;  /* 0x002244e501007387 */ /* 0x000fe20000100800 */
[----:B------:R-:W-:Y:S01]  /*1d60*/  IMAD.MOV R26, RZ, RZ, -R26 ;  /* 0x000000ffff1a7224 */ /* 0x000fe200078e0a1a */
[----:B------:R-:W-:Y:S01]  /*1d70*/  IADD3 R78, R116, 0x67, RZ ;  /* 0x00000067744e7810 */ /* 0x000fe20007ffe0ff */
[----:B------:R-:W-:Y:S01]  /*1d80*/  IMAD R95, R0, R32, R95 ;  /* 0x00000020005f7224 */ /* 0x000fe200078e025f */
[----:B------:R-:W-:Y:S01]  /*1d90*/  STL [R1+0x2248], R228 ;  /* 0x002248e401007387 */ /* 0x000fe20000100800 */
[----:B------:R-:W-:Y:S01]  /*1da0*/  IMAD.MOV R34, RZ, RZ, -R34 ;  /* 0x000000ffff227224 */ /* 0x000fe200078e0a22 */
[----:B------:R-:W-:Y:S01]  /*1db0*/  IADD3 R206, R116, 0x2a, RZ ;  /* 0x0000002a74ce7810 */ /* 0x000fe20007ffe0ff */
[----:B------:R-:W-:Y:S01]  /*1dc0*/  IMAD.HI.U32 R32, R2, R105, RZ ;  /* 0x0000006902207227 */ /* 0x000fe200078e00ff */
[----:B------:R-:W-:Y:S01]  /*1dd0*/  STL [R1+0x224c], R227 ;  /* 0x00224ce301007387 */ /* 0x000fe20000100800 */
[----:B------:R-:W-:Y:S02]  /*1de0*/  IADD3 R72, R116, 0x6a, RZ ;  /* 0x0000006a74487810 */ /* 0x000fe40007ffe0ff */
[----:B------:R-:W-:Y:S01]  /*1df0*/  IMAD R101, R0, R26, R101 ;  /* 0x0000001a00657224 */ /* 0x000fe200078e0265 */
[----:B------:R-:W-:Y:S01]  /*1e00*/  STL [R1+0x2250], R226 ;  /* 0x002250e201007387 */ /* 0x000fe20000100800 */
[----:B------:R-:W-:Y:S01]  /*1e10*/  IMAD.HI.U32 R26, R2, R111, RZ ;  /* 0x0000006f021a7227 */ /* 0x000fe200078e00ff */
[----:B------:R-:W-:-:S02]  /*1e20*/  IABS R195, R78 ;  /* 0x0000004e00c37213 */ /* 0x000fc40000000000 */
[----:B------:R-:W-:Y:S01]  /*1e30*/  STL [R1+0x2254], R225 ;  /* 0x002254e101007387 */ /* 0x000fe20000100800 */
[----:B------:R-:W-:Y:S01]  /*1e40*/  IMAD R109, R0, R24, R109 ;  /* 0x00000018006d7224 */ /* 0x000fe200078e026d */
[----:B------:R-:W-:Y:S01]  /*1e50*/  IADD3 R74, R116, 0x69, RZ ;  /* 0x00000069744a7810 */ /* 0x000fe20007ffe0ff */
[----:B------:R-:W-:Y:S01]  /*1e60*/  IMAD.HI.U32 R24, R2, R119, RZ ;  /* 0x0000007702187227 */ /* 0x000fe200078e00ff */
[----:B------:R-:W-:Y:S01]  /*1e70*/  STL [R1+0x2258], R224 ;  /* 0x002258e001007387 */ /* 0x000fe20000100800 */
[----:B------:R-:W-:Y:S02]  /*1e80*/  IADD3 R192, R116, 0x2f, RZ ;  /* 0x0000002f74c07810 */ /* 0x000fe40007ffe0ff */
[----:B------:R-:W-:Y:S01]  /*1e90*/  IMAD R117, R0, R34, R117 ;  /* 0x0000002200757224 */ /* 0x000fe200078e0275 */
[----:B------:R-:W-:Y:S01]  /*1ea0*/  STL [R1+0x225c], R221 ;  /* 0x00225cdd01007387 */ /* 0x000fe20000100800 */
[----:B------:R-:W-:Y:S01]  /*1eb0*/  IMAD.MOV R32, RZ, RZ, -R32 ;  /* 0x000000ffff207224 */ /* 0x000fe200078e0a20 */
[----:B------:R-:W-:Y:S01]  /*1ec0*/  IABS R199, R74 ;  /* 0x0000004a00c77213 */ /* 0x000fe20000000000 */
[----:B------:R-:W-:Y:S01]  /*1ed0*/  IMAD.HI.U32 R34, R2, R127, RZ ;  /* 0x0000007f02227227 */ /* 0x000fe200078e00ff */
[----:B------:R-:W-:Y:S01]  /*1ee0*/  STL [R1+0x2260], R220 ;  /* 0x002260dc01007387 */ /* 0x000fe20000100800 */
[----:B------:R-:W-:-:S02]  /*1ef0*/  IADD3 R68, R116, 0x6c, RZ ;  /* 0x0000006c74447810 */ /* 0x000fc40007ffe0ff */
[----:B------:R-:W-:Y:S01]  /*1f00*/  IMAD.MOV R26, RZ, RZ, -R26 ;  /* 0x000000ffff1a7224 */ /* 0x000fe200078e0a1a */
[----:B------:R-:W-:Y:S01]  /*1f10*/  IADD3 R34, -R34, RZ, RZ ;  /* 0x000000ff22227210 */ /* 0x000fe20007ffe1ff */
[----:B------:R-:W-:Y:S01]  /*1f20*/  IMAD.MOV R24, RZ, RZ, -R24 ;  /* 0x000000ffff187224 */ /* 0x000fe200078e0a18 */
[----:B------:R-:W-:Y:S01]  /*1f30*/  STL [R1+0x2264], R216 ;  /* 0x002264d801007387 */ /* 0x000fe20000100800 */
[----:B------:R-:W-:Y:S01]  /*1f40*/  IMAD R105, R0, R32, R105 ;  /* 0x0000002000697224 */ /* 0x000fe200078e0269 */
[----:B------:R-:W-:Y:S01]  /*1f50*/  IADD3 R66, R116, 0x6d, RZ ;  /* 0x0000006d74427810 */ /* 0x000fe20007ffe0ff */
[----:B------:R-:W-:Y:S01]  /*1f60*/  IMAD.HI.U32 R32, R2, R115, RZ ;  /* 0x0000007302207227 */ /* 0x000fe200078e00ff */
[----:B------:R-:W-:Y:S01]  /*1f70*/  STL [R1+0x2268], R214 ;  /* 0x002268d601007387 */ /* 0x000fe20000100800 */
[----:B------:R-:W-:Y:S02]  /*1f80*/  IADD3 R182, R116, 0x34, RZ ;  /* 0x0000003474b67810 */ /* 0x000fe40007ffe0ff */
[----:B------:R-:W-:Y:S01]  /*1f90*/  IMAD R111, R0, R26, R111 ;  /* 0x0000001a006f7224 */ /* 0x000fe200078e026f */
[----:B------:R-:W-:Y:S01]  /*1fa0*/  IADD3 R32, -R32, RZ, RZ ;  /* 0x000000ff20207210 */ /* 0x000fe20007ffe1ff */
[----:B------:R-:W-:Y:S01]  /*1fb0*/  IMAD.HI.U32 R26, R2, R121, RZ ;  /* 0x00000079021a7227 */ /* 0x000fe200078e00ff */
[----:B------:R-:W-:Y:S01]  /*1fc0*/  STL [R1+0x226c], R210 ;  /* 0x00226cd201007387 */ /* 0x000fe20000100800 */
[----:B------:R-:W-:-:S02]  /*1fd0*/  IABS R201, R68 ;  /* 0x0000004400c97213 */ /* 0x000fc40000000000 */
[----:B------:R-:W-:Y:S01]  /*1fe0*/  IMAD R119, R0, R24, R119 ;  /* 0x0000001800777224 */ /* 0x000fe200078e0277 */
[----:B------:R-:W-:Y:S01]  /*1ff0*/  IADD3 R26, -R26, RZ, RZ ;  /* 0x000000ff1a1a7210 */ /* 0x000fe20007ffe1ff */
[----:B------:R-:W-:Y:S01]  /*2000*/  IMAD.HI.U32 R24, R2, R129, RZ ;  /* 0x0000008102187227 */ /* 0x000fe200078e00ff */
[----:B------:R-:W-:Y:S01]  /*2010*/  STL [R1+0x2270], R206 ;  /* 0x002270ce01007387 */ /* 0x000fe20000100800 */
[----:B------:R-:W-:Y:S02]  /*2020*/  IABS R207, R66 ;  /* 0x0000004200cf7213 */ /* 0x000fe40000000000 */
[----:B------:R-:W-:Y:S01]  /*2030*/  IMAD R127, R0, R34, R127 ;  /* 0x00000022007f7224 */ /* 0x000fe200078e027f */
[----:B------:R-:W-:Y:S01]  /*2040*/  STL [R1+0x2274], R202 ;  /* 0x002274ca01007387 */ /* 0x000fe20000100800 */
[----:B------:R-:W-:Y:S01]  /*2050*/  IMAD.HI.U32 R34, R2, R137, RZ ;  /* 0x0000008902227227 */ /* 0x000fe200078e00ff */
[C---:B------:R-:W-:Y:S02]  /*2060*/  IADD3 R172, R116.reuse, 0x39, RZ ;  /* 0x0000003974ac7810 */ /* 0x040fe40007ffe0ff */
[----:B------:R-:W-:Y:S01]  /*2070*/  STL [R1+0x2278], R198 ;  /* 0x002278c601007387 */ /* 0x000fe20000100800 */
[----:B------:R-:W-:Y:S01]  /*2080*/  IMAD.MOV R24, RZ, RZ, -R24 ;  /* 0x000000ffff187224 */ /* 0x000fe200078e0a18 */
[----:B------:R-:W-:Y:S01]  /*2090*/  IADD3 R62, R116, 0x6f, RZ ;  /* 0x0000006f743e7810 */ /* 0x000fe20007ffe0ff */
[----:B------:R-:W-:Y:S01]  /*20a0*/  IMAD R115, R0, R32, R115 ;  /* 0x0000002000737224 */ /* 0x000fe200078e0273 */
[----:B------:R-:W-:Y:S01]  /*20b0*/  STL [R1+0x227c], R196 ;  /* 0x00227cc401007387 */ /* 0x000fe20000100800 */
[----:B------:R-:W-:Y:S01]  /*20c0*/  IMAD.MOV R34, RZ, RZ, -R34 ;  /* 0x000000ffff227224 */ /* 0x000fe200078e0a22 */
[----:B------:R-:W-:Y:S01]  /*20d0*/  IADD3 R162, R116, 0x3e, RZ ;  /* 0x0000003e74a27810 */ /* 0x000fe20007ffe0ff */
        /* <DEDUP_REMOVED lines=10> */
[----:B------:R-:W-:Y:S01]  /*2180*/  IMAD.HI.U32 R26, R2, R131, RZ ;  /* 0x00000083021a7227 */ /* 0x000fe200078e00ff */
[----:B------:R-:W-:Y:S01]  /*2190*/  IADD3 R24, -R24, RZ, RZ ;  /* 0x000000ff18187210 */ /* 0x000fe20007ffe1ff */
[----:B------:R-:W-:Y:S01]  /*21a0*/  STL [R1+0x228c], R188 ;  /* 0x00228cbc01007387 */ /* 0x000fe20000100800 */
[----:B------:R-:W-:Y:S01]  /*21b0*/  IADD3 R58, R116, 0x71, RZ ;  /* 0x00000071743a7810 */ /* 0x000fe20007ffe0ff */
[----:B------:R-:W-:Y:S01]  /*21c0*/  IMAD R137, R0, R34, R137 ;  /* 0x0000002200897224 */ /* 0x000fe200078e0289 */
[----:B-1----:R-:W-:Y:S01]  /*21d0*/  LOP3.LUT R38, R12, 0x7f, RZ, 0xc0, !PT ;  /* 0x0000007f0c267812 */ /* 0x002fe200078ec0ff */
[----:B------:R-:W-:Y:S01]  /*21e0*/  IMAD.MOV R32, RZ, RZ, -R32 ;  /* 0x000000ffff207224 */ /* 0x000fe200078e0a20 */
[----:B------:R-:W-:Y:S01]  /*21f0*/  STL [R1+0x2290], R186 ;  /* 0x002290ba01007387 */ /* 0x000fe20000100800 */
[----:B------:R-:W-:Y:S01]  /*2200*/  IMAD.HI.U32 R34, R2, R147, RZ ;  /* 0x0000009302227227 */ /* 0x000fe200078e00ff */
[----:B------:R-:W-:-:S02]  /*2210*/  IADD3 R142, R116, 0x48, RZ ;  /* 0x00000048748e7810 */ /* 0x000fc40007ffe0ff */
[----:B------:R-:W-:Y:S01]  /*2220*/  STL [R1+0x2294], R184 ;  /* 0x002294b801007387 */ /* 0x000fe20000100800 */
[----:B------:R-:W-:Y:S01]  /*2230*/  IMAD.MOV R26, RZ, RZ, -R26 ;  /* 0x000000ffff1a7224 */ /* 0x000fe200078e0a1a */
[----:B------:R-:W-:Y:S01]  /*2240*/  IADD3 R60, R116, 0x70, RZ ;  /* 0x00000070743c7810 */ /* 0x000fe20007ffe0ff */
[----:B------:R-:W-:Y:S01]  /*2250*/  IMAD R125, R0, R32, R125 ;  /* 0x00000020007d7224 */ /* 0x000fe200078e027d */
[----:B------:R-:W-:Y:S01]  /*2260*/  STL [R1+0x2298], R182 ;  /* 0x002298b601007387 */ /* 0x000fe20000100800 */
[----:B------:R-:W-:Y:S01]  /*2270*/  IMAD.MOV R34, RZ, RZ, -R34 ;  /* 0x000000ffff227224 */ /* 0x000fe200078e0a22 */
[----:B------:R-:W-:Y:S01]  /*2280*/  IABS R215, R60 ;  /* 0x0000003c00d77213 */ /* 0x000fe20000000000 */
[----:B------:R-:W-:Y:S01]  /*2290*/  IMAD.HI.U32 R32, R2, R135, RZ ;  /* 0x0000008702207227 */ /* 0x000fe200078e00ff */
[----:B------:R-:W-:Y:S01]  /*22a0*/  STL [R1+0x229c], R180 ;  /* 0x00229cb401007387 */ /* 0x000fe20000100800 */
[----:B------:R-:W-:Y:S02]  /*22b0*/  IADD3 R132, R116, 0x4d, RZ ;  /* 0x0000004d74847810 */ /* 0x000fe40007ffe0ff */
[----:B------:R-:W-:Y:S01]  /*22c0*/  IMAD R131, R0, R26, R131 ;  /* 0x0000001a00837224 */ /* 0x000fe200078e0283 */
[----:B------:R-:W-:Y:S01]  /*22d0*/  STL [R1+0x22a0], R178 ;  /* 0x0022a0b201007387 */ /* 0x000fe20000100800 */
[----:B------:R-:W-:Y:S01]  /*22e0*/  IMAD.HI.U32 R26, R2, R141, RZ ;  /* 0x0000008d021a7227 */ /* 0x000fe200078e00ff */
[----:B------:R-:W-:-:S02]  /*22f0*/  IADD3 R122, R116, 0x52, RZ ;  /* 0x00000052747a7810 */ /* 0x000fc40007ffe0ff */
        /* <DEDUP_REMOVED lines=9> */
[----:B------:R-:W-:Y:S01]  /*2390*/  IADD3 R90, R116, 0x61, RZ ;  /* 0x00000061745a7810 */ /* 0x000fe20007ffe0ff */
        /* <DEDUP_REMOVED lines=16> */
[----:B------:R-:W-:-:S02]  /*24a0*/  IADD3 R54, R116, 0x73, RZ ;  /* 0x0000007374367810 */ /* 0x000fc40007ffe0ff */
[----:B------:R-:W-:Y:S01]  /*24b0*/  IMAD R149, R0, R24, R149 ;  /* 0x0000001800957224 */ /* 0x000fe200078e0295 */
[----:B------:R-:W-:Y:S01]  /*24c0*/  IADD3 R26, -R26, RZ, RZ ;  /* 0x000000ff1a1a7210 */ /* 0x000fe20007ffe1ff */
[----:B------:R-:W-:Y:S01]  /*24d0*/  IMAD.HI.U32 R24, R2, R159, RZ ;  /* 0x0000009f02187227 */ /* 0x000fe200078e00ff */
[----:B------:R-:W-:Y:S01]  /*24e0*/  STL [R1+0x22c0], R162 ;  /* 0x0022c0a201007387 */ /* 0x000fe20000100800 */
[----:B------:R-:W-:Y:S02]  /*24f0*/  IADD3 R52, R116, 0x74, RZ ;  /* 0x0000007474347810 */ /* 0x000fe40007ffe0ff */
        /* <DEDUP_REMOVED lines=14> */
[----:B------:R-:W-:-:S02]  /*25e0*/  IADD3 R44, R116, 0x78, RZ ;  /* 0x00000078742c7810 */ /* 0x000fc40007ffe0ff */
[----:B------:R-:W-:Y:S01]  /*25f0*/  STL [R1+0x22d4], R152 ;  /* 0x0022d49801007387 */ /* 0x000fe20000100800 */
[----:B------:R-:W-:Y:S01]  /*2600*/  IMAD R151, R0, R26, R151 ;  /* 0x0000001a00977224 */ /* 0x000fe200078e0297 */
[----:B------:R-:W-:Y:S01]  /*2610*/  IABS R213, R54 ;  /* 0x0000003600d57213 */ /* 0x000fe20000000000 */
[C---:B------:R-:W-:Y:S01]  /*2620*/  IMAD.HI.U32 R24, R2.reuse, R169, RZ ;  /* 0x000000a902187227 */ /* 0x040fe200078e00ff */
[----:B------:R-:W-:Y:S01]  /*2630*/  STL [R1+0x22d8], R150 ;  /* 0x0022d89601007387 */ /* 0x000fe20000100800 */
[----:B------:R-:W-:Y:S02]  /*2640*/  IABS R223, R52 ;  /* 0x0000003400df7213 */ /* 0x000fe40000000000 */
[----:B------:R-:W-:Y:S01]  /*2650*/  IMAD.HI.U32 R26, R2, R161, RZ ;  /* 0x000000a1021a7227 */ /* 0x000fe200078e00ff */
[----:B------:R-:W-:Y:S01]  /*2660*/  IADD3 R24, -R24, RZ, RZ ;  /* 0x000000ff18187210 */ /* 0x000fe20007ffe1ff */
[----:B------:R-:W-:Y:S01]  /*2670*/  STL [R1+0x22dc], R148 ;  /* 0x0022dc9401007387 */ /* 0x000fe20000100800 */
[C---:B------:R-:W-:Y:S01]  /*2680*/  ISETP.GT.U32.AND P4, PT, R0.reuse, R18, PT ;  /* 0x000000120000720c */ /* 0x040fe20003f84070 */
[C---:B------:R-:W-:Y:S01]  /*2690*/  IMAD R167, R0.reuse, R34, R167 ;  /* 0x0000002200a77224 */ /* 0x040fe200078e02a7 */
[----:B------:R-:W-:Y:S01]  /*26a0*/  ISETP.GT.U32.AND P6, PT, R0, R3, PT ;  /* 0x000000030000720c */ /* 0x000fe20003fc4070 */
[----:B------:R-:W-:Y:S01]  /*26b0*/  IMAD.MOV R32, RZ, RZ, -R32 ;  /* 0x000000ffff207224 */ /* 0x000fe200078e0a20 */
[----:B------:R-:W-:Y:S01]  /*26c0*/  STL [R1+0x22e0], R146 ;  /* 0x0022e09201007387 */ /* 0x000fe20000100800 */
[----:B------:R-:W-:Y:S01]  /*26d0*/  IMAD.HI.U32 R34, R2, R177, RZ ;  /* 0x000000b102227227 */ /* 0x000fe200078e00ff */
[----:B------:R-:W-:-:S02]  /*26e0*/  IABS R43, R233 ;  /* 0x000000e9002b7213 */ /* 0x000fc40000000000 */
[----:B------:R-:W-:Y:S01]  /*26f0*/  STL [R1+0x22ec], R144 ;  /* 0x0022ec9001007387 */ /* 0x000fe20000100800 */
[----:B------:R-:W-:Y:S01]  /*2700*/  IMAD.MOV R26, RZ, RZ, -R26 ;  /* 0x000000ffff1a7224 */ /* 0x000fe200078e0a1a */
[----:B------:R-:W-:Y:S01]  /*2710*/  IABS R53, R228 ;  /* 0x000000e400357213 */ /* 0x000fe20000000000 */
[----:B------:R-:W-:Y:S01]  /*2720*/  IMAD R155, R0, R32, R155 ;  /* 0x00000020009b7224 */ /* 0x000fe200078e029b */
[----:B------:R-:W-:Y:S01]  /*2730*/  STL [R1+0x22f0], R142 ;  /* 0x0022f08e01007387 */ /* 0x000fe20000100800 */
[----:B------:R-:W-:Y:S01]  /*2740*/  IMAD.MOV R34, RZ, RZ, -R34 ;  /* 0x000000ffff227224 */ /* 0x000fe200078e0a22 */
[----:B------:R-:W-:Y:S01]  /*2750*/  IABS R63, R221 ;  /* 0x000000dd003f7213 */ /* 0x000fe20000000000 */
[----:B------:R-:W-:Y:S01]  /*2760*/  IMAD.HI.U32 R32, R2, R165, RZ ;  /* 0x000000a502207227 */ /* 0x000fe200078e00ff */
[----:B------:R-:W-:Y:S01]  /*2770*/  STL [R1+0x22fc], R140 ;  /* 0x0022fc8c01007387 */ /* 0x000fe20000100800 */
[----:B------:R-:W-:Y:S02]  /*2780*/  IABS R73, R206 ;  /* 0x000000ce00497213 */ /* 0x000fe40000000000 */
[----:B------:R-:W-:Y:S01]  /*2790*/  IMAD R161, R0, R26, R161 ;  /* 0x0000001a00a17224 */ /* 0x000fe200078e02a1 */
[----:B------:R-:W-:Y:S01]  /*27a0*/  STL [R1+0x2308], R138 ;  /* 0x0023088a01007387 */ /* 0x000fe20000100800 */
[----:B------:R-:W-:Y:S01]  /*27b0*/  IMAD.HI.U32 R26, R2, R171, RZ ;  /* 0x000000ab021a7227 */ /* 0x000fe200078e00ff */
[----:B------:R-:W-:-:S02]  /*27c0*/  IABS R83, R192 ;  /* 0x000000c000537213 */ /* 0x000fc40000000000 */
[----:B------:R-:W-:Y:S01]  /*27d0*/  STL [R1+0x2320], R136 ;  /* 0x0023208801007387 */ /* 0x000fe20000100800 */
[----:B------:R-:W-:Y:S01]  /*27e0*/  IMAD R169, R0, R24, R169 ;  /* 0x0000001800a97224 */ /* 0x000fe200078e02a9 */
[----:B------:R-:W-:Y:S01]  /*27f0*/  IABS R93, R182 ;  /* 0x000000b6005d7213 */ /* 0x000fe20000000000 */
[----:B------:R-:W-:Y:S01]  /*2800*/  IMAD.HI.U32 R24, R2, R179, RZ ;  /* 0x000000b302187227 */ /* 0x000fe200078e00ff */
[----:B------:R-:W-:Y:S01]  /*2810*/  STL [R1+0x231c], R134 ;  /* 0x00231c8601007387 */ /* 0x000fe20000100800 */
[----:B------:R-:W-:Y:S02]  /*2820*/  IABS R103, R172 ;  /* 0x000000ac00677213 */ /* 0x000fe40000000000 */
[----:B------:R-:W-:Y:S01]  /*2830*/  IMAD R177, R0, R34, R177 ;  /* 0x0000002200b17224 */ /* 0x000fe200078e02b1 */
[----:B------:R-:W-:Y:S01]  /*2840*/  STL [R1+0x2330], R132 ;  /* 0x0023308401007387 */ /* 0x000fe20000100800 */
[----:B------:R-:W-:Y:S01]  /*2850*/  IMAD.MOV R32, RZ, RZ, -R32 ;  /* 0x000000ffff207224 */ /* 0x000fe200078e0a20 */
[----:B------:R-:W-:Y:S01]  /*2860*/  IABS R113, R162 ;  /* 0x000000a200717213 */ /* 0x000fe20000000000 */
[----:B------:R-:W-:Y:S01]  /*2870*/  IMAD.HI.U32 R34, R2, R187, RZ ;  /* 0x000000bb02227227 */ /* 0x000fe200078e00ff */
[----:B------:R-:W-:Y:S01]  /*2880*/  STL [R1+0x2338], R130 ;  /* 0x0023388201007387 */ /* 0x000fe20000100800 */
[----:B------:R-:W-:-:S02]  /*2890*/  IABS R123, R152 ;  /* 0x00000098007b7213 */ /* 0x000fc40000000000 */
[----:B------:R-:W-:Y:S01]  /*28a0*/  IMAD.MOV R26, RZ, RZ, -R26 ;  /* 0x000000ffff1a7224 */ /* 0x000fe200078e0a1a */
[----:B------:R-:W-:Y:S01]  /*28b0*/  IADD3 R34, -R34, RZ, RZ ;  /* 0x000000ff22227210 */ /* 0x000fe20007ffe1ff */
[----:B------:R-:W-:Y:S01]  /*28c0*/  IMAD.MOV R24, RZ, RZ, -R24 ;  /* 0x000000ffff187224 */ /* 0x000fe200078e0a18 */
[----:B------:R-:W-:Y:S01]  /*28d0*/  STL [R1+0x2350], R128 ;  /* 0x0023508001007387 */ /* 0x000fe20000100800 */
[----:B------:R-:W-:Y:S01]  /*28e0*/  IMAD R165, R0, R32, R165 ;  /* 0x0000002000a57224 */ /* 0x000fe200078e02a5 */
[----:B------:R-:W-:Y:S01]  /*28f0*/  IABS R133, R142 ;  /* 0x0000008e00857213 */ /* 0x000fe20000000000 */
[----:B------:R-:W-:Y:S01]  /*2900*/  IMAD.HI.U32 R32, R2, R175, RZ ;  /* 0x000000af02207227 */ /* 0x000fe200078e00ff */
[----:B------:R-:W-:Y:S01]  /*2910*/  STL [R1+0x234c], R126 ;  /* 0x00234c7e01007387 */ /* 0x000fe20000100800 */
[----:B------:R-:W-:Y:S02]  /*2920*/  IABS R143, R132 ;  /* 0x00000084008f7213 */ /* 0x000fe40000000000 */
        /* <DEDUP_REMOVED lines=17> */
[----:B------:R-:W-:Y:S01]  /*2a40*/  IMAD R175, R0, R32, R175 ;  /* 0x0000002000af7224 */ /* 0x000fe200078e02af */
[----:B------:R-:W-:Y:S01]  /*2a50*/  STL [R1+0x2390], R114 ;  /* 0x0023907201007387 */ /* 0x000fe20000100800 */
[----:B------:R-:W-:Y:S01]  /*2a60*/  IMAD.HI.U32 R32, R2, R185, RZ ;  /* 0x000000b902207227 */ /* 0x000fe200078e00ff */
[----:B------:R-:W-:Y:S02]  /*2a70*/  IABS R193, R80 ;  /* 0x0000005000c17213 */ /* 0x000fe40000000000 */
[----:B------:R-:W-:Y:S01]  /*2a80*/  STL [R1+0x2398], R112 ;  /* 0x0023987001007387 */ /* 0x000fe20000100800 */
[----:B------:R-:W-:Y:S01]  /*2a90*/  IMAD R181, R0, R26, R181 ;  /* 0x0000001a00b57224 */ /* 0x000fe200078e02b5 */
[----:B------:R-:W-:Y:S01]  /*2aa0*/  IABS R203, R70 ;  /* 0x0000004600cb7213 */ /* 0x000fe20000000000 */
[----:B------:R-:W-:Y:S01]  /*2ab0*/  IMAD.MOV R24, RZ, RZ, -R24 ;  /* 0x000000ffff187224 */ /* 0x000fe200078e0a18 */
[----:B------:R-:W-:Y:S01]  /*2ac0*/  STL [R1+0x23b0], R110 ;  /* 0x0023b06e01007387 */ /* 0x000fe20000100800 */
[----:B------:R-:W-:Y:S01]  /*2ad0*/  IMAD.HI.U32 R26, R2, R191, RZ ;  /* 0x000000bf021a7227 */ /* 0x000fe200078e00ff */
[----:B------:R-:W-:-:S02]  /*2ae0*/  IABS R219, R56 ;  /* 0x0000003800db7213 */ /* 0x000fc40000000000 */
[----:B------:R-:W-:Y:S01]  /*2af0*/  STL [R1+0x23ac], R108 ;  /* 0x0023ac6c01007387 */ /* 0x000fe20000100800 */
[----:B------:R-:W-:Y:S02]  /*2b00*/  IMAD.MOV R32, RZ, RZ, -R32 ;  /* 0x000000ffff207224 */ /* 0x000fe400078e0a20 */
[C---:B------:R-:W-:Y:S01]  /*2b10*/  IMAD R200, R0.reuse, R24, R197 ;  /* 0x0000001800c87224 */ /* 0x040fe200078e02c5 */
[----:B------:R-:W-:Y:S01]  /*2b20*/  IABS R197, R72 ;  /* 0x0000004800c57213 */ /* 0x000fe20000000000 */
[----:B------:R-:W-:Y:S01]  /*2b30*/  IMAD.MOV R26, RZ, RZ, -R26 ;  /* 0x000000ffff1a7224 */ /* 0x000fe200078e0a1a */
[----:B------:R-:W-:Y:S01]  /*2b40*/  STL [R1+0x23c0], R106 ;  /* 0x0023c06a01007387 */ /* 0x000fe20000100800 */
[----:B------:R-:W-:Y:S02]  /*2b50*/  IMAD R185, R0, R32, R185 ;  /* 0x0000002000b97224 */ /* 0x000fe400078e02b9 */
[----:B------:R-:W-:Y:S01]  /*2b60*/  IMAD.HI.U32 R32, R2, R195, RZ ;  /* 0x000000c302207227 */ /* 0x000fe200078e00ff */
[----:B------:R-:W-:Y:S03]  /*2b70*/  STL [R1+0x23c4], R104 ;  /* 0x0023c46801007387 */ /* 0x000fe60000100800 */
[----:B------:R-:W-:Y:S01]  /*2b80*/  IMAD R191, R0, R26, R191 ;  /* 0x0000001a00bf7224 */ /* 0x000fe200078e02bf */
[----:B------:R-:W-:Y:S01]  /*2b90*/  STL [R1+0x23bc], R102 ;  /* 0x0023bc6601007387 */ /* 0x000fe20000100800 */
[----:B------:R-:W-:-:S03]  /*2ba0*/  IMAD.HI.U32 R26, R2, R197, RZ ;  /* 0x000000c5021a7227 */ /* 0x000fc600078e00ff */
[----:B------:R-:W-:Y:S01]  /*2bb0*/  STL [R1+0x23b8], R100 ;  /* 0x0023b86401007387 */ /* 0x000fe20000100800 */
[----:B------:R-:W-:Y:S02]  /*2bc0*/  IMAD.MOV R32, RZ, RZ, -R32 ;  /* 0x000000ffff207224 */ /* 0x000fe400078e0a20 */
[----:B------:R-:W-:Y:S01]  /*2bd0*/  IMAD.HI.U32 R24, R2, R199, RZ ;  /* 0x000000c702187227 */ /* 0x000fe200078e00ff */
[----:B------:R-:W-:Y:S03]  /*2be0*/  STL [R1+0x23b4], R98 ;  /* 0x0023b46201007387 */ /* 0x000fe60000100800 */
[----:B------:R-:W-:Y:S01]  /*2bf0*/  IMAD.MOV R26, RZ, RZ, -R26 ;  /* 0x000000ffff1a7224 */ /* 0x000fe200078e0a1a */
[----:B------:R-:W-:Y:S01]  /*2c00*/  STL [R1+0x23a8], R96 ;  /* 0x0023a86001007387 */ /* 0x000fe20000100800 */
[----:B------:R-:W-:Y:S01]  /*2c10*/  IMAD R195, R0, R32, R195 ;  /* 0x0000002000c37224 */ /* 0x000fe200078e02c3 */
[----:B------:R-:W-:Y:S01]  /*2c20*/  IADD3 R32, -R24, RZ, RZ ;  /* 0x000000ff18207210 */ /* 0x000fe20007ffe1ff */
[----:B------:R-:W-:Y:S01]  /*2c30*/  IMAD R204, R0, R26, R197 ;  /* 0x0000001a00cc7224 */ /* 0x000fe200078e02c5 */
[----:B------:R-:W-:Y:S01]  /*2c40*/  IABS R197, R58 ;  /* 0x0000003a00c57213 */ /* 0x000fe20000000000 */
[C---:B------:R-:W-:Y:S01]  /*2c50*/  IMAD.HI.U32 R24, R2.reuse, R201, RZ ;  /* 0x000000c902187227 */ /* 0x040fe200078e00ff */
[----:B------:R-:W-:Y:S03]  /*2c60*/  STL [R1+0x23a4], R94 ;  /* 0x0023a45e01007387 */ /* 0x000fe60000100800 */
[----:B------:R-:W-:Y:S01]  /*2c70*/  IMAD.HI.U32 R26, R2, R207, RZ ;  /* 0x000000cf021a7227 */ /* 0x000fe200078e00ff */
[----:B------:R-:W-:Y:S01]  /*2c80*/  IADD3 R24, -R24, RZ, RZ ;  /* 0x000000ff18187210 */ /* 0x000fe20007ffe1ff */
[----:B------:R-:W-:Y:S02]  /*2c90*/  STL [R1+0x23a0], R92 ;  /* 0x0023a05c01007387 */ /* 0x000fe40000100800 */
[----:B------:R-:W-:-:S02]  /*2ca0*/  IMAD.MOV R26, RZ, RZ, -R26 ;  /* 0x000000ffff1a7224 */ /* 0x000fc400078e0a1a */
[C---:B------:R-:W-:Y:S01]  /*2cb0*/  IMAD R208, R0.reuse, R24, R201 ;  /* 0x0000001800d07224 */ /* 0x040fe200078e02c9 */
[----:B------:R-:W-:Y:S01]  /*2cc0*/  IABS R201, R64 ;  /* 0x0000004000c97213 */ /* 0x000fe20000000000 */
[----:B------:R-:W-:Y:S01]  /*2cd0*/  IMAD R207, R0, R26, R207 ;  /* 0x0000001a00cf7224 */ /* 0x000fe200078e02cf */
[----:B------:R-:W-:Y:S01]  /*2ce0*/  STL [R1+0x239c], R90 ;  /* 0x00239c5a01007387 */ /* 0x000fe20000100800 */
[----:B------:R-:W-:-:S03]  /*2cf0*/  IMAD.HI.U32 R26, R2, R211, RZ ;  /* 0x000000d3021a7227 */ /* 0x000fc600078e00ff */
[----:B------:R-:W-:Y:S01]  /*2d00*/  STL [R1+0x2394], R88 ;  /* 0x0023945801007387 */ /* 0x000fe20000100800 */
[----:B------:R-:W-:Y:S01]  /*2d10*/  IMAD.HI.U32 R24, R2, R201, RZ ;  /* 0x000000c902187227 */ /* 0x000fe200078e00ff */
[----:B------:R-:W-:Y:S02]  /*2d20*/  IADD3 R26, -R26, RZ, RZ ;  /* 0x000000ff1a1a7210 */ /* 0x000fe40007ffe1ff */
[----:B------:R-:W-:Y:S01]  /*2d30*/  STL [R1+0x238c], R86 ;  /* 0x00238c5601007387 */ /* 0x000fe20000100800 */
[----:B------:R-:W-:Y:S02]  /*2d40*/  IMAD R16, R22, 0x200, R38 ;  /* 0x0000020016107824 */ /* 0x000fe400078e0226 */
[----:B------:R-:W-:Y:S01]  /*2d50*/  IMAD R211, R0, R26, R211 ;  /* 0x0000001a00d37224 */ /* 0x000fe200078e02d3 */
[----:B------:R-:W-:Y:S01]  /*2d60*/  STL [R1+0x2388], R84 ;  /* 0x0023885401007387 */ /* 0x000fe20000100800 */
[----:B------:R-:W-:Y:S01]  /*2d70*/  IMAD.MOV R212, RZ, RZ, -R24 ;  /* 0x000000ffffd47224 */ /* 0x000fe200078e0a18 */
[----:B------:R-:W-:Y:S01]  /*2d80*/  IADD3 R12, R16, 0x80, RZ ;  /* 0x00000080100c7810 */ /* 0x000fe20007ffe0ff */
[C---:B------:R-:W-:Y:S01]  /*2d90*/  IMAD.HI.U32 R26, R2.reuse, R197, RZ ;  /* 0x000000c5021a7227 */ /* 0x040fe200078e00ff */
[----:B------:R-:W-:Y:S01]  /*2da0*/  IABS R209, R16 ;  /* 0x0000001000d17213 */ /* 0x000fe20000000000 */
[----:B------:R-:W-:Y:S01]  /*2db0*/  STL [R1+0x2384], R82 ;  /* 0x0023845201007387 */ /* 0x000fe20000100800 */
[----:B------:R-:W-:Y:S01]  /*2dc0*/  IABS R205, R12 ;  /* 0x0000000c00cd7213 */ /* 0x000fe20000000000 */
[----:B------:R-:W-:Y:S01]  /*2dd0*/  IMAD.HI.U32 R24, R2, R215, RZ ;  /* 0x000000d702187227 */ /* 0x000fe200078e00ff */
[C---:B------:R-:W-:Y:S01]  /*2de0*/  IADD3 R14, R16.reuse, 0x100, RZ ;  /* 0x00000100100e7810 */ /* 0x040fe20007ffe0ff */
[----:B------:R-:W-:Y:S01]  /*2df0*/  STL [R1+0x2378], R80 ;  /* 0x0023785001007387 */ /* 0x000fe20000100800 */
[C---:B------:R-:W-:Y:S01]  /*2e00*/  IADD3 R42, R16.reuse, 0x180, RZ ;  /* 0x00000180102a7810 */ /* 0x040fe20007ffe0ff */
[----:B------:R-:W-:Y:S01]  /*2e10*/  IMAD.MOV R26, RZ, RZ, -R26 ;  /* 0x000000ffff1a7224 */ /* 0x000fe200078e0a1a */
[----:B------:R-:W-:Y:S01]  /*2e20*/  ISETP.GE.AND P5, PT, R16, RZ, PT ;  /* 0x000000ff1000720c */ /* 0x000fe20003fa6270 */
[----:B------:R-:W-:Y:S01]  /*2e30*/  IMAD.MOV R24, RZ, RZ, -R24 ;  /* 0x000000ffff187224 */ /* 0x000fe200078e0a18 */
[----:B------:R-:W-:Y:S01]  /*2e40*/  STL [R1+0x2374], R78 ;  /* 0x0023744e01007387 */ /* 0x000fe20000100800 */
        /* <DEDUP_REMOVED lines=9> */
[----:B------:R-:W-:Y:S02]  /*2ee0*/  IMAD.MOV R24, RZ, RZ, -R24 ;  /* 0x000000ffff187224 */ /* 0x000fe400078e0a18 */
[----:B------:R-:W-:Y:S01]  /*2ef0*/  IMAD R212, R0, R212, R201 ;  /* 0x000000d400d47224 */ /* 0x000fe200078e02c9 */
[----:B------:R-:W-:Y:S01]  /*2f00*/  IABS R201, R14 ;  /* 0x0000000e00c97213 */ /* 0x000fe20000000000 */
[C---:B------:R-:W-:Y:S01]  /*2f10*/  IMAD R24, R20.reuse, R24, R205 ;  /* 0x0000001814187224 */ /* 0x040fe200078e02cd */
[----:B------:R-:W-:Y:S01]  /*2f20*/  STL [R1+0x235c], R70 ;  /* 0x00235c4601007387 */ /* 0x000fe20000100800 */
[----:B------:R-:W-:-:S02]  /*2f30*/  IMAD R26, R20, R26, R209 ;  /* 0x0000001a141a7224 */ /* 0x000fc400078e02d1 */
[----:B------:R-:W-:Y:S01]  /*2f40*/  IMAD.HI.U32 R222, R2, R213, RZ ;  /* 0x000000d502de7227 */ /* 0x000fe200078e00ff */
[C---:B------:R-:W-:Y:S01]  /*2f50*/  ISETP.GT.U32.AND P1, PT, R20.reuse, R24, PT ;  /* 0x000000181400720c */ /* 0x040fe20003f24070 */
[----:B------:R-:W-:Y:S01]  /*2f60*/  STL [R1+0x2358], R68 ;  /* 0x0023584401007387 */ /* 0x000fe20000100800 */
[----:B------:R-:W-:Y:S01]  /*2f70*/  ISETP.GT.U32.AND P0, PT, R20, R26, PT ;  /* 0x0000001a1400720c */ /* 0x000fe20003f04070 */
[----:B------:R-:W-:-:S04]  /*2f80*/  IMAD.HI.U32 R22, R30, R201, RZ ;  /* 0x000000c91e167227 */ /* 0x000fc800078e00ff */
[----:B------:R-:W-:Y:S01]  /*2f90*/  IMAD.HI.U32 R36, R2, R223, RZ ;  /* 0x000000df02247227 */ /* 0x000fe200078e00ff */
[----:B------:R-:W-:Y:S03]  /*2fa0*/  STL [R1+0x2354], R66 ;  /* 0x0023544201007387 */ /* 0x000fe60000100800 */
[----:B------:R-:W-:Y:S01]  /*2fb0*/  @!P4 IMAD.IADD R18, R18, 0x1, -R0 ;  /* 0x000000011212c824 */ /* 0x000fe200078e0a00 */
[----:B------:R-:W-:Y:S01]  /*2fc0*/  STL [R1+0x2348], R64 ;  /* 0x0023484001007387 */ /* 0x000fe20000100800 */
[----:B------:R-:W-:Y:S01]  /*2fd0*/  IMAD.HI.U32 R30, R30, R197, RZ ;  /* 0x000000c51e1e7227 */ /* 0x000fe200078e00ff */
[----:B------:R-:W-:Y:S02]  /*2fe0*/  @!P6 IADD3 R3, R3, -R0, RZ ;  /* 0x800000000303e210 */ /* 0x000fe40007ffe0ff */
[----:B------:R-:W-:Y:S01]  /*2ff0*/  STL [R1+0x2344], R62 ;  /* 0x0023443e01007387 */ /* 0x000fe20000100800 */
[--C-:B------:R-:W-:Y:S01]  /*3000*/  @!P1 IMAD.IADD R24, R24, 0x1, -R20.reuse ;  /* 0x0000000118189824 */ /* 0x100fe200078e0a14 */
[----:B------:R-:W-:Y:S01]  /*3010*/  IADD3 R30, -R30, RZ, RZ ;  /* 0x000000ff1e1e7210 */ /* 0x000fe20007ffe1ff */
[----:B------:R-:W-:Y:S01]  /*3020*/  @!P0 IMAD.IADD R26, R26, 0x1, -R20 ;  /* 0x000000011a1a8824 */ /* 0x000fe200078e0a14 */
[----:B------:R-:W-:Y:S01]  /*3030*/  STL [R1+0x2340], R60 ;  /* 0x0023403c01007387 */ /* 0x000fe20000100800 */
[----:B------:R-:W-:Y:S01]  /*3040*/  IMAD.MOV R22, RZ, RZ, -R22 ;  /* 0x000000ffff167224 */ /* 0x000fe200078e0a16 */
[C---:B------:R-:W-:Y:S01]  /*3050*/  ISETP.GT.U32.AND P1, PT, R20.reuse, R24, PT ;  /* 0x000000181400720c */ /* 0x040fe20003f24070 */
[C---:B------:R-:W-:Y:S01]  /*3060*/  IMAD R30, R20.reuse, R30, R197 ;  /* 0x0000001e141e7224 */ /* 0x040fe200078e02c5 */
[----:B------:R-:W-:Y:S01]  /*3070*/  STL [R1+0x233c], R58 ;  /* 0x00233c3a01007387 */ /* 0x000fe20000100800 */
[C---:B------:R-:W-:Y:S01]  /*3080*/  ISETP.GT.U32.AND P0, PT, R20.reuse, R26, PT ;  /* 0x0000001a1400720c */ /* 0x040fe20003f04070 */
[C---:B------:R-:W-:Y:S01]  /*3090*/  IMAD R22, R20.reuse, R22, R201 ;  /* 0x0000001614167224 */ /* 0x040fe200078e02c9 */
[----:B------:R-:W-:Y:S01]  /*30a0*/  IABS R201, R48 ;  /* 0x0000003000c97213 */ /* 0x000fe20000000000 */
[----:B------:R-:W-:Y:S01]  /*30b0*/  STL [R1+0x2334], R56 ;  /* 0x0023343801007387 */ /* 0x000fe20000100800 */
[C---:B------:R-:W-:Y:S01]  /*30c0*/  ISETP.GT.U32.AND P3, PT, R20.reuse, R30, PT ;  /* 0x0000001e1400720c */ /* 0x040fe20003f64070 */
[----:B------:R-:W-:Y:S01]  /*30d0*/  IMAD.MOV R222, RZ, RZ, -R222 ;  /* 0x000000ffffde7224 */ /* 0x000fe200078e0ade */
[----:B------:R-:W-:Y:S01]  /*30e0*/  ISETP.GT.U32.AND P2, PT, R20, R22, PT ;  /* 0x000000161400720c */ /* 0x000fe20003f44070 */
[----:B------:R-:W-:Y:S01]  /*30f0*/  STL [R1+0x232c], R54 ;  /* 0x00232c3601007387 */ /* 0x000fe20000100800 */
[----:B------:R-:W-:Y:S01]  /*3100*/  IMAD R199, R0, R32, R199 ;  /* 0x0000002000c77224 */ /* 0x000fe200078e02c7 */
[----:B------:R-:W-:Y:S01]  /*3110*/  IABS R197, R50 ;  /* 0x0000003200c57213 */ /* 0x000fe20000000000 */
[----:B------:R-:W-:Y:S01]  /*3120*/  @!P1 IMAD.IADD R24, R24, 0x1, -R20 ;  /* 0x0000000118189824 */ /* 0x000fe200078e0a14 */
[----:B------:R1:W-:Y:S01]  /*3130*/  STL [R1+0xee8], R16 ;  /* 0x000ee81001007387 */ /* 0x0003e20000100800 */
[----:B------:R-:W-:Y:S01]  /*3140*/  IMAD.HI.U32 R32, R2, R201, RZ ;  /* 0x000000c902207227 */ /* 0x000fe200078e00ff */
[----:B------:R-:W-:-:S02]  /*3150*/  @!P0 IADD3 R26, R26, -R20, RZ ;  /* 0x800000141a1a8210 */ /* 0x000fc40007ffe0ff */
[----:B------:R2:W-:Y:S01]  /*3160*/  STL [R1+0xef0], R12 ;  /* 0x000ef00c01007387 */ /* 0x0005e20000100800 */
[----:B------:R-:W-:Y:S01]  /*3170*/  IMAD R189, R0, R34, R189 ;  /* 0x0000002200bd7224 */ /* 0x000fe200078e02bd */
[----:B------:R-:W-:Y:S01]  /*3180*/  IABS R205, R46 ;  /* 0x0000002e00cd7213 */ /* 0x000fe20000000000 */
[----:B------:R-:W-:Y:S01]  /*3190*/  @!P3 IMAD.IADD R30, R30, 0x1, -R20 ;  /* 0x000000011e1eb824 */ /* 0x000fe200078e0a14 */
[----:B------:R3:W-:Y:S01]  /*31a0*/  STL [R1+0xef4], R14 ;  /* 0x000ef40e01007387 */ /* 0x0007e20000100800 */
[----:B------:R-:W-:Y:S01]  /*31b0*/  ISETP.GE.AND P1, PT, R12, RZ, PT ;  /* 0x000000ff0c00720c */ /* 0x000fe20003f26270 */
[----:B------:R-:W-:Y:S01]  /*31c0*/  IMAD R222, R0, R222, R213 ;  /* 0x000000de00de7224 */ /* 0x000fe200078e02d5 */
[----:B------:R-:W-:Y:S01]  /*31d0*/  @!P2 IADD3 R22, R22, -R20, RZ ;  /* 0x800000141616a210 */ /* 0x000fe20007ffe0ff */
[----:B------:R4:W-:Y:S01]  /*31e0*/  STL [R1+0xef8], R42 ;  /* 0x000ef82a01007387 */ /* 0x0009e20000100800 */
[----:B------:R-:W-:Y:S01]  /*31f0*/  ISETP.GT.U32.AND P3, PT, R20, R30, PT ;  /* 0x0000001e1400720c */ /* 0x000fe20003f64070 */
[----:B------:R-:W-:Y:S01]  /*3200*/  IMAD.HI.U32 R34, R2, R197, RZ ;  /* 0x000000c502227227 */ /* 0x000fe200078e00ff */
[----:B------:R-:W-:Y:S01]  /*3210*/  ISETP.GE.AND P0, PT, R14, RZ, PT ;  /* 0x000000ff0e00720c */ /* 0x000fe20003f06270 */
[----:B------:R-:W-:Y:S01]  /*3220*/  STL [R1+0x2328], R52 ;  /* 0x0023283401007387 */ /* 0x000fe20000100800 */
[----:B------:R-:W-:Y:S01]  /*3230*/  ISETP.GT.U32.AND P2, PT, R20, R22, PT ;  /* 0x000000161400720c */ /* 0x000fe20003f44070 */
[----:B------:R-:W-:Y:S01]  /*3240*/  IMAD.MOV R36, RZ, RZ, -R36 ;  /* 0x000000ffff247224 */ /* 0x000fe200078e0a24 */
[----:B------:R-:W-:Y:S01]  /*3250*/  IADD3 R32, -R32, RZ, RZ ;  /* 0x000000ff20207210 */ /* 0x000fe20007ffe1ff */
[----:B------:R-:W-:Y:S01]  /*3260*/  STL [R1+0x2324], R50 ;  /* 0x0023243201007387 */ /* 0x000fe20000100800 */
[----:B------:R-:W-:Y:S01]  /*3270*/  @!P5 IMAD.MOV R26, RZ, RZ, -R26 ;  /* 0x000000ffff1ad224 */ /* 0x000fe200078e0a1a */
[----:B------:R-:W-:Y:S01]  /*3280*/  IABS R209, R44 ;  /* 0x0000002c00d17213 */ /* 0x000fe20000000000 */
[----:B------:R-:W-:Y:S01]  /*3290*/  @!P1 IMAD.MOV R24, RZ, RZ, -R24 ;  /* 0x000000ffff189224 */ /* 0x000fe200078e0a18 */
[----:B------:R-:W-:Y:S01]  /*32a0*/  STL [R1+0x2318], R48 ;  /* 0x0023183001007387 */ /* 0x000fe20000100800 */
[----:B------:R-:W-:Y:S01]  /*32b0*/  IMAD R201, R0, R32, R201 ;  /* 0x0000002000c97224 */ /* 0x000fe200078e02c9 */
[----:B------:R-:W-:Y:S01]  /*32c0*/  @!P3 IADD3 R30, R30, -R20, RZ ;  /* 0x800000141e1eb210 */ /* 0x000fe20007ffe0ff */
[----:B------:R-:W-:Y:S01]  /*32d0*/  IMAD.MOV R34, RZ, RZ, -R34 ;  /* 0x000000ffff227224 */ /* 0x000fe200078e0a22 */
[----:B------:R-:W-:Y:S01]  /*32e0*/  STL [R1+0x2314], R46 ;  /* 0x0023142e01007387 */ /* 0x000fe20000100800 */
[----:B------:R-:W-:Y:S01]  /*32f0*/  ISETP.GE.AND P3, PT, R42, RZ, PT ;  /* 0x000000ff2a00720c */ /* 0x000fe20003f66270 */
[----:B------:R-:W-:-:S02]  /*3300*/  @!P2 IMAD.IADD R22, R22, 0x1, -R20 ;  /* 0x000000011616a824 */ /* 0x000fc400078e0a14 */
[----:B------:R-:W-:Y:S01]  /*3310*/  STL [R1+0x2310], R44 ;  /* 0x0023102c01007387 */ /* 0x000fe20000100800 */
[C---:B------:R-:W-:Y:S02]  /*3320*/  IMAD R223, R0.reuse, R36, R223 ;  /* 0x0000002400df7224 */ /* 0x040fe400078e02df */
[----:B------:R-:W-:Y:S01]  /*3330*/  IMAD R197, R0, R34, R197 ;  /* 0x0000002200c57224 */ /* 0x000fe200078e02c5 */
[----:B-1----:R-:W5:Y:S01]  /*3340*/  LDL.LU R16, [R1+0x2444] ;  /* 0x0024440001107983 */ /* 0x002f620000300800 */
[----:B------:R-:W-:-:S03]  /*3350*/  IMAD.HI.U32 R28, R2, R43, RZ ;  /* 0x0000002b021c7227 */ /* 0x000fc600078e00ff */
[----:B--2---:R-:W2:Y:S01]  /*3360*/  LDL.LU R12, [R1+0x2440] ;  /* 0x00244000010c7983 */ /* 0x004ea20000300800 */
[----:B------:R-:W-:Y:S01]  /*3370*/  ISETP.NE.AND P2, PT, RZ, c[0x0][0x178], PT ;  /* 0x00005e00ff007a0c */ /* 0x000fe20003f45270 */
[----:B------:R-:W-:Y:S01]  /*3380*/  @!P3 IMAD.MOV R30, RZ, RZ, -R30 ;  /* 0x000000ffff1eb224 */ /* 0x000fe200078e0a1e */
[----:B------:R-:W-:Y:S01]  /*3390*/  LOP3.LUT R20, RZ, c[0x0][0x178], RZ, 0x33, !PT ;  /* 0x00005e00ff147a12 */ /* 0x000fe200078e33ff */
[----:B---3--:R-:W3:Y:S01]  /*33a0*/  LDL.LU R14, [R1+0x243c] ;  /* 0x00243c00010e7983 */ /* 0x008ee20000300800 */
[----:B------:R-:W-:Y:S02]  /*33b0*/  @!P0 IADD3 R22, -R22, RZ, RZ ;  /* 0x000000ff16168210 */ /* 0x000fe40007ffe1ff */
[----:B------:R-:W-:Y:S01]  /*33c0*/  ISETP.GT.U32.AND P5, PT, R0, R8, PT ;  /* 0x000000080000720c */ /* 0x000fe20003fa4070 */
[----:B----4-:R-:W4:Y:S01]  /*33d0*/  LDL.LU R42, [R1+0x2438] ;  /* 0x00243800012a7983 */ /* 0x010f220000300800 */
[----:B------:R-:W-:-:S03]  /*33e0*/  IADD3 R28, -R28, RZ, RZ ;  /* 0x000000ff1c1c7210 */ /* 0x000fc60007ffe1ff */
[----:B------:R-:W4:Y:S01]  /*33f0*/  LDL R213, [R1+0x21cc] ;  /* 0x0021cc0001d57983 */ /* 0x000f220000100800 */
[----:B------:R-:W-:Y:S01]  /*3400*/  SEL R26, R20, R26, !P2 ;  /* 0x0000001a141a7207 */ /* 0x000fe20005000000 */
[----:B------:R-:W-:Y:S01]  /*3410*/  IMAD R43, R0, R28, R43 ;  /* 0x0000001c002b7224 */ /* 0x000fe200078e022b */
[C---:B------:R-:W-:Y:S01]  /*3420*/  SEL R24, R20.reuse, R24, !P2 ;  /* 0x0000001814187207 */ /* 0x040fe20005000000 */
[----:B------:R-:W4:Y:S01]  /*3430*/  LDL R32, [R1+0x21d4] ;  /* 0x0021d40001207983 */ /* 0x000f220000100800 */
[----:B------:R-:W-:Y:S01]  /*3440*/  SEL R22, R20, R22, !P2 ;  /* 0x0000001614167207 */ /* 0x000fe20005000000 */
[----:B------:R-:W-:Y:S01]  /*3450*/  IMAD.HI.U32 R28, R2, R53, RZ ;  /* 0x00000035021c7227 */ /* 0x000fe200078e00ff */
[----:B------:R-:W-:Y:S01]  /*3460*/  SEL R20, R20, R30, !P2 ;  /* 0x0000001e14147207 */ /* 0x000fe20005000000 */
[----:B------:R-:W4:Y:S01]  /*3470*/  LDL R36, [R1+0x21dc] ;  /* 0x0021dc0001247983 */ /* 0x000f220000100800 */
[----:B------:R-:W-:Y:S01]  /*3480*/  ISETP.GT.U32.AND P0, PT, R0, R10, PT ;  /* 0x0000000a0000720c */ /* 0x000fe20003f04070 */
[----:B------:R-:W-:-:S02]  /*3490*/  IMAD.MOV R28, RZ, RZ, -R28 ;  /* 0x000000ffff1c7224 */ /* 0x000fc400078e0a1c */
[----:B------:R-:W4:Y:S04]  /*34a0*/  LDL R30, [R1+0x21d0] ;  /* 0x0021d000011e7983 */ /* 0x000f280000100800 */
[----:B------:R-:W4:Y:S01]  /*34b0*/  LDL R34, [R1+0x21d8] ;  /* 0x0021d80001227983 */ /* 0x000f220000100800 */
[C---:B------:R-:W-:Y:S01]  /*34c0*/  ISETP.GT.U32.AND P2, PT, R0.reuse, R3, PT ;  /* 0x000000030000720c */ /* 0x040fe20003f44070 */
[C---:B------:R-:W-:Y:S01]  /*34d0*/  IMAD R53, R0.reuse, R28, R53 ;  /* 0x0000001c00357224 */ /* 0x040fe200078e0235 */
[----:B------:R-:W-:Y:S01]  /*34e0*/  ISETP.GT.U32.AND P3, PT, R0, R18, PT ;  /* 0x000000120000720c */ /* 0x000fe20003f64070 */
[----:B------:R-:W-:-:S04]  /*34f0*/  IMAD.HI.U32 R28, R2, R63, RZ ;  /* 0x0000003f021c7227 */ /* 0x000fc800078e00ff */
[----:B------:R-:W-:Y:S01]  /*3500*/  @!P0 IMAD.IADD R10, R10, 0x1, -R0 ;  /* 0x000000010a0a8824 */ /* 0x000fe200078e0a00 */
[----:B------:R-:W-:Y:S01]  /*3510*/  @!P5 IADD3 R8, R8, -R0, RZ ;  /* 0x800000000808d210 */ /* 0x000fe20007ffe0ff */
[----:B------:R-:W-:-:S04]  /*3520*/  IMAD.MOV R28, RZ, RZ, -R28 ;  /* 0x000000ffff1c7224 */ /* 0x000fc800078e0a1c */
[--C-:B------:R-:W-:Y:S02]  /*3530*/  @!P2 IMAD.IADD R3, R3, 0x1, -R0.reuse ;  /* 0x000000010303a824 */ /* 0x100fe400078e0a00 */
[----:B------:R-:W-:Y:S02]  /*3540*/  @!P3 IMAD.IADD R18, R18, 0x1, -R0 ;  /* 0x000000011212b824 */ /* 0x000fe400078e0a00 */
[----:B------:R-:W-:Y:S02]  /*3550*/  IMAD R63, R0, R28, R63 ;  /* 0x0000001c003f7224 */ /* 0x000fe400078e023f */
[----:B------:R-:W-:-:S05]  /*3560*/  IMAD.HI.U32 R28, R2, R73, RZ ;  /* 0x00000049021c7227 */ /* 0x000fca00078e00ff */
[----:B------:R-:W-:-:S05]  /*3570*/  IADD3 R28, -R28, RZ, RZ ;  /* 0x000000ff1c1c7210 */ /* 0x000fca0007ffe1ff */
[----:B------:R-:W-:Y:S02]  /*3580*/  IMAD R73, R0, R28, R73 ;  /* 0x0000001c00497224 */ /* 0x000fe400078e0249 */
[----:B------:R-:W-:-:S04]  /*3590*/  IMAD.HI.U32 R28, R2, R83, RZ ;  /* 0x00000053021c7227 */ /* 0x000fc800078e00ff */
[----:B------:R-:W-:-:S04]  /*35a0*/  IMAD.MOV R28, RZ, RZ, -R28 ;  /* 0x000000ffff1c7224 */ /* 0x000fc800078e0a1c */
[----:B------:R-:W-:Y:S02]  /*35b0*/  IMAD R83, R0, R28, R83 ;  /* 0x0000001c00537224 */ /* 0x000fe400078e0253 */
[----:B------:R-:W-:-:S04]  /*35c0*/  IMAD.HI.U32 R28, R2, R93, RZ ;  /* 0x0000005d021c7227 */ /* 0x000fc800078e00ff */
[----:B------:R-:W-:-:S04]  /*35d0*/  IMAD.MOV R28, RZ, RZ, -R28 ;  /* 0x000000ffff1c7224 */ /* 0x000fc800078e0a1c */
        /* <DEDUP_REMOVED lines=39> */
[C---:B------:R-:W-:Y:S01]  /*3850*/  IMAD R205, R0.reuse, R28, R205 ;  /* 0x0000001c00cd7224 */ /* 0x040fe200078e02cd */
[C---:B-----5:R-:W-:Y:S02]  /*3860*/  ISETP.GT.U32.AND P4, PT, R0.reuse, R16, PT ;  /* 0x000000100000720c */ /* 0x060fe40003f84070 */
[C---:B--2---:R-:W-:Y:S02]  /*3870*/  ISETP.GT.U32.AND P1, PT, R0.reuse, R12, PT ;  /* 0x0000000c0000720c */ /* 0x044fe40003f24070 */
[----:B---3--:R-:W-:-:S09]  /*3880*/  ISETP.GT.U32.AND P6, PT, R0, R14, PT ;  /* 0x0000000e0000720c */ /* 0x008fd20003fc4070 */
[--C-:B------:R-:W-:Y:S01]  /*3890*/  @!P4 IMAD.IADD R16, R16, 0x1, -R0.reuse ;  /* 0x000000011010c824 */ /* 0x100fe200078e0a00 */
[----:B------:R-:W-:Y:S01]  /*38a0*/  ISETP.GT.U32.AND P4, PT, R0, R4, PT ;  /* 0x000000040000720c */ /* 0x000fe20003f84070 */
[----:B------:R-:W-:Y:S01]  /*38b0*/  @!P1 IMAD.IADD R12, R12, 0x1, -R0 ;  /* 0x000000010c0c9824 */ /* 0x000fe200078e0a00 */
[----:B----4-:R-:W-:Y:S02]  /*38c0*/  ISETP.GE.AND P1, PT, R42, RZ, PT ;  /* 0x000000ff2a00720c */ /* 0x010fe40003f26270 */
[----:B------:R-:W-:-:S04]  /*38d0*/  @!P6 IADD3 R14, R14, -R0, RZ ;  /* 0x800000000e0ee210 */ /* 0x000fc80007ffe0ff */
[----:B------:R-:W-:Y:S02]  /*38e0*/  ISETP.GT.U32.AND P2, PT, R0, R14, PT ;  /* 0x0000000e0000720c */ /* 0x000fe40003f44070 */
[----:B------:R-:W-:-:S03]  /*38f0*/  ISETP.GE.AND P6, PT, R116, RZ, PT ;  /* 0x000000ff7400720c */ /* 0x000fc60003fc6270 */
[----:B------:R-:W-:Y:S02]  /*3900*/  @!P4 IADD3 R4, R4, -R0, RZ ;  /* 0x800000000404c210 */ /* 0x000fe40007ffe0ff */
[C---:B------:R-:W-:Y:S02]  /*3910*/  ISETP.GT.U32.AND P4, PT, R0.reuse, R10, PT ;  /* 0x0000000a0000720c */ /* 0x040fe40003f84070 */
[C---:B------:R-:W-:Y:S02]  /*3920*/  ISETP.GT.U32.AND P0, PT, R0.reuse, R16, PT ;  /* 0x000000100000720c */ /* 0x040fe40003f04070 */
[C---:B------:R-:W-:Y:S01]  /*3930*/  ISETP.GT.U32.AND P3, PT, R0.reuse, R12, PT ;  /* 0x0000000c0000720c */ /* 0x040fe20003f64070 */
[----:B------:R-:W-:Y:S01]  /*3940*/  @!P1 IMAD.MOV R3, RZ, RZ, -R3 ;  /* 0x000000ffff039224 */ /* 0x000fe200078e0a03 */
[----:B------:R-:W-:Y:S01]  /*3950*/  ISETP.GT.U32.AND P1, PT, R0, R8, PT ;  /* 0x000000080000720c */ /* 0x000fe20003f24070 */
[----:B------:R-:W-:Y:S01]  /*3960*/  @!P2 IMAD.IADD R14, R14, 0x1, -R0 ;  /* 0x000000010e0ea824 */ /* 0x000fe200078e0a00 */
[C---:B------:R-:W-:Y:S01]  /*3970*/  ISETP.GT.U32.AND P2, PT, R0.reuse, R5, PT ;  /* 0x000000050000720c */ /* 0x040fe20003f44070 */
[----:B------:R-:W-:Y:S01]  /*3980*/  @!P6 IMAD.MOV R18, RZ, RZ, -R18 ;  /* 0x000000ffff12e224 */ /* 0x000fe200078e0a12 */
[----:B------:R-:W-:-:S02]  /*3990*/  ISETP.GT.U32.AND P5, PT, R0, R4, PT ;  /* 0x000000040000720c */ /* 0x000fc40003fa4070 */
[----:B------:R-:W-:Y:S02]  /*39a0*/  ISETP.GT.U32.AND P6, PT, R0, R6, PT ;  /* 0x000000060000720c */ /* 0x000fe40003fc4070 */
[-C--:B------:R-:W-:Y:S02]  /*39b0*/  @!P4 IADD3 R10, R10, -R0.reuse, RZ ;  /* 0x800000000a0ac210 */ /* 0x080fe40007ffe0ff */
[----:B------:R-:W-:Y:S01]  /*39c0*/  ISETP.GT.U32.AND P4, PT, R0, R9, PT ;  /* 0x000000090000720c */ /* 0x000fe20003f84070 */
[--C-:B------:R-:W-:Y:S01]  /*39d0*/  @!P3 IMAD.IADD R12, R12, 0x1, -R0.reuse ;  /* 0x000000010c0cb824 */ /* 0x100fe200078e0a00 */
[-C--:B------:R-:W-:Y:S02]  /*39e0*/  @!P0 IADD3 R16, R16, -R0.reuse, RZ ;  /* 0x8000000010108210 */ /* 0x080fe40007ffe0ff */
[----:B------:R-:W-:Y:S02]  /*39f0*/  ISETP.GE.AND P0, PT, R213, RZ, PT ;  /* 0x000000ffd500720c */ /* 0x000fe40003f06270 */
[----:B------:R-:W-:Y:S01]  /*3a00*/  ISETP.GT.U32.AND P3, PT, R0, R7, PT ;  /* 0x000000070000720c */ /* 0x000fe20003f64070 */
[--C-:B------:R-:W-:Y:S01]  /*3a10*/  @!P1 IMAD.IADD R8, R8, 0x1, -R0.reuse ;  /* 0x0000000108089824 */ /* 0x100fe200078e0a00 */
[----:B------:R-:W-:Y:S01]  /*3a20*/  ISETP.GT.U32.AND P1, PT, R0, R11, PT ;  /* 0x0000000b0000720c */ /* 0x000fe20003f24070 */
[--C-:B------:R-:W-:Y:S01]  /*3a30*/  @!P2 IMAD.IADD R5, R5, 0x1, -R0.reuse ;  /* 0x000000010505a824 */ /* 0x100fe200078e0a00 */
[----:B------:R-:W-:Y:S01]  /*3a40*/  ISETP.GE.AND P2, PT, R32, RZ, PT ;  /* 0x000000ff2000720c */ /* 0x000fe20003f46270 */
[----:B------:R-:W-:Y:S01]  /*3a50*/  @!P5 IMAD.IADD R4, R4, 0x1, -R0 ;  /* 0x000000010404d824 */ /* 0x000fe200078e0a00 */
[----:B------:R-:W-:-:S02]  /*3a60*/  @!P6 IADD3 R6, R6, -R0, RZ ;  /* 0x800000000606e210 */ /* 0x000fc40007ffe0ff */
[----:B------:R-:W-:Y:S02]  /*3a70*/  ISETP.GE.AND P5, PT, R30, RZ, PT ;  /* 0x000000ff1e00720c */ /* 0x000fe40003fa6270 */
[----:B------:R-:W-:Y:S01]  /*3a80*/  @!P4 IADD3 R9, R9, -R0, RZ ;  /* 0x800000000909c210 */ /* 0x000fe20007ffe0ff */
[----:B------:R-:W-:Y:S01]  /*3a90*/  @!P0 IMAD.MOV R16, RZ, RZ, -R16 ;  /* 0x000000ffff108224 */ /* 0x000fe200078e0a10 */
[----:B------:R-:W-:Y:S01]  /*3aa0*/  ISETP.GE.AND P4, PT, R36, RZ, PT ;  /* 0x000000ff2400720c */ /* 0x000fe20003f86270 */
[--C-:B------:R-:W-:Y:S01]  /*3ab0*/  @!P3 IMAD.IADD R7, R7, 0x1, -R0.reuse ;  /* 0x000000010707b824 */ /* 0x100fe200078e0a00 */
[----:B------:R-:W-:Y:S02]  /*3ac0*/  ISETP.GE.AND P3, PT, R34, RZ, PT ;  /* 0x000000ff2200720c */ /* 0x000fe40003f66270 */
[C---:B------:R-:W-:Y:S02]  /*3ad0*/  ISETP.GT.U32.AND P0, PT, R0.reuse, R6, PT ;  /* 0x000000060000720c */ /* 0x040fe40003f04070 */
[----:B------:R-:W-:Y:S01]  /*3ae0*/  ISETP.GT.U32.AND P6, PT, R0, R13, PT ;  /* 0x0000000d0000720c */ /* 0x000fe20003fc4070 */
[----:B------:R-:W-:Y:S01]  /*3af0*/  @!P1 IMAD.IADD R11, R11, 0x1, -R0 ;  /* 0x000000010b0b9824 */ /* 0x000fe200078e0a00 */
[----:B------:R-:W-:-:S02]  /*3b00*/  ISETP.GE.AND P1, PT, R252, RZ, PT ;  /* 0x000000fffc00720c */ /* 0x000fc40003f26270 */
[----:B------:R-:W-:Y:S02]  /*3b10*/  @!P2 IADD3 R12, -R12, RZ, RZ ;  /* 0x000000ff0c0ca210 */ /* 0x000fe40007ffe1ff */
[C---:B------:R-:W-:Y:S01]  /*3b20*/  ISETP.GT.U32.AND P2, PT, R0.reuse, R7, PT ;  /* 0x000000070000720c */ /* 0x040fe20003f44070 */
[----:B------:R-:W-:Y:S01]  /*3b30*/  @!P5 IMAD.MOV R14, RZ, RZ, -R14 ;  /* 0x000000ffff0ed224 */ /* 0x000fe200078e0a0e */
[C---:B------:R-:W-:Y:S01]  /*3b40*/  ISETP.GT.U32.AND P5, PT, R0.reuse, R5, PT ;  /* 0x000000050000720c */ /* 0x040fe20003fa4070 */
[----:B------:R-:W-:Y:S01]  /*3b50*/  @!P4 IMAD.MOV R8, RZ, RZ, -R8 ;  /* 0x000000ffff08c224 */ /* 0x000fe200078e0a08 */
[C---:B------:R-:W-:Y:S01]  /*3b60*/  ISETP.GT.U32.AND P4, PT, R0.reuse, R11, PT ;  /* 0x0000000b0000720c */ /* 0x040fe20003f84070 */
[----:B------:R-:W-:Y:S01]  /*3b70*/  @!P3 IMAD.MOV R10, RZ, RZ, -R10 ;  /* 0x000000ffff0ab224 */ /* 0x000fe200078e0a0a */
[----:B------:R-:W-:Y:S01]  /*3b80*/  ISETP.GT.U32.AND P3, PT, R0, R9, PT ;  /* 0x000000090000720c */ /* 0x000fe20003f64070 */
[----:B------:R-:W-:Y:S01]  /*3b90*/  @!P0 IMAD.IADD R6, R6, 0x1, -R0 ;  /* 0x0000000106068824 */ /* 0x000fe200078e0a00 */
[----:B------:R-:W-:-:S02]  /*3ba0*/  @!P6 IADD3 R13, R13, -R0, RZ ;  /* 0x800000000d0de210 */ /* 0x000fc40007ffe0ff */
[----:B------:R-:W-:Y:S02]  /*3bb0*/  ISETP.GT.U32.AND P0, PT, R0, R17, PT ;  /* 0x000000110000720c */ /* 0x000fe40003f04070 */
[----:B------:R-:W-:Y:S02]  /*3bc0*/  @!P1 IADD3 R4, -R4, RZ, RZ ;  /* 0x000000ff04049210 */ /* 0x000fe40007ffe1ff */
[C---:B------:R-:W-:Y:S02]  /*3bd0*/  ISETP.GT.U32.AND P6, PT, R0.reuse, R13, PT ;  /* 0x0000000d0000720c */ /* 0x040fe40003fc4070 */
[C---:B------:R-:W-:Y:S02]  /*3be0*/  ISETP.GT.U32.AND P1, PT, R0.reuse, R15, PT ;  /* 0x0000000f0000720c */ /* 0x040fe40003f24070 */
[-C--:B------:R-:W-:Y:S02]  /*3bf0*/  @!P2 IADD3 R7, R7, -R0.reuse, RZ ;  /* 0x800000000707a210 */ /* 0x080fe40007ffe0ff */
[C---:B------:R-:W-:Y:S01]  /*3c00*/  ISETP.GT.U32.AND P2, PT, R0.reuse, R21, PT ;  /* 0x000000150000720c */ /* 0x040fe20003f44070 */
[--C-:B------:R-:W-:Y:S01]  /*3c10*/  @!P5 IMAD.IADD R5, R5, 0x1, -R0.reuse ;  /* 0x000000010505d824 */ /* 0x100fe200078e0a00 */
[C---:B------:R-:W-:Y:S01]  /*3c20*/  ISETP.GT.U32.AND P5, PT, R0.reuse, R19, PT ;  /* 0x000000130000720c */ /* 0x040fe20003fa4070 */
[--C-:B------:R-:W-:Y:S01]  /*3c30*/  @!P4 IMAD.IADD R11, R11, 0x1, -R0.reuse ;  /* 0x000000010b0bc824 */ /* 0x100fe200078e0a00 */
[C---:B------:R-:W-:Y:S01]  /*3c40*/  ISETP.GT.U32.AND P4, PT, R0.reuse, R25, PT ;  /* 0x000000190000720c */ /* 0x040fe20003f84070 */
[--C-:B------:R-:W-:Y:S01]  /*3c50*/  @!P3 IMAD.IADD R9, R9, 0x1, -R0.reuse ;  /* 0x000000010909b824 */ /* 0x100fe200078e0a00 */
[----:B------:R-:W-:Y:S01]  /*3c60*/  ISETP.GT.U32.AND P3, PT, R0, R23, PT ;  /* 0x000000170000720c */ /* 0x000fe20003f64070 */
[--C-:B------:R-:W-:Y:S01]  /*3c70*/  @!P0 IMAD.IADD R17, R17, 0x1, -R0.reuse ;  /* 0x0000000111118824 */ /* 0x100fe200078e0a00 */
[----:B------:R-:W-:Y:S01]  /*3c80*/  ISETP.GE.AND P0, PT, R249, RZ, PT ;  /* 0x000000fff900720c */ /* 0x000fe20003f06270 */
[----:B------:R-:W-:Y:S01]  /*3c90*/  @!P1 IMAD.IADD R15, R15, 0x1, -R0 ;  /* 0x000000010f0f9824 */ /* 0x000fe200078e0a00 */
[----:B------:R-:W-:-:S02]  /*3ca0*/  @!P6 IADD3 R13, R13, -R0, RZ ;  /* 0x800000000d0de210 */ /* 0x000fc40007ffe0ff */
[----:B------:R-:W-:Y:S02]  /*3cb0*/  ISETP.GE.AND P6, PT, R251, RZ, PT ;  /* 0x000000fffb00720c */ /* 0x000fe40003fc6270 */
[----:B------:R-:W-:Y:S01]  /*3cc0*/  ISETP.GE.AND P1, PT, R250, RZ, PT ;  /* 0x000000fffa00720c */ /* 0x000fe20003f26270 */
[--C-:B------:R-:W-:Y:S01]  /*3cd0*/  @!P2 IMAD.IADD R21, R21, 0x1, -R0.reuse ;  /* 0x000000011515a824 */ /* 0x100fe200078e0a00 */
[----:B------:R-:W-:Y:S02]  /*3ce0*/  ISETP.GE.AND P2, PT, R247, RZ, PT ;  /* 0x000000fff700720c */ /* 0x000fe40003f46270 */
[-C--:B------:R-:W-:Y:S02]  /*3cf0*/  @!P5 IADD3 R19, R19, -R0.reuse, RZ ;  /* 0x800000001313d210 */ /* 0x080fe40007ffe0ff */
[----:B------:R-:W-:Y:S01]  /*3d00*/  @!P4 IADD3 R25, R25, -R0, RZ ;  /* 0x800000001919c210 */ /* 0x000fe20007ffe0ff */
[----:B------:R-:W-:Y:S01]  /*3d10*/  @!P3 IMAD.IADD R23, R23, 0x1, -R0 ;  /* 0x000000011717b824 */ /* 0x000fe200078e0a00 */
[----:B------:R-:W-:-:S02]  /*3d20*/  ISETP.GT.U32.AND P4, PT, R0, R15, PT ;  /* 0x0000000f0000720c */ /* 0x000fc40003f84070 */
[----:B------:R-:W-:Y:S02]  /*3d30*/  @!P0 IADD3 R7, -R7, RZ, RZ ;  /* 0x000000ff07078210 */ /* 0x000fe40007ffe1ff */
[----:B------:R-:W-:Y:S02]  /*3d40*/  ISETP.GE.AND P3, PT, R40, RZ, PT ;  /* 0x000000ff2800720c */ /* 0x000fe40003f66270 */
[----:B------:R-:W-:Y:S01]  /*3d50*/  ISETP.GT.U32.AND P0, PT, R0, R19, PT ;  /* 0x000000130000720c */ /* 0x000fe20003f04070 */
[----:B------:R-:W-:Y:S01]  /*3d60*/  @!P6 IMAD.MOV R6, RZ, RZ, -R6 ;  /* 0x000000ffff06e224 */ /* 0x000fe200078e0a06 */
[----:B------:R-:W-:Y:S01]  /*3d70*/  ISETP.GE.AND P5, PT, R248, RZ, PT ;  /* 0x000000fff800720c */ /* 0x000fe20003fa6270 */
[----:B------:R-:W-:Y:S01]  /*3d80*/  @!P1 IMAD.MOV R5, RZ, RZ, -R5 ;  /* 0x000000ffff059224 */ /* 0x000fe200078e0a05 */
[C---:B------:R-:W-:Y:S02]  /*3d90*/  ISETP.GT.U32.AND P1, PT, R0.reuse, R17, PT ;  /* 0x000000110000720c */ /* 0x040fe40003f24070 */
[C---:B------:R-:W-:Y:S01]  /*3da0*/  ISETP.GT.U32.AND P6, PT, R0.reuse, R21, PT ;  /* 0x000000150000720c */ /* 0x040fe20003fc4070 */
[----:B------:R-:W-:Y:S01]  /*3db0*/  @!P2 IMAD.MOV R11, RZ, RZ, -R11 ;  /* 0x000000ffff0ba224 */ /* 0x000fe200078e0a0b */
[C---:B------:R-:W-:Y:S01]  /*3dc0*/  ISETP.GT.U32.AND P2, PT, R0.reuse, R23, PT ;  /* 0x000000170000720c */ /* 0x040fe20003f44070 */
[----:B------:R-:W-:Y:S01]  /*3dd0*/  @!P4 IMAD.IADD R15, R15, 0x1, -R0 ;  /* 0x000000010f0fc824 */ /* 0x000fe200078e0a00 */
[----:B------:R-:W-:-:S02]  /*3de0*/  ISETP.GT.U32.AND P4, PT, R0, R29, PT ;  /* 0x0000001d0000720c */ /* 0x000fc40003f84070 */
[----:B------:R-:W-:Y:S02]  /*3df0*/  @!P3 IADD3 R13, -R13, RZ, RZ ;  /* 0x000000ff0d0db210 */ /* 0x000fe40007ffe1ff */
[----:B------:R-:W-:Y:S02]  /*3e00*/  @!P0 IADD3 R19, R19, -R0, RZ ;  /* 0x8000000013138210 */ /* 0x000fe40007ffe0ff */
[C---:B------:R-:W-:Y:S02]  /*3e10*/  ISETP.GT.U32.AND P3, PT, R0.reuse, R27, PT ;  /* 0x0000001b0000720c */ /* 0x040fe40003f64070 */
[C---:B------:R-:W-:Y:S01]  /*3e20*/  ISETP.GT.U32.AND P0, PT, R0.reuse, R33, PT ;  /* 0x000000210000720c */ /* 0x040fe20003f04070 */
[----:B------:R-:W-:Y:S01]  /*3e30*/  @!P5 IMAD.MOV R9, RZ, RZ, -R9 ;  /* 0x000000ffff09d224 */ /* 0x000fe200078e0a09 */
        /* <DEDUP_REMOVED lines=9> */
[--C-:B------:R-:W-:Y:S01]  /*3ed0*/  @!P3 IMAD.IADD R27, R27, 0x1, -R0.reuse ;  /* 0x000000011b1bb824 */ /* 0x100fe200078e0a00 */
[----:B------:R-:W-:Y:S01]  /*3ee0*/  ISETP.GE.AND P3, PT, R245, RZ, PT ;  /* 0x000000fff500720c */ /* 0x000fe20003f66270 */
[----:B------:R-:W-:Y:S01]  /*3ef0*/  @!P0 IMAD.IADD R33, R33, 0x1, -R0 ;  /* 0x0000000121218824 */ /* 0x000fe200078e0a00 */
[----:B------:R-:W-:-:S02]  /*3f00*/  ISETP.GE.AND P0, PT, R242, RZ, PT ;  /* 0x000000fff200720c */ /* 0x000fc40003f06270 */
[-C--:B------:R-:W-:Y:S02]  /*3f10*/  @!P5 IADD3 R25, R25, -R0.reuse, RZ ;  /* 0x800000001919d210 */ /* 0x080fe40007ffe0ff */
[-C--:B------:R-:W-:Y:S01]  /*3f20*/  @!P1 IADD3 R31, R31, -R0.reuse, RZ ;  /* 0x800000001f1f9210 */ /* 0x080fe20007ffe0ff */
[----:B------:R-:W-:Y:S01]  /*3f30*/  @!P6 IMAD.IADD R35, R35, 0x1, -R0 ;  /* 0x000000012323e824 */ /* 0x000fe200078e0a00 */
[----:B------:R-:W-:Y:S02]  /*3f40*/  ISETP.GE.AND P5, PT, R246, RZ, PT ;  /* 0x000000fff600720c */ /* 0x000fe40003fa6270 */
[----:B------:R-:W-:Y:S02]  /*3f50*/  ISETP.GE.AND P1, PT, R243, RZ, PT ;  /* 0x000000fff300720c */ /* 0x000fe40003f26270 */
[----:B------:R-:W-:Y:S02]  /*3f60*/  ISETP.GE.AND P6, PT, R241, RZ, PT ;  /* 0x000000fff100720c */ /* 0x000fe40003fc6270 */
[----:B------:R-:W-:-:S02]  /*3f70*/  @!P2 IADD3 R37, R37, -R0, RZ ;  /* 0x800000002525a210 */ /* 0x000fc40007ffe0ff */
[C---:B------:R-:W-:Y:S02]  /*3f80*/  ISETP.GT.U32.AND P2, PT, R0.reuse, R27, PT ;  /* 0x0000001b0000720c */ /* 0x040fe40003f44070 */
[----:B------:R-:W-:Y:S01]  /*3f90*/  @!P4 IADD3 R19, -R19, RZ, RZ ;  /* 0x000000ff1313c210 */ /* 0x000fe20007ffe1ff */
[----:B------:R-:W-:Y:S01]  /*3fa0*/  @!P3 IMAD.MOV R17, RZ, RZ, -R17 ;  /* 0x000000ffff11b224 */ /* 0x000fe200078e0a11 */
[C---:B------:R-:W-:Y:S01]  /*3fb0*/  ISETP.GT.U32.AND P4, PT, R0.reuse, R31, PT ;  /* 0x0000001f0000720c */ /* 0x040fe20003f84070 */
[----:B------:R-:W-:Y:S01]  /*3fc0*/  @!P0 IMAD.MOV R23, RZ, RZ, -R23 ;  /* 0x000000ffff178224 */ /* 0x000fe200078e0a17 */
[C---:B------:R-:W-:Y:S02]  /*3fd0*/  ISETP.GT.U32.AND P3, PT, R0.reuse, R29, PT ;  /* 0x0000001d0000720c */ /* 0x040fe40003f64070 */
[C---:B------:R-:W-:Y:S01]  /*3fe0*/  ISETP.GT.U32.AND P0, PT, R0.reuse, R35, PT ;  /* 0x000000230000720c */ /* 0x040fe20003f04070 */
[----:B------:R-:W-:Y:S01]  /*3ff0*/  @!P5 IMAD.MOV R15, RZ, RZ, -R15 ;  /* 0x000000ffff0fd224 */ /* 0x000fe200078e0a0f */
[----:B------:R-:W-:Y:S01]  /*4000*/  @!P6 IADD3 R25, -R25, RZ, RZ ;  /* 0x000000ff1919e210 */ /* 0x000fe20007ffe1ff */
[----:B------:R-:W-:Y:S01]  /*4010*/  @!P1 IMAD.MOV R21, RZ, RZ, -R21 ;  /* 0x000000ffff159224 */ /* 0x000fe200078e0a15 */
[----:B------:R-:W-:-:S02]  /*4020*/  ISETP.GT.U32.AND P1, PT, R0, R33, PT ;  /* 0x000000210000720c */ /* 0x000fc40003f24070 */
[C---:B------:R-:W-:Y:S02]  /*4030*/  ISETP.GT.U32.AND P5, PT, R0.reuse, R37, PT ;  /* 0x000000250000720c */ /* 0x040fe40003fa4070 */
[C---:B------:R-:W-:Y:S01]  /*4040*/  ISETP.GT.U32.AND P6, PT, R0.reuse, R39, PT ;  /* 0x000000270000720c */ /* 0x040fe20003fc4070 */
[--C-:B------:R-:W-:Y:S01]  /*4050*/  @!P2 IMAD.IADD R27, R27, 0x1, -R0.reuse ;  /* 0x000000011b1ba824 */ /* 0x100fe200078e0a00 */
[----:B------:R-:W-:Y:S02]  /*4060*/  ISETP.GE.AND P2, PT, R217, RZ, PT ;  /* 0x000000ffd900720c */ /* 0x000fe40003f46270 */
[----:B------:R-:W-:Y:S01]  /*4070*/  @!P4 IADD3 R31, R31, -R0, RZ ;  /* 0x800000001f1fc210 */ /* 0x000fe20007ffe0ff */
[--C-:B------:R-:W-:Y:S01]  /*4080*/  @!P3 IMAD.IADD R29, R29, 0x1, -R0.reuse ;  /* 0x000000011d1db824 */ /* 0x100fe200078e0a00 */
[C---:B------:R-:W-:Y:S01]  /*4090*/  ISETP.GT.U32.AND P4, PT, R0.reuse, R43, PT ;  /* 0x0000002b0000720c */ /* 0x040fe20003f84070 */
[----:B------:R-:W-:Y:S01]  /*40a0*/  @!P0 IMAD.IADD R35, R35, 0x1, -R0 ;  /* 0x0000000123238824 */ /* 0x000fe200078e0a00 */
[----:B------:R-:W-:-:S02]  /*40b0*/  ISETP.GT.U32.AND P3, PT, R0, R41, PT ;  /* 0x000000290000720c */ /* 0x000fc40003f64070 */
[C---:B------:R-:W-:Y:S01]  /*40c0*/  ISETP.GT.U32.AND P0, PT, R0.reuse, R47, PT ;  /* 0x0000002f0000720c */ /* 0x040fe20003f04070 */
[--C-:B------:R-:W-:Y:S01]  /*40d0*/  @!P1 IMAD.IADD R33, R33, 0x1, -R0.reuse ;  /* 0x0000000121219824 */ /* 0x100fe200078e0a00 */
[-C--:B------:R-:W-:Y:S01]  /*40e0*/  @!P5 IADD3 R37, R37, -R0.reuse, RZ ;  /* 0x800000002525d210 */ /* 0x080fe20007ffe0ff */
[--C-:B------:R-:W-:Y:S01]  /*40f0*/  @!P6 IMAD.IADD R39, R39, 0x1, -R0.reuse ;  /* 0x000000012727e824 */ /* 0x100fe200078e0a00 */
[----:B------:R-:W-:Y:S02]  /*4100*/  ISETP.GT.U32.AND P1, PT, R0, R45, PT ;  /* 0x0000002d0000720c */ /* 0x000fe40003f24070 */
[----:B------:R-:W-:Y:S01]  /*4110*/  ISETP.GE.AND P5, PT, R240, RZ, PT ;  /* 0x000000fff000720c */ /* 0x000fe20003fa6270 */
[----:B------:R-:W-:Y:S01]  /*4120*/  @!P2 IMAD.MOV R27, RZ, RZ, -R27 ;  /* 0x000000ffff1ba224 */ /* 0x000fe200078e0a1b */
[----:B------:R-:W-:Y:S02]  /*4130*/  ISETP.GT.U32.AND P2, PT, R0, R39, PT ;  /* 0x000000270000720c */ /* 0x000fe40003f44070 */
[----:B------:R-:W-:Y:S01]  /*4140*/  @!P4 IADD3 R43, R43, -R0, RZ ;  /* 0x800000002b2bc210 */ /* 0x000fe20007ffe0ff */
[--C-:B------:R-:W-:Y:S01]  /*4150*/  @!P3 IMAD.IADD R41, R41, 0x1, -R0.reuse ;  /* 0x000000012929b824 */ /* 0x100fe200078e0a00 */
[----:B------:R-:W-:Y:S01]  /*4160*/  ISETP.GE.AND P4, PT, R238, RZ, PT ;  /* 0x000000ffee00720c */ /* 0x000fe20003f86270 */
[----:B------:R-:W-:Y:S01]  /*4170*/  @!P0 IMAD.IADD R47, R47, 0x1, -R0 ;  /* 0x000000012f2f8824 */ /* 0x000fe200078e0a00 */
[----:B------:R-:W-:-:S02]  /*4180*/  ISETP.GE.AND P0, PT, R236, RZ, PT ;  /* 0x000000ffec00720c */ /* 0x000fc40003f06270 */
[C---:B------:R-:W-:Y:S02]  /*4190*/  ISETP.GT.U32.AND P6, PT, R0.reuse, R49, PT ;  /* 0x000000310000720c */ /* 0x040fe40003fc4070 */
[----:B------:R-:W-:Y:S01]  /*41a0*/  ISETP.GE.AND P3, PT, R239, RZ, PT ;  /* 0x000000ffef00720c */ /* 0x000fe20003f66270 */
[--C-:B------:R-:W-:Y:S01]  /*41b0*/  @!P1 IMAD.IADD R45, R45, 0x1, -R0.reuse ;  /* 0x000000012d2d9824 */ /* 0x100fe200078e0a00 */
[----:B------:R-:W-:Y:S02]  /*41c0*/  @!P5 IADD3 R29, -R29, RZ, RZ ;  /* 0x000000ff1d1dd210 */ /* 0x000fe40007ffe1ff */
[----:B------:R-:W-:Y:S02]  /*41d0*/  ISETP.GE.AND P1, PT, R237, RZ, PT ;  /* 0x000000ffed00720c */ /* 0x000fe40003f26270 */
[C---:B------:R-:W-:Y:S01]  /*41e0*/  ISETP.GT.U32.AND P5, PT, R0.reuse, R41, PT ;  /* 0x000000290000720c */ /* 0x040fe20003fa4070 */
[--C-:B------:R-:W-:Y:S01]  /*41f0*/  @!P2 IMAD.IADD R39, R39, 0x1, -R0.reuse ;  /* 0x000000012727a824 */ /* 0x100fe200078e0a00 */
[C---:B------:R-:W-:Y:S01]  /*4200*/  ISETP.GT.U32.AND P2, PT, R0.reuse, R53, PT ;  /* 0x000000350000720c */ /* 0x040fe20003f44070 */
[----:B------:R-:W-:Y:S01]  /*4210*/  @!P4 IMAD.MOV R33, RZ, RZ, -R33 ;  /* 0x000000ffff21c224 */ /* 0x000fe200078e0a21 */
[C---:B------:R-:W-:Y:S01]  /*4220*/  ISETP.GT.U32.AND P4, PT, R0.reuse, R45, PT ;  /* 0x0000002d0000720c */ /* 0x040fe20003f84070 */
[----:B------:R-:W-:Y:S01]  /*4230*/  @!P0 IMAD.MOV R37, RZ, RZ, -R37 ;  /* 0x000000ffff258224 */ /* 0x000fe200078e0a25 */
[----:B------:R-:W-:Y:S01]  /*4240*/  ISETP.GT.U32.AND P0, PT, R0, R51, PT ;  /* 0x000000330000720c */ /* 0x000fe20003f04070 */
[----:B------:R-:W-:-:S02]  /*4250*/  @!P6 IMAD.IADD R49, R49, 0x1, -R0 ;  /* 0x000000013131e824 */ /* 0x000fc400078e0a00 */
[----:B------:R-:W-:Y:S01]  /*4260*/  @!P3 IMAD.MOV R31, RZ, RZ, -R31 ;  /* 0x000000ffff1fb224 */ /* 0x000fe200078e0a1f */
[C---:B------:R-:W-:Y:S02]  /*4270*/  ISETP.GT.U32.AND P3, PT, R0.reuse, R43, PT ;  /* 0x0000002b0000720c */ /* 0x040fe40003f64070 */
[----:B------:R-:W-:Y:S02]  /*4280*/  @!P1 IADD3 R35, -R35, RZ, RZ ;  /* 0x000000ff23239210 */ /* 0x000fe40007ffe1ff */
[----:B------:R-:W-:Y:S02]  /*4290*/  @!P5 IADD3 R41, R41, -R0, RZ ;  /* 0x800000002929d210 */ /* 0x000fe40007ffe0ff */
[C---:B------:R-:W-:Y:S02]  /*42a0*/  ISETP.GT.U32.AND P1, PT, R0.reuse, R47, PT ;  /* 0x0000002f0000720c */ /* 0x040fe40003f24070 */
[C---:B------:R-:W-:Y:S02]  /*42b0*/  ISETP.GT.U32.AND P5, PT, R0.reuse, R55, PT ;  /* 0x000000370000720c */ /* 0x040fe40003fa4070 */
[----:B------:R-:W-:-:S02]  /*42c0*/  ISETP.GT.U32.AND P6, PT, R0, R49, PT ;  /* 0x000000310000720c */ /* 0x000fc40003fc4070 */
[-C--:B------:R-:W-:Y:S02]  /*42d0*/  @!P2 IADD3 R53, R53, -R0.reuse, RZ ;  /* 0x800000003535a210 */ /* 0x080fe40007ffe0ff */
[----:B------:R-:W-:Y:S01]  /*42e0*/  ISETP.GE.AND P2, PT, R233, RZ, PT ;  /* 0x000000ffe900720c */ /* 0x000fe20003f46270 */
[--C-:B------:R-:W-:Y:S01]  /*42f0*/  @!P4 IMAD.IADD R45, R45, 0x1, -R0.reuse ;  /* 0x000000012d2dc824 */ /* 0x100fe200078e0a00 */
[----:B------:R-:W-:Y:S01]  /*4300*/  ISETP.GT.U32.AND P4, PT, R0, R59, PT ;  /* 0x0000003b0000720c */ /* 0x000fe20003f84070 */
[--C-:B------:R-:W-:Y:S01]  /*4310*/  @!P0 IMAD.IADD R51, R51, 0x1, -R0.reuse ;  /* 0x0000000133338824 */ /* 0x100fe200078e0a00 */
[----:B------:R-:W-:Y:S01]  /*4320*/  ISETP.GE.AND P0, PT, R234, RZ, PT ;  /* 0x000000ffea00720c */ /* 0x000fe20003f06270 */
[--C-:B------:R-:W-:Y:S01]  /*4330*/  @!P3 IMAD.IADD R43, R43, 0x1, -R0.reuse ;  /* 0x000000012b2bb824 */ /* 0x100fe200078e0a00 */
[C---:B------:R-:W-:Y:S01]  /*4340*/  ISETP.GT.U32.AND P3, PT, R0.reuse, R57, PT ;  /* 0x000000390000720c */ /* 0x040fe20003f64070 */
[--C-:B------:R-:W-:Y:S01]  /*4350*/  @!P5 IMAD.IADD R55, R55, 0x1, -R0.reuse ;  /* 0x000000013737d824 */ /* 0x100fe200078e0a00 */
[----:B------:R-:W-:Y:S01]  /*4360*/  @!P1 IADD3 R47, R47, -R0, RZ ;  /* 0x800000002f2f9210 */ /* 0x000fe20007ffe0ff */
[----:B------:R-:W-:Y:S01]  /*4370*/  @!P6 IMAD.IADD R49, R49, 0x1, -R0 ;  /* 0x000000013131e824 */ /* 0x000fe200078e0a00 */
[----:B------:R-:W-:-:S02]  /*4380*/  ISETP.GT.U32.AND P1, PT, R0, R61, PT ;  /* 0x0000003d0000720c */ /* 0x000fc40003f24070 */
[----:B------:R-:W-:Y:S01]  /*4390*/  ISETP.GE.AND P6, PT, R235, RZ, PT ;  /* 0x000000ffeb00720c */ /* 0x000fe20003fc6270 */
[----:B------:R-:W-:Y:S01]  /*43a0*/  @!P2 IMAD.MOV R43, RZ, RZ, -R43 ;  /* 0x000000ffff2ba224 */ /* 0x000fe200078e0a2b */
[----:B------:R-:W-:Y:S02]  /*43b0*/  ISETP.GT.U32.AND P2, PT, R0, R55, PT ;  /* 0x000000370000720c */ /* 0x000fe40003f44070 */
[----:B------:R-:W-:Y:S02]  /*43c0*/  @!P4 IADD3 R59, R59, -R0, RZ ;  /* 0x800000003b3bc210 */ /* 0x000fe40007ffe0ff */
[----:B------:R-:W-:Y:S01]  /*43d0*/  ISETP.GE.AND P4, PT, R230, RZ, PT ;  /* 0x000000ffe600720c */ /* 0x000fe20003f86270 */
[--C-:B------:R-:W-:Y:S01]  /*43e0*/  @!P3 IMAD.IADD R57, R57, 0x1, -R0.reuse ;  /* 0x000000013939b824 */ /* 0x100fe200078e0a00 */
[----:B------:R-:W-:Y:S02]  /*43f0*/  @!P0 IADD3 R41, -R41, RZ, RZ ;  /* 0x000000ff29298210 */ /* 0x000fe40007ffe1ff */
[C---:B------:R-:W-:Y:S01]  /*4400*/  ISETP.GT.U32.AND P0, PT, R0.reuse, R53, PT ;  /* 0x000000350000720c */ /* 0x040fe20003f04070 */
[----:B------:R-:W-:Y:S01]  /*4410*/  @!P1 IMAD.IADD R61, R61, 0x1, -R0 ;  /* 0x000000013d3d9824 */ /* 0x000fe200078e0a00 */
[----:B------:R-:W-:Y:S01]  /*4420*/  ISETP.GE.AND P3, PT, R231, RZ, PT ;  /* 0x000000ffe700720c */ /* 0x000fe20003f66270 */
[----:B------:R-:W-:Y:S01]  /*4430*/  @!P6 IMAD.MOV R39, RZ, RZ, -R39 ;  /* 0x000000ffff27e224 */ /* 0x000fe200078e0a27 */
[----:B------:R-:W-:-:S02]  /*4440*/  ISETP.GT.U32.AND P1, PT, R0, R51, PT ;  /* 0x000000330000720c */ /* 0x000fc40003f24070 */
[C---:B------:R-:W-:Y:S01]  /*4450*/  ISETP.GT.U32.AND P6, PT, R0.reuse, R57, PT ;  /* 0x000000390000720c */ /* 0x040fe20003fc4070 */
[--C-:B------:R-:W-:Y:S01]  /*4460*/  @!P2 IMAD.IADD R55, R55, 0x1, -R0.reuse ;  /* 0x000000013737a824 */ /* 0x100fe200078e0a00 */
[C---:B------:R-:W-:Y:S01]  /*4470*/  ISETP.GT.U32.AND P2, PT, R0.reuse, R69, PT ;  /* 0x000000450000720c */ /* 0x040fe20003f44070 */
[----:B------:R-:W-:Y:S01]  /*4480*/  @!P4 IMAD.MOV R49, RZ, RZ, -R49 ;  /* 0x000000ffff31c224 */ /* 0x000fe200078e0a31 */
[----:B------:R-:W-:Y:S02]  /*4490*/  ISETP.GT.U32.AND P4, PT, R0, R63, PT ;  /* 0x0000003f0000720c */ /* 0x000fe40003f84070 */
[----:B------:R-:W-:Y:S02]  /*44a0*/  ISETP.GE.AND P5, PT, R232, RZ, PT ;  /* 0x000000ffe800720c */ /* 0x000fe40003fa6270 */
[----:B------:R-:W-:Y:S02]  /*44b0*/  @!P0 IADD3 R53, R53, -R0, RZ ;  /* 0x8000000035358210 */ /* 0x000fe40007ffe0ff */
[C---:B------:R-:W-:Y:S01]  /*44c0*/  ISETP.GT.U32.AND P0, PT, R0.reuse, R67, PT ;  /* 0x000000430000720c */ /* 0x040fe20003f04070 */
[--C-:B------:R-:W-:Y:S01]  /*44d0*/  @!P1 IMAD.IADD R51, R51, 0x1, -R0.reuse ;  /* 0x0000000133339824 */ /* 0x100fe200078e0a00 */
[----:B------:R-:W-:Y:S01]  /*44e0*/  @!P3 IADD3 R47, -R47, RZ, RZ ;  /* 0x000000ff2f2fb210 */ /* 0x000fe20007ffe1ff */
[----:B------:R-:W-:Y:S01]  /*44f0*/  @!P6 IMAD.IADD R57, R57, 0x1, -R0 ;  /* 0x000000013939e824 */ /* 0x000fe200078e0a00 */
[----:B------:R-:W-:-:S02]  /*4500*/  ISETP.GT.U32.AND P3, PT, R0, R59, PT ;  /* 0x0000003b0000720c */ /* 0x000fc40003f64070 */
[C---:B------:R-:W-:Y:S02]  /*4510*/  ISETP.GT.U32.AND P1, PT, R0.reuse, R65, PT ;  /* 0x000000410000720c */ /* 0x040fe40003f24070 */
[----:B------:R-:W-:Y:S01]  /*4520*/  ISETP.GT.U32.AND P6, PT, R0, R71, PT ;  /* 0x000000470000720c */ /* 0x000fe20003fc4070 */
[--C-:B------:R-:W-:Y:S01]  /*4530*/  @!P2 IMAD.IADD R69, R69, 0x1, -R0.reuse ;  /* 0x000000014545a824 */ /* 0x100fe200078e0a00 */
[----:B------:R-:W-:Y:S01]  /*4540*/  ISETP.GE.AND P2, PT, R225, RZ, PT ;  /* 0x000000ffe100720c */ /* 0x000fe20003f46270 */
[--C-:B------:R-:W-:Y:S01]  /*4550*/  @!P4 IMAD.IADD R63, R63, 0x1, -R0.reuse ;  /* 0x000000013f3fc824 */ /* 0x100fe200078e0a00 */
[----:B------:R-:W-:Y:S01]  /*4560*/  ISETP.GE.AND P4, PT, R228, RZ, PT ;  /* 0x000000ffe400720c */ /* 0x000fe20003f86270 */
[----:B------:R-:W-:Y:S01]  /*4570*/  @!P5 IMAD.MOV R45, RZ, RZ, -R45 ;  /* 0x000000ffff2dd224 */ /* 0x000fe200078e0a2d */
[----:B------:R-:W-:Y:S01]  /*4580*/  ISETP.GT.U32.AND P5, PT, R0, R61, PT ;  /* 0x0000003d0000720c */ /* 0x000fe20003fa4070 */
[----:B------:R-:W-:Y:S01]  /*4590*/  @!P0 IMAD.IADD R67, R67, 0x1, -R0 ;  /* 0x0000000143438824 */ /* 0x000fe200078e0a00 */
[----:B------:R-:W-:-:S02]  /*45a0*/  ISETP.GE.AND P0, PT, R226, RZ, PT ;  /* 0x000000ffe200720c */ /* 0x000fc40003f06270 */
[-C--:B------:R-:W-:Y:S02]  /*45b0*/  @!P3 IADD3 R59, R59, -R0.reuse, RZ ;  /* 0x800000003b3bb210 */ /* 0x080fe40007ffe0ff */
[-C--:B------:R-:W-:Y:S02]  /*45c0*/  @!P1 IADD3 R65, R65, -R0.reuse, RZ ;  /* 0x8000000041419210 */ /* 0x080fe40007ffe0ff */
[----:B------:R-:W-:Y:S02]  /*45d0*/  ISETP.GT.U32.AND P3, PT, R0, R73, PT ;  /* 0x000000490000720c */ /* 0x000fe40003f64070 */
[----:B------:R-:W-:Y:S02]  /*45e0*/  ISETP.GE.AND P1, PT, R227, RZ, PT ;  /* 0x000000ffe300720c */ /* 0x000fe40003f26270 */
[----:B------:R-:W-:Y:S02]  /*45f0*/  @!P6 IADD3 R71, R71, -R0, RZ ;  /* 0x800000004747e210 */ /* 0x000fe40007ffe0ff */
[----:B------:R-:W-:-:S02]  /*4600*/  @!P2 IADD3 R59, -R59, RZ, RZ ;  /* 0x000000ff3b3ba210 */ /* 0x000fc40007ffe1ff */
[C---:B------:R-:W-:Y:S02]  /*4610*/  ISETP.GT.U32.AND P2, PT, R0.reuse, R71, PT ;  /* 0x000000470000720c */ /* 0x040fe40003f44070 */
[----:B------:R-:W-:Y:S01]  /*4620*/  @!P4 IADD3 R53, -R53, RZ, RZ ;  /* 0x000000ff3535c210 */ /* 0x000fe20007ffe1ff */
[--C-:B------:R-:W-:Y:S01]  /*4630*/  @!P5 IMAD.IADD R61, R61, 0x1, -R0.reuse ;  /* 0x000000013d3dd824 */ /* 0x100fe200078e0a00 */
[----:B------:R-:W-:Y:S01]  /*4640*/  ISETP.GT.U32.AND P4, PT, R0, R65, PT ;  /* 0x000000410000720c */ /* 0x000fe20003f84070 */
[----:B------:R-:W-:Y:S01]  /*4650*/  @!P0 IMAD.MOV R57, RZ, RZ, -R57 ;  /* 0x000000ffff398224 */ /* 0x000fe200078e0a39 */
[----:B------:R-:W-:Y:S02]  /*4660*/  ISETP.GE.AND P5, PT, R229, RZ, PT ;  /* 0x000000ffe500720c */ /* 0x000fe40003fa6270 */
[----:B------:R-:W-:Y:S02]  /*4670*/  ISETP.GE.AND P6, PT, R224, RZ, PT ;  /* 0x000000ffe000720c */ /* 0x000fe40003fc6270 */
[C---:B------:R-:W-:Y:S01]  /*4680*/  ISETP.GT.U32.AND P0, PT, R0.reuse, R69, PT ;  /* 0x000000450000720c */ /* 0x040fe20003f04070 */
[----:B------:R-:W-:Y:S01]  /*4690*/  @!P3 IMAD.IADD R73, R73, 0x1, -R0 ;  /* 0x000000014949b824 */ /* 0x000fe200078e0a00 */
[C---:B------:R-:W-:Y:S01]  /*46a0*/  ISETP.GT.U32.AND P3, PT, R0.reuse, R63, PT ;  /* 0x0000003f0000720c */ /* 0x040fe20003f64070 */
[----:B------:R-:W-:Y:S01]  /*46b0*/  @!P1 IMAD.MOV R55, RZ, RZ, -R55 ;  /* 0x000000ffff379224 */ /* 0x000fe200078e0a37 */
[----:B------:R-:W-:-:S02]  /*46c0*/  ISETP.GT.U32.AND P1, PT, R0, R67, PT ;  /* 0x000000430000720c */ /* 0x000fc40003f24070 */
[-C--:B------:R-:W-:Y:S02]  /*46d0*/  @!P2 IADD3 R71, R71, -R0.reuse, RZ ;  /* 0x800000004747a210 */ /* 0x080fe40007ffe0ff */
[C---:B------:R-:W-:Y:S02]  /*46e0*/  ISETP.GT.U32.AND P2, PT, R0.reuse, R83, PT ;  /* 0x000000530000720c */ /* 0x040fe40003f44070 */
[----:B------:R-:W-:Y:S01]  /*46f0*/  @!P4 IADD3 R65, R65, -R0, RZ ;  /* 0x800000004141c210 */ /* 0x000fe20007ffe0ff */
[----:B------:R-:W-:Y:S01]  /*4700*/  @!P5 IMAD.MOV R51, RZ, RZ, -R51 ;  /* 0x000000ffff33d224 */ /* 0x000fe200078e0a33 */
[C---:B------:R-:W-:Y:S01]  /*4710*/  ISETP.GT.U32.AND P4, PT, R0.reuse, R77, PT ;  /* 0x0000004d0000720c */ /* 0x040fe20003f84070 */
[----:B------:R-:W-:Y:S01]  /*4720*/  @!P6 IMAD.MOV R61, RZ, RZ, -R61 ;  /* 0x000000ffff3de224 */ /* 0x000fe200078e0a3d */
[C---:B------:R-:W-:Y:S01]  /*4730*/  ISETP.GT.U32.AND P5, PT, R0.reuse, R73, PT ;  /* 0x000000490000720c */ /* 0x040fe20003fa4070 */
[----:B------:R-:W-:Y:S01]  /*4740*/  @!P0 IMAD.IADD R69, R69, 0x1, -R0 ;  /* 0x0000000145458824 */ /* 0x000fe200078e0a00 */
[----:B------:R-:W-:-:S02]  /*4750*/  ISETP.GT.U32.AND P6, PT, R0, R75, PT ;  /* 0x0000004b0000720c */ /* 0x000fc40003fc4070 */
[C---:B------:R-:W-:Y:S01]  /*4760*/  ISETP.GT.U32.AND P0, PT, R0.reuse, R81, PT ;  /* 0x000000510000720c */ /* 0x040fe20003f04070 */
[--C-:B------:R-:W-:Y:S01]  /*4770*/  @!P3 IMAD.IADD R63, R63, 0x1, -R0.reuse ;  /* 0x000000013f3fb824 */ /* 0x100fe200078e0a00 */
[----:B------:R-:W-:Y:S01]  /*4780*/  ISETP.GE.AND P3, PT, R221, RZ, PT ;  /* 0x000000ffdd00720c */ /* 0x000fe20003f66270 */
[--C-:B------:R-:W-:Y:S01]  /*4790*/  @!P1 IMAD.IADD R67, R67, 0x1, -R0.reuse ;  /* 0x0000000143439824 */ /* 0x100fe200078e0a00 */
[----:B------:R-:W-:Y:S02]  /*47a0*/  ISETP.GT.U32.AND P1, PT, R0, R79, PT ;  /* 0x0000004f0000720c */ /* 0x000fe40003f24070 */
[-C--:B------:R-:W-:Y:S02]  /*47b0*/  @!P2 IADD3 R83, R83, -R0.reuse, RZ ;  /* 0x800000005353a210 */ /* 0x080fe40007ffe0ff */
[----:B------:R-:W-:Y:S02]  /*47c0*/  ISETP.GE.AND P2, PT, R206, RZ, PT ;  /* 0x000000ffce00720c */ /* 0x000fe40003f46270 */
[----:B------:R-:W-:Y:S01]  /*47d0*/  @!P4 IADD3 R77, R77, -R0, RZ ;  /* 0x800000004d4dc210 */ /* 0x000fe20007ffe0ff */
[--C-:B------:R-:W-:Y:S01]  /*47e0*/  @!P5 IMAD.IADD R73, R73, 0x1, -R0.reuse ;  /* 0x000000014949d824 */ /* 0x100fe200078e0a00 */
[----:B------:R-:W-:Y:S01]  /*47f0*/  ISETP.GE.AND P4, PT, R216, RZ, PT ;  /* 0x000000ffd800720c */ /* 0x000fe20003f86270 */
[--C-:B------:R-:W-:Y:S01]  /*4800*/  @!P6 IMAD.IADD R75, R75, 0x1, -R0.reuse ;  /* 0x000000014b4be824 */ /* 0x100fe200078e0a00 */
[----:B------:R-:W-:Y:S01]  /*4810*/  ISETP.GE.AND P5, PT, R220, RZ, PT ;  /* 0x000000ffdc00720c */ /* 0x000fe20003fa6270 */
[--C-:B------:R-:W-:Y:S01]  /*4820*/  @!P0 IMAD.IADD R81, R81, 0x1, -R0.reuse ;  /* 0x0000000151518824 */ /* 0x100fe200078e0a00 */
[----:B------:R-:W-:Y:S01]  /*4830*/  ISETP.GE.AND P0, PT, R210, RZ, PT ;  /* 0x000000ffd200720c */ /* 0x000fe20003f06270 */
[----:B------:R-:W-:Y:S01]  /*4840*/  @!P1 IMAD.IADD R79, R79, 0x1, -R0 ;  /* 0x000000014f4f9824 */ /* 0x000fe200078e0a00 */
[----:B------:R-:W-:-:S02]  /*4850*/  @!P3 IADD3 R63, -R63, RZ, RZ ;  /* 0x000000ff3f3fb210 */ /* 0x000fc40007ffe1ff */
[----:B------:R-:W-:Y:S02]  /*4860*/  ISETP.GE.AND P1, PT, R214, RZ, PT ;  /* 0x000000ffd600720c */ /* 0x000fe40003f26270 */
[C---:B------:R-:W-:Y:S02]  /*4870*/  ISETP.GT.U32.AND P3, PT, R0.reuse, R75, PT ;  /* 0x0000004b0000720c */ /* 0x040fe40003f64070 */
[C---:B------:R-:W-:Y:S01]  /*4880*/  ISETP.GT.U32.AND P6, PT, R0.reuse, R85, PT ;  /* 0x000000550000720c */ /* 0x040fe20003fc4070 */
[----:B------:R-:W-:Y:S01]  /*4890*/  @!P2 IMAD.MOV R73, RZ, RZ, -R73 ;  /* 0x000000ffff49a224 */ /* 0x000fe200078e0a49 */
[C---:B------:R-:W-:Y:S01]  /*48a0*/  ISETP.GT.U32.AND P2, PT, R0.reuse, R87, PT ;  /* 0x000000570000720c */ /* 0x040fe20003f44070 */
[----:B------:R-:W-:Y:S01]  /*48b0*/  @!P4 IMAD.MOV R67, RZ, RZ, -R67 ;  /* 0x000000ffff43c224 */ /* 0x000fe200078e0a43 */
[C---:B------:R-:W-:Y:S01]  /*48c0*/  ISETP.GT.U32.AND P4, PT, R0.reuse, R79, PT ;  /* 0x0000004f0000720c */ /* 0x040fe20003f84070 */
[----:B------:R-:W-:Y:S01]  /*48d0*/  @!P5 IMAD.MOV R65, RZ, RZ, -R65 ;  /* 0x000000ffff41d224 */ /* 0x000fe200078e0a41 */
[C---:B------:R-:W-:Y:S01]  /*48e0*/  ISETP.GT.U32.AND P5, PT, R0.reuse, R77, PT ;  /* 0x0000004d0000720c */ /* 0x040fe20003fa4070 */
[----:B------:R-:W-:Y:S01]  /*48f0*/  @!P0 IMAD.MOV R71, RZ, RZ, -R71 ;  /* 0x000000ffff478224 */ /* 0x000fe200078e0a47 */
[----:B------:R-:W-:-:S02]  /*4900*/  ISETP.GT.U32.AND P0, PT, R0, R83, PT ;  /* 0x000000530000720c */ /* 0x000fc40003f04070 */
[----:B------:R-:W-:Y:S02]  /*4910*/  @!P1 IADD3 R69, -R69, RZ, RZ ;  /* 0x000000ff45459210 */ /* 0x000fe40007ffe1ff */
[-C--:B------:R-:W-:Y:S01]  /*4920*/  @!P3 IADD3 R75, R75, -R0.reuse, RZ ;  /* 0x800000004b4bb210 */ /* 0x080fe20007ffe0ff */
[----:B------:R-:W-:Y:S01]  /*4930*/  @!P6 IMAD.IADD R85, R85, 0x1, -R0 ;  /* 0x000000015555e824 */ /* 0x000fe200078e0a00 */
[C---:B------:R-:W-:Y:S02]  /*4940*/  ISETP.GT.U32.AND P1, PT, R0.reuse, R81, PT ;  /* 0x000000510000720c */ /* 0x040fe40003f24070 */
[----:B------:R-:W-:Y:S02]  /*4950*/  ISETP.GT.U32.AND P3, PT, R0, R89, PT ;  /* 0x000000590000720c */ /* 0x000fe40003f64070 */
[----:B------:R-:W-:Y:S02]  /*4960*/  @!P2 IADD3 R87, R87, -R0, RZ ;  /* 0x800000005757a210 */ /* 0x000fe40007ffe0ff */
[----:B------:R-:W-:-:S02]  /*4970*/  ISETP.GE.AND P2, PT, R198, RZ, PT ;  /* 0x000000ffc600720c */ /* 0x000fc40003f46270 */
[C---:B------:R-:W-:Y:S01]  /*4980*/  ISETP.GT.U32.AND P6, PT, R0.reuse, R85, PT ;  /* 0x000000550000720c */ /* 0x040fe20003fc4070 */
[--C-:B------:R-:W-:Y:S01]  /*4990*/  @!P4 IMAD.IADD R79, R79, 0x1, -R0.reuse ;  /* 0x000000014f4fc824 */ /* 0x100fe200078e0a00 */
[C---:B------:R-:W-:Y:S01]  /*49a0*/  ISETP.GT.U32.AND P4, PT, R0.reuse, R93, PT ;  /* 0x0000005d0000720c */ /* 0x040fe20003f84070 */
[--C-:B------:R-:W-:Y:S01]  /*49b0*/  @!P5 IMAD.IADD R77, R77, 0x1, -R0.reuse ;  /* 0x000000014d4dd824 */ /* 0x100fe200078e0a00 */
[C---:B------:R-:W-:Y:S01]  /*49c0*/  ISETP.GT.U32.AND P5, PT, R0.reuse, R91, PT ;  /* 0x0000005b0000720c */ /* 0x040fe20003fa4070 */
[--C-:B------:R-:W-:Y:S01]  /*49d0*/  @!P0 IMAD.IADD R83, R83, 0x1, -R0.reuse ;  /* 0x0000000153538824 */ /* 0x100fe200078e0a00 */
[C---:B------:R-:W-:Y:S01]  /*49e0*/  ISETP.GT.U32.AND P0, PT, R0.reuse, R97, PT ;  /* 0x000000610000720c */ /* 0x040fe20003f04070 */
[----:B------:R-:W-:Y:S01]  /*49f0*/  @!P3 IMAD.IADD R89, R89, 0x1, -R0 ;  /* 0x000000015959b824 */ /* 0x000fe200078e0a00 */
[----:B------:R-:W-:Y:S02]  /*4a00*/  @!P1 IADD3 R81, R81, -R0, RZ ;  /* 0x8000000051519210 */ /* 0x000fe40007ffe0ff */
[----:B------:R-:W-:-:S02]  /*4a10*/  ISETP.GT.U32.AND P1, PT, R0, R95, PT ;  /* 0x0000005f0000720c */ /* 0x000fc40003f24070 */
[----:B------:R-:W-:Y:S01]  /*4a20*/  ISETP.GE.AND P3, PT, R196, RZ, PT ;  /* 0x000000ffc400720c */ /* 0x000fe20003f66270 */
[----:B------:R-:W-:Y:S01]  /*4a30*/  @!P2 IMAD.MOV R77, RZ, RZ, -R77 ;  /* 0x000000ffff4da224 */ /* 0x000fe200078e0a4d */
[----:B------:R-:W-:Y:S01]  /*4a40*/  ISETP.GT.U32.AND P2, PT, R0, R89, PT ;  /* 0x000000590000720c */ /* 0x000fe20003f44070 */
[--C-:B------:R-:W-:Y:S01]  /*4a50*/  @!P6 IMAD.IADD R85, R85, 0x1, -R0.reuse ;  /* 0x000000015555e824 */ /* 0x100fe200078e0a00 */
[----:B------:R-:W-:Y:S02]  /*4a60*/  ISETP.GE.AND P6, PT, R202, RZ, PT ;  /* 0x000000ffca00720c */ /* 0x000fe40003fc6270 */
[----:B------:R-:W-:Y:S01]  /*4a70*/  @!P4 IADD3 R93, R93, -R0, RZ ;  /* 0x800000005d5dc210 */ /* 0x000fe20007ffe0ff */
[--C-:B------:R-:W-:Y:S01]  /*4a80*/  @!P5 IMAD.IADD R91, R91, 0x1, -R0.reuse ;  /* 0x000000015b5bd824 */ /* 0x100fe200078e0a00 */
[----:B------:R-:W-:Y:S01]  /*4a90*/  ISETP.GE.AND P4, PT, R192, RZ, PT ;  /* 0x000000ffc000720c */ /* 0x000fe20003f86270 */
[--C-:B------:R-:W-:Y:S01]  /*4aa0*/  @!P0 IMAD.IADD R97, R97, 0x1, -R0.reuse ;  /* 0x0000000161618824 */ /* 0x100fe200078e0a00 */
[----:B------:R-:W-:Y:S01]  /*4ab0*/  ISETP.GT.U32.AND P0, PT, R0, R87, PT ;  /* 0x000000570000720c */ /* 0x000fe20003f04070 */
[--C-:B------:R-:W-:Y:S01]  /*4ac0*/  @!P1 IMAD.IADD R95, R95, 0x1, -R0.reuse ;  /* 0x000000015f5f9824 */ /* 0x100fe200078e0a00 */
[----:B------:R-:W-:Y:S01]  /*4ad0*/  ISETP.GE.AND P1, PT, R190, RZ, PT ;  /* 0x000000ffbe00720c */ /* 0x000fe20003f26270 */
[----:B------:R-:W-:Y:S01]  /*4ae0*/  @!P3 IMAD.MOV R79, RZ, RZ, -R79 ;  /* 0x000000ffff4fb224 */ /* 0x000fe200078e0a4f */
[C---:B------:R-:W-:Y:S01]  /*4af0*/  ISETP.GT.U32.AND P3, PT, R0.reuse, R91, PT ;  /* 0x0000005b0000720c */ /* 0x040fe20003f64070 */
[----:B------:R-:W-:Y:S01]  /*4b00*/  @!P2 IMAD.IADD R89, R89, 0x1, -R0 ;  /* 0x000000015959a824 */ /* 0x000fe200078e0a00 */
[----:B------:R-:W-:-:S02]  /*4b10*/  ISETP.GT.U32.AND P2, PT, R0, R103, PT ;  /* 0x000000670000720c */ /* 0x000fc40003f44070 */
[----:B------:R-:W-:Y:S02]  /*4b20*/  @!P6 IADD3 R75, -R75, RZ, RZ ;  /* 0x000000ff4b4be210 */ /* 0x000fe40007ffe1ff */
[----:B------:R-:W-:Y:S02]  /*4b30*/  ISETP.GE.AND P5, PT, R194, RZ, PT ;  /* 0x000000ffc200720c */ /* 0x000fe40003fa6270 */
[C---:B------:R-:W-:Y:S01]  /*4b40*/  ISETP.GT.U32.AND P6, PT, R0.reuse, R93, PT ;  /* 0x0000005d0000720c */ /* 0x040fe20003fc4070 */
[----:B------:R-:W-:Y:S01]  /*4b50*/  @!P4 IMAD.MOV R83, RZ, RZ, -R83 ;  /* 0x000000ffff53c224 */ /* 0x000fe200078e0a53 */
[C---:B------:R-:W-:Y:S02]  /*4b60*/  ISETP.GT.U32.AND P4, PT, R0.reuse, R95, PT ;  /* 0x0000005f0000720c */ /* 0x040fe40003f84070 */
[----:B------:R-:W-:Y:S02]  /*4b70*/  @!P0 IADD3 R87, R87, -R0, RZ ;  /* 0x8000000057578210 */ /* 0x000fe40007ffe0ff */
[C---:B------:R-:W-:Y:S01]  /*4b80*/  ISETP.GT.U32.AND P0, PT, R0.reuse, R101, PT ;  /* 0x000000650000720c */ /* 0x040fe20003f04070 */
[----:B------:R-:W-:Y:S01]  /*4b90*/  @!P1 IMAD.MOV R85, RZ, RZ, -R85 ;  /* 0x000000ffff559224 */ /* 0x000fe200078e0a55 */
[C---:B------:R-:W-:Y:S01]  /*4ba0*/  ISETP.GT.U32.AND P1, PT, R0.reuse, R99, PT ;  /* 0x000000630000720c */ /* 0x040fe20003f24070 */
[--C-:B------:R-:W-:Y:S01]  /*4bb0*/  @!P3 IMAD.IADD R91, R91, 0x1, -R0.reuse ;  /* 0x000000015b5bb824 */ /* 0x100fe200078e0a00 */
[----:B------:R-:W-:Y:S01]  /*4bc0*/  ISETP.GT.U32.AND P3, PT, R0, R105, PT ;  /* 0x000000690000720c */ /* 0x000fe20003f64070 */
[----:B------:R-:W-:Y:S01]  /*4bd0*/  @!P2 IMAD.IADD R103, R103, 0x1, -R0 ;  /* 0x000000016767a824 */ /* 0x000fe200078e0a00 */
[----:B------:R-:W-:-:S02]  /*4be0*/  @!P5 IADD3 R81, -R81, RZ, RZ ;  /* 0x000000ff5151d210 */ /* 0x000fc40007ffe1ff */
[----:B------:R-:W-:Y:S02]  /*4bf0*/  @!P6 IADD3 R93, R93, -R0, RZ ;  /* 0x800000005d5de210 */ /* 0x000fe40007ffe0ff */
[----:B------:R-:W-:Y:S02]  /*4c00*/  ISETP.GE.AND P2, PT, R182, RZ, PT ;  /* 0x000000ffb600720c */ /* 0x000fe40003f46270 */
[C---:B------:R-:W-:Y:S02]  /*4c10*/  ISETP.GT.U32.AND P5, PT, R0.reuse, R97, PT ;  /* 0x000000610000720c */ /* 0x040fe40003fa4070 */
[C---:B------:R-:W-:Y:S01]  /*4c20*/  ISETP.GT.U32.AND P6, PT, R0.reuse, R107, PT ;  /* 0x0000006b0000720c */ /* 0x040fe20003fc4070 */
[--C-:B------:R-:W-:Y:S01]  /*4c30*/  @!P4 IMAD.IADD R95, R95, 0x1, -R0.reuse ;  /* 0x000000015f5fc824 */ /* 0x100fe200078e0a00 */
[----:B------:R-:W-:Y:S01]  /*4c40*/  ISETP.GT.U32.AND P4, PT, R0, R109, PT ;  /* 0x0000006d0000720c */ /* 0x000fe20003f84070 */
[----:B------:R-:W-:Y:S01]  /*4c50*/  @!P0 IMAD.IADD R101, R101, 0x1, -R0 ;  /* 0x0000000165658824 */ /* 0x000fe200078e0a00 */
[----:B------:R-:W-:-:S02]  /*4c60*/  ISETP.GE.AND P0, PT, R184, RZ, PT ;  /* 0x000000ffb800720c */ /* 0x000fc40003f06270 */
[-C--:B------:R-:W-:Y:S02]  /*4c70*/  @!P1 IADD3 R99, R99, -R0.reuse, RZ ;  /* 0x8000000063639210 */ /* 0x080fe40007ffe0ff */
[----:B------:R-:W-:Y:S02]  /*4c80*/  @!P3 IADD3 R105, R105, -R0, RZ ;  /* 0x800000006969b210 */ /* 0x000fe40007ffe0ff */
[----:B------:R-:W-:Y:S02]  /*4c90*/  ISETP.GE.AND P1, PT, R186, RZ, PT ;  /* 0x000000ffba00720c */ /* 0x000fe40003f26270 */
[----:B------:R-:W-:Y:S01]  /*4ca0*/  ISETP.GE.AND P3, PT, R180, RZ, PT ;  /* 0x000000ffb400720c */ /* 0x000fe20003f66270 */
[--C-:B------:R-:W-:Y:S01]  /*4cb0*/  @!P5 IMAD.IADD R97, R97, 0x1, -R0.reuse ;  /* 0x000000016161d824 */ /* 0x100fe200078e0a00 */
[----:B------:R-:W-:Y:S01]  /*4cc0*/  @!P2 IADD3 R93, -R93, RZ, RZ ;  /* 0x000000ff5d5da210 */ /* 0x000fe20007ffe1ff */
[----:B------:R-:W-:Y:S01]  /*4cd0*/  @!P6 IMAD.IADD R107, R107, 0x1, -R0 ;  /* 0x000000016b6be824 */ /* 0x000fe200078e0a00 */
[----:B------:R-:W-:-:S02]  /*4ce0*/  ISETP.GT.U32.AND P2, PT, R0, R105, PT ;  /* 0x000000690000720c */ /* 0x000fc40003f44070 */
[----:B------:R-:W-:Y:S02]  /*4cf0*/  ISETP.GE.AND P5, PT, R188, RZ, PT ;  /* 0x000000ffbc00720c */ /* 0x000fe40003fa6270 */
[----:B------:R-:W-:Y:S01]  /*4d00*/  ISETP.GE.AND P6, PT, R178, RZ, PT ;  /* 0x000000ffb200720c */ /* 0x000fe20003fc6270 */
[----:B------:R-:W-:Y:S01]  /*4d10*/  @!P4 IMAD.IADD R109, R109, 0x1, -R0 ;  /* 0x000000016d6dc824 */ /* 0x000fe200078e0a00 */
[C---:B------:R-:W-:Y:S01]  /*4d20*/  ISETP.GT.U32.AND P4, PT, R0.reuse, R99, PT ;  /* 0x000000630000720c */ /* 0x040fe20003f84070 */
[----:B------:R-:W-:Y:S01]  /*4d30*/  @!P0 IMAD.MOV R91, RZ, RZ, -R91 ;  /* 0x000000ffff5b8224 */ /* 0x000fe200078e0a5b */
[C---:B------:R-:W-:Y:S01]  /*4d40*/  ISETP.GT.U32.AND P0, PT, R0.reuse, R103, PT ;  /* 0x000000670000720c */ /* 0x040fe20003f04070 */
[----:B------:R-:W-:Y:S01]  /*4d50*/  @!P1 IMAD.MOV R89, RZ, RZ, -R89 ;  /* 0x000000ffff599224 */ /* 0x000fe200078e0a59 */
[C---:B------:R-:W-:Y:S01]  /*4d60*/  ISETP.GT.U32.AND P1, PT, R0.reuse, R101, PT ;  /* 0x000000650000720c */ /* 0x040fe20003f24070 */
[----:B------:R-:W-:Y:S01]  /*4d70*/  @!P3 IMAD.MOV R95, RZ, RZ, -R95 ;  /* 0x000000ffff5fb224 */ /* 0x000fe200078e0a5f */
[----:B------:R-:W-:-:S02]  /*4d80*/  ISETP.GT.U32.AND P3, PT, R0, R107, PT ;  /* 0x0000006b0000720c */ /* 0x000fc40003f64070 */
[-C--:B------:R-:W-:Y:S02]  /*4d90*/  @!P2 IADD3 R105, R105, -R0.reuse, RZ ;  /* 0x800000006969a210 */ /* 0x080fe40007ffe0ff */
[----:B------:R-:W-:Y:S01]  /*4da0*/  @!P5 IADD3 R87, -R87, RZ, RZ ;  /* 0x000000ff5757d210 */ /* 0x000fe20007ffe1ff */
[----:B------:R-:W-:Y:S01]  /*4db0*/  @!P6 IMAD.MOV R97, RZ, RZ, -R97 ;  /* 0x000000ffff61e224 */ /* 0x000fe200078e0a61 */
[C---:B------:R-:W-:Y:S02]  /*4dc0*/  ISETP.GT.U32.AND P2, PT, R0.reuse, R117, PT ;  /* 0x000000750000720c */ /* 0x040fe40003f44070 */
[C---:B------:R-:W-:Y:S02]  /*4dd0*/  ISETP.GT.U32.AND P5, PT, R0.reuse, R109, PT ;  /* 0x0000006d0000720c */ /* 0x040fe40003fa4070 */
[----:B------:R-:W-:Y:S02]  /*4de0*/  ISETP.GT.U32.AND P6, PT, R0, R111, PT ;  /* 0x0000006f0000720c */ /* 0x000fe40003fc4070 */
[----:B------:R-:W-:Y:S01]  /*4df0*/  @!P4 IADD3 R99, R99, -R0, RZ ;  /* 0x800000006363c210 */ /* 0x000fe20007ffe0ff */
[----:B------:R-:W-:Y:S01]  /*4e00*/  @!P0 IMAD.IADD R103, R103, 0x1, -R0 ;  /* 0x0000000167678824 */ /* 0x000fe200078e0a00 */
[----:B------:R-:W-:-:S02]  /*4e10*/  ISETP.GE.AND P4, PT, R176, RZ, PT ;  /* 0x000000ffb000720c */ /* 0x000fc40003f86270 */
[C---:B------:R-:W-:Y:S01]  /*4e20*/  ISETP.GT.U32.AND P0, PT, R0.reuse, R115, PT ;  /* 0x000000730000720c */ /* 0x040fe20003f04070 */
[--C-:B------:R-:W-:Y:S01]  /*4e30*/  @!P1 IMAD.IADD R101, R101, 0x1, -R0.reuse ;  /* 0x0000000165659824 */ /* 0x100fe200078e0a00 */
[C---:B------:R-:W-:Y:S01]  /*4e40*/  ISETP.GT.U32.AND P1, PT, R0.reuse, R113, PT ;  /* 0x000000710000720c */ /* 0x040fe20003f24070 */
[--C-:B------:R-:W-:Y:S01]  /*4e50*/  @!P3 IMAD.IADD R107, R107, 0x1, -R0.reuse ;  /* 0x000000016b6bb824 */ /* 0x100fe200078e0a00 */
[----:B------:R-:W-:Y:S01]  /*4e60*/  ISETP.GT.U32.AND P3, PT, R0, R119, PT ;  /* 0x000000770000720c */ /* 0x000fe20003f64070 */
[----:B------:R-:W-:Y:S01]  /*4e70*/  @!P5 IMAD.IADD R109, R109, 0x1, -R0 ;  /* 0x000000016d6dd824 */ /* 0x000fe200078e0a00 */
[-C--:B------:R-:W-:Y:S02]  /*4e80*/  @!P2 IADD3 R117, R117, -R0.reuse, RZ ;  /* 0x800000007575a210 */ /* 0x080fe40007ffe0ff */
[----:B------:R-:W-:Y:S02]  /*4e90*/  @!P6 IADD3 R111, R111, -R0, RZ ;  /* 0x800000006f6fe210 */ /* 0x000fe40007ffe0ff */
[----:B------:R-:W-:-:S02]  /*4ea0*/  ISETP.GE.AND P2, PT, R168, RZ, PT ;  /* 0x000000ffa800720c */ /* 0x000fc40003f46270 */
[----:B------:R-:W-:Y:S01]  /*4eb0*/  ISETP.GE.AND P5, PT, R174, RZ, PT ;  /* 0x000000ffae00720c */ /* 0x000fe20003fa6270 */
[----:B------:R-:W-:Y:S01]  /*4ec0*/  @!P4 IMAD.MOV R99, RZ, RZ, -R99 ;  /* 0x000000ffff63c224 */ /* 0x000fe200078e0a63 */
[----:B------:R-:W-:Y:S01]  /*4ed0*/  ISETP.GT.U32.AND P4, PT, R0, R111, PT ;  /* 0x0000006f0000720c */ /* 0x000fe20003f84070 */
[--C-:B------:R-:W-:Y:S01]  /*4ee0*/  @!P0 IMAD.IADD R115, R115, 0x1, -R0.reuse ;  /* 0x0000000173738824 */ /* 0x100fe200078e0a00 */
[----:B------:R-:W-:Y:S01]  /*4ef0*/  ISETP.GE.AND P0, PT, R170, RZ, PT ;  /* 0x000000ffaa00720c */ /* 0x000fe20003f06270 */
[--C-:B------:R-:W-:Y:S01]  /*4f00*/  @!P1 IMAD.IADD R113, R113, 0x1, -R0.reuse ;  /* 0x0000000171719824 */ /* 0x100fe200078e0a00 */
[----:B------:R-:W-:Y:S01]  /*4f10*/  ISETP.GE.AND P1, PT, R172, RZ, PT ;  /* 0x000000ffac00720c */ /* 0x000fe20003f26270 */
[--C-:B------:R-:W-:Y:S01]  /*4f20*/  @!P3 IMAD.IADD R119, R119, 0x1, -R0.reuse ;  /* 0x000000017777b824 */ /* 0x100fe200078e0a00 */
[----:B------:R-:W-:Y:S02]  /*4f30*/  ISETP.GE.AND P3, PT, R166, RZ, PT ;  /* 0x000000ffa600720c */ /* 0x000fe40003f66270 */
[C---:B------:R-:W-:Y:S01]  /*4f40*/  ISETP.GT.U32.AND P6, PT, R0.reuse, R121, PT ;  /* 0x000000790000720c */ /* 0x040fe20003fc4070 */
[----:B------:R-:W-:Y:S01]  /*4f50*/  @!P2 IMAD.MOV R107, RZ, RZ, -R107 ;  /* 0x000000ffff6ba224 */ /* 0x000fe200078e0a6b */
[C---:B------:R-:W-:Y:S01]  /*4f60*/  ISETP.GT.U32.AND P2, PT, R0.reuse, R119, PT ;  /* 0x000000770000720c */ /* 0x040fe20003f44070 */
[----:B------:R-:W-:Y:S01]  /*4f70*/  @!P5 IMAD.MOV R101, RZ, RZ, -R101 ;  /* 0x000000ffff65d224 */ /* 0x000fe200078e0a65 */
[C---:B------:R-:W-:Y:S01]  /*4f80*/  ISETP.GT.U32.AND P5, PT, R0.reuse, R113, PT ;  /* 0x000000710000720c */ /* 0x040fe20003fa4070 */
[----:B------:R-:W-:Y:S01]  /*4f90*/  @!P4 IMAD.IADD R111, R111, 0x1, -R0 ;  /* 0x000000016f6fc824 */ /* 0x000fe200078e0a00 */
[C---:B------:R-:W-:Y:S01]  /*4fa0*/  ISETP.GT.U32.AND P4, PT, R0.reuse, R125, PT ;  /* 0x0000007d0000720c */ /* 0x040fe20003f84070 */
[----:B------:R-:W-:Y:S01]  /*4fb0*/  @!P0 IMAD.MOV R105, RZ, RZ, -R105 ;  /* 0x000000ffff698224 */ /* 0x000fe200078e0a69 */
[----:B------:R-:W-:-:S02]  /*4fc0*/  ISETP.GT.U32.AND P0, PT, R0, R117, PT ;  /* 0x000000750000720c */ /* 0x000fc40003f04070 */
[----:B------:R-:W-:Y:S02]  /*4fd0*/  @!P1 IADD3 R103, -R103, RZ, RZ ;  /* 0x000000ff67679210 */ /* 0x000fe40007ffe1ff */
[----:B------:R-:W-:Y:S02]  /*4fe0*/  @!P3 IADD3 R109, -R109, RZ, RZ ;  /* 0x000000ff6d6db210 */ /* 0x000fe40007ffe1ff */
[----:B------:R-:W-:Y:S02]  /*4ff0*/  @!P6 IADD3 R121, R121, -R0, RZ ;  /* 0x800000007979e210 */ /* 0x000fe40007ffe0ff */
[C---:B------:R-:W-:Y:S02]  /*5000*/  ISETP.GT.U32.AND P1, PT, R0.reuse, R115, PT ;  /* 0x000000730000720c */ /* 0x040fe40003f24070 */
[C---:B------:R-:W-:Y:S01]  /*5010*/  ISETP.GT.U32.AND P3, PT, R0.reuse, R123, PT ;  /* 0x0000007b0000720c */ /* 0x040fe20003f64070 */
[--C-:B------:R-:W-:Y:S01]  /*5020*/  @!P2 IMAD.IADD R119, R119, 0x1, -R0.reuse ;  /* 0x000000017777a824 */ /* 0x100fe200078e0a00 */
[C---:B------:R-:W-:Y:S01]  /*5030*/  ISETP.GT.U32.AND P6, PT, R0.reuse, R121, PT ;  /* 0x000000790000720c */ /* 0x040fe20003fc4070 */
[----:B------:R-:W-:Y:S01]  /*5040*/  @!P5 IMAD.IADD R113, R113, 0x1, -R0 ;  /* 0x000000017171d824 */ /* 0x000fe200078e0a00 */
[----:B------:R-:W-:-:S02]  /*5050*/  ISETP.GT.U32.AND P2, PT, R0, R133, PT ;  /* 0x000000850000720c */ /* 0x000fc40003f44070 */
[----:B------:R-:W-:Y:S01]  /*5060*/  ISETP.GT.U32.AND P5, PT, R0, R127, PT ;  /* 0x0000007f0000720c */ /* 0x000fe20003fa4070 */
[--C-:B------:R-:W-:Y:S01]  /*5070*/  @!P4 IMAD.IADD R125, R125, 0x1, -R0.reuse ;  /* 0x000000017d7dc824 */ /* 0x100fe200078e0a00 */
[----:B------:R-:W-:Y:S01]  /*5080*/  ISETP.GE.AND P4, PT, R160, RZ, PT ;  /* 0x000000ffa000720c */ /* 0x000fe20003f86270 */
[--C-:B------:R-:W-:Y:S01]  /*5090*/  @!P0 IMAD.IADD R117, R117, 0x1, -R0.reuse ;  /* 0x0000000175758824 */ /* 0x100fe200078e0a00 */
[C---:B------:R-:W-:Y:S02]  /*50a0*/  ISETP.GT.U32.AND P0, PT, R0.reuse, R131, PT ;  /* 0x000000830000720c */ /* 0x040fe40003f04070 */
[----:B------:R-:W-:Y:S01]  /*50b0*/  @!P1 IADD3 R115, R115, -R0, RZ ;  /* 0x8000000073739210 */ /* 0x000fe20007ffe0ff */
[----:B------:R-:W-:Y:S01]  /*50c0*/  @!P3 IMAD.IADD R123, R123, 0x1, -R0 ;  /* 0x000000017b7bb824 */ /* 0x000fe200078e0a00 */
[----:B------:R-:W-:Y:S02]  /*50d0*/  ISETP.GT.U32.AND P1, PT, R0, R129, PT ;  /* 0x000000810000720c */ /* 0x000fe40003f24070 */
[----:B------:R-:W-:-:S02]  /*50e0*/  ISETP.GE.AND P3, PT, R162, RZ, PT ;  /* 0x000000ffa200720c */ /* 0x000fc40003f66270 */
[-C--:B------:R-:W-:Y:S02]  /*50f0*/  @!P6 IADD3 R121, R121, -R0.reuse, RZ ;  /* 0x800000007979e210 */ /* 0x080fe40007ffe0ff */
[-C--:B------:R-:W-:Y:S02]  /*5100*/  @!P2 IADD3 R133, R133, -R0.reuse, RZ ;  /* 0x800000008585a210 */ /* 0x080fe40007ffe0ff */
[----:B------:R-:W-:Y:S02]  /*5110*/  ISETP.GE.AND P6, PT, R164, RZ, PT ;  /* 0x000000ffa400720c */ /* 0x000fe40003fc6270 */
[----:B------:R-:W-:Y:S02]  /*5120*/  @!P5 IADD3 R127, R127, -R0, RZ ;  /* 0x800000007f7fd210 */ /* 0x000fe40007ffe0ff */
[C---:B------:R-:W-:Y:S02]  /*5130*/  ISETP.GT.U32.AND P2, PT, R0.reuse, R123, PT ;  /* 0x0000007b0000720c */ /* 0x040fe40003f44070 */
[----:B------:R-:W-:Y:S01]  /*5140*/  @!P4 IADD3 R115, -R115, RZ, RZ ;  /* 0x000000ff7373c210 */ /* 0x000fe20007ffe1ff */
[----:B------:R-:W-:Y:S01]  /*5150*/  @!P0 IMAD.IADD R131, R131, 0x1, -R0 ;  /* 0x0000000183838824 */ /* 0x000fe200078e0a00 */
[----:B------:R-:W-:-:S02]  /*5160*/  ISETP.GT.U32.AND P4, PT, R0, R127, PT ;  /* 0x0000007f0000720c */ /* 0x000fc40003f84070 */
[----:B------:R-:W-:Y:S01]  /*5170*/  ISETP.GE.AND P0, PT, R154, RZ, PT ;  /* 0x000000ff9a00720c */ /* 0x000fe20003f06270 */
[--C-:B------:R-:W-:Y:S02]  /*5180*/  @!P1 IMAD.IADD R129, R129, 0x1, -R0.reuse ;  /* 0x0000000181819824 */ /* 0x100fe400078e0a00 */
[----:B------:R-:W-:Y:S01]  /*5190*/  @!P3 IMAD.MOV R113, RZ, RZ, -R113 ;  /* 0x000000ffff71b224 */ /* 0x000fe200078e0a71 */
[----:B------:R-:W-:Y:S01]  /*51a0*/  ISETP.GT.U32.AND P3, PT, R0, R125, PT ;  /* 0x0000007d0000720c */ /* 0x000fe20003f64070 */
[----:B------:R-:W-:Y:S01]  /*51b0*/  @!P6 IMAD.MOV R111, RZ, RZ, -R111 ;  /* 0x000000ffff6fe224 */ /* 0x000fe200078e0a6f */
[----:B------:R-:W-:Y:S01]  /*51c0*/  ISETP.GE.AND P1, PT, R156, RZ, PT ;  /* 0x000000ff9c00720c */ /* 0x000fe20003f26270 */
[----:B------:R-:W-:Y:S01]  /*51d0*/  @!P2 IMAD.IADD R123, R123, 0x1, -R0 ;  /* 0x000000017b7ba824 */ /* 0x000fe200078e0a00 */
[C---:B------:R-:W-:Y:S02]  /*51e0*/  ISETP.GT.U32.AND P6, PT, R0.reuse, R129, PT ;  /* 0x000000810000720c */ /* 0x040fe40003fc4070 */
[----:B------:R-:W-:-:S02]  /*51f0*/  ISETP.GT.U32.AND P2, PT, R0, R137, PT ;  /* 0x000000890000720c */ /* 0x000fc40003f44070 */
[----:B------:R-:W-:Y:S02]  /*5200*/  @!P4 IADD3 R127, R127, -R0, RZ ;  /* 0x800000007f7fc210 */ /* 0x000fe40007ffe0ff */
[C---:B------:R-:W-:Y:S02]  /*5210*/  ISETP.GT.U32.AND P4, PT, R0.reuse, R141, PT ;  /* 0x0000008d0000720c */ /* 0x040fe40003f84070 */
[----:B------:R-:W-:Y:S02]  /*5220*/  @!P0 IADD3 R121, -R121, RZ, RZ ;  /* 0x000000ff79798210 */ /* 0x000fe40007ffe1ff */
[----:B------:R-:W-:Y:S01]  /*5230*/  ISETP.GT.U32.AND P0, PT, R0, R135, PT ;  /* 0x000000870000720c */ /* 0x000fe20003f04070 */
[--C-:B------:R-:W-:Y:S01]  /*5240*/  @!P3 IMAD.IADD R125, R125, 0x1, -R0.reuse ;  /* 0x000000017d7db824 */ /* 0x100fe200078e0a00 */
[----:B------:R-:W-:Y:S02]  /*5250*/  ISETP.GE.AND P5, PT, R158, RZ, PT ;  /* 0x000000ff9e00720c */ /* 0x000fe40003fa6270 */
[C---:B------:R-:W-:Y:S01]  /*5260*/  ISETP.GT.U32.AND P3, PT, R0.reuse, R139, PT ;  /* 0x0000008b0000720c */ /* 0x040fe20003f64070 */
[----:B------:R-:W-:Y:S01]  /*5270*/  @!P1 IMAD.MOV R119, RZ, RZ, -R119 ;  /* 0x000000ffff779224 */ /* 0x000fe200078e0a77 */
        /* <DEDUP_REMOVED lines=8> */
[----:B------:R-:W-:Y:S01]  /*5300*/  ISETP.GE.AND P0, PT, R150, RZ, PT ;  /* 0x000000ff9600720c */ /* 0x000fe20003f06270 */
[----:B------:R-:W-:Y:S01]  /*5310*/  @!P5 IMAD.MOV R117, RZ, RZ, -R117 ;  /* 0x000000ffff75d224 */ /* 0x000fe200078e0a75 */
[----:B------:R-:W-:-:S02]  /*5320*/  ISETP.GT.U32.AND P5, PT, R0, R133, PT ;  /* 0x000000850000720c */ /* 0x000fc40003fa4070 */
[----:B------:R-:W-:Y:S02]  /*5330*/  @!P3 IADD3 R139, R139, -R0, RZ ;  /* 0x800000008b8bb210 */ /* 0x000fe40007ffe0ff */
[----:B------:R-:W-:Y:S01]  /*5340*/  ISETP.GE.AND P3, PT, R146, RZ, PT ;  /* 0x000000ff9200720c */ /* 0x000fe20003f66270 */
[--C-:B------:R-:W-:Y:S01]  /*5350*/  @!P1 IMAD.IADD R131, R131, 0x1, -R0.reuse ;  /* 0x0000000183839824 */ /* 0x100fe200078e0a00 */
[C---:B------:R-:W-:Y:S01]  /*5360*/  ISETP.GT.U32.AND P1, PT, R0.reuse, R145, PT ;  /* 0x000000910000720c */ /* 0x040fe20003f24070 */
[----:B------:R-:W-:Y:S01]  /*5370*/  @!P6 IMAD.IADD R143, R143, 0x1, -R0 ;  /* 0x000000018f8fe824 */ /* 0x000fe200078e0a00 */
[----:B------:R-:W-:Y:S02]  /*5380*/  @!P2 IADD3 R127, -R127, RZ, RZ ;  /* 0x000000ff7f7fa210 */ /* 0x000fe40007ffe1ff */
[C---:B------:R-:W-:Y:S01]  /*5390*/  ISETP.GT.U32.AND P2, PT, R0.reuse, R139, PT ;  /* 0x0000008b0000720c */ /* 0x040fe20003f44070 */
[----:B------:R-:W-:Y:S01]  /*53a0*/  @!P4 IMAD.MOV R131, RZ, RZ, -R131 ;  /* 0x000000ffff83c224 */ /* 0x000fe200078e0a83 */
[C---:B------:R-:W-:Y:S01]  /*53b0*/  ISETP.GT.U32.AND P4, PT, R0.reuse, R143, PT ;  /* 0x0000008f0000720c */ /* 0x040fe20003f84070 */
[----:B------:R-:W-:Y:S01]  /*53c0*/  @!P0 IMAD.MOV R125, RZ, RZ, -R125 ;  /* 0x000000ffff7d8224 */ /* 0x000fe200078e0a7d */
[----:B------:R-:W-:-:S02]  /*53d0*/  ISETP.GT.U32.AND P0, PT, R0, R137, PT ;  /* 0x000000890000720c */ /* 0x000fc40003f04070 */
[-C--:B------:R-:W-:Y:S01]  /*53e0*/  @!P5 IADD3 R133, R133, -R0.reuse, RZ ;  /* 0x800000008585d210 */ /* 0x080fe20007ffe0ff */
[----:B------:R-:W-:Y:S01]  /*53f0*/  @!P3 IMAD.MOV R129, RZ, RZ, -R129 ;  /* 0x000000ffff81b224 */ /* 0x000fe200078e0a81 */
[----:B------:R-:W-:Y:S02]  /*5400*/  ISETP.GE.AND P5, PT, R152, RZ, PT ;  /* 0x000000ff9800720c */ /* 0x000fe40003fa6270 */
[----:B------:R-:W-:Y:S02]  /*5410*/  ISETP.GE.AND P6, PT, R142, RZ, PT ;  /* 0x000000ff8e00720c */ /* 0x000fe40003fc6270 */
[C---:B------:R-:W-:Y:S02]  /*5420*/  ISETP.GT.U32.AND P3, PT, R0.reuse, R141, PT ;  /* 0x0000008d0000720c */ /* 0x040fe40003f64070 */
[----:B------:R-:W-:Y:S02]  /*5430*/  @!P1 IADD3 R145, R145, -R0, RZ ;  /* 0x8000000091919210 */ /* 0x000fe40007ffe0ff */
[----:B------:R-:W-:-:S02]  /*5440*/  ISETP.GT.U32.AND P1, PT, R0, R135, PT ;  /* 0x000000870000720c */ /* 0x000fc40003f24070 */
[----:B------:R-:W-:Y:S02]  /*5450*/  @!P2 IADD3 R139, R139, -R0, RZ ;  /* 0x800000008b8ba210 */ /* 0x000fe40007ffe0ff */
[C---:B------:R-:W-:Y:S01]  /*5460*/  ISETP.GT.U32.AND P2, PT, R0.reuse, R151, PT ;  /* 0x000000970000720c */ /* 0x040fe20003f44070 */
[--C-:B------:R-:W-:Y:S01]  /*5470*/  @!P4 IMAD.IADD R143, R143, 0x1, -R0.reuse ;  /* 0x000000018f8fc824 */ /* 0x100fe200078e0a00 */
[C---:B------:R-:W-:Y:S01]  /*5480*/  ISETP.GT.U32.AND P4, PT, R0.reuse, R155, PT ;  /* 0x0000009b0000720c */ /* 0x040fe20003f84070 */
[--C-:B------:R-:W-:Y:S01]  /*5490*/  @!P0 IMAD.IADD R137, R137, 0x1, -R0.reuse ;  /* 0x0000000189898824 */ /* 0x100fe200078e0a00 */
[C---:B------:R-:W-:Y:S01]  /*54a0*/  ISETP.GT.U32.AND P0, PT, R0.reuse, R149, PT ;  /* 0x000000950000720c */ /* 0x040fe20003f04070 */
[----:B------:R-:W-:Y:S01]  /*54b0*/  @!P5 IMAD.MOV R123, RZ, RZ, -R123 ;  /* 0x000000ffff7bd224 */ /* 0x000fe200078e0a7b */
[----:B------:R-:W-:Y:S01]  /*54c0*/  @!P6 IADD3 R133, -R133, RZ, RZ ;  /* 0x000000ff8585e210 */ /* 0x000fe20007ffe1ff */
[----:B------:R-:W-:Y:S01]  /*54d0*/  @!P3 IMAD.IADD R141, R141, 0x1, -R0 ;  /* 0x000000018d8db824 */ /* 0x000fe200078e0a00 */
[----:B------:R-:W-:-:S02]  /*54e0*/  ISETP.GT.U32.AND P5, PT, R0, R145, PT ;  /* 0x000000910000720c */ /* 0x000fc40003fa4070 */
[C---:B------:R-:W-:Y:S02]  /*54f0*/  ISETP.GT.U32.AND P6, PT, R0.reuse, R147, PT ;  /* 0x000000930000720c */ /* 0x040fe40003fc4070 */
[----:B------:R-:W-:Y:S01]  /*5500*/  ISETP.GT.U32.AND P3, PT, R0, R153, PT ;  /* 0x000000990000720c */ /* 0x000fe20003f64070 */
[--C-:B------:R-:W-:Y:S01]  /*5510*/  @!P1 IMAD.IADD R135, R135, 0x1, -R0.reuse ;  /* 0x0000000187879824 */ /* 0x100fe200078e0a00 */
[----:B------:R-:W-:Y:S02]  /*5520*/  ISETP.GE.AND P1, PT, R140, RZ, PT ;  /* 0x000000ff8c00720c */ /* 0x000fe40003f26270 */
[-C--:B------:R-:W-:Y:S02]  /*5530*/  @!P2 IADD3 R151, R151, -R0.reuse, RZ ;  /* 0x800000009797a210 */ /* 0x080fe40007ffe0ff */
[----:B------:R-:W-:Y:S01]  /*5540*/  ISETP.GE.AND P2, PT, R134, RZ, PT ;  /* 0x000000ff8600720c */ /* 0x000fe20003f46270 */
[--C-:B------:R-:W-:Y:S01]  /*5550*/  @!P4 IMAD.IADD R155, R155, 0x1, -R0.reuse ;  /* 0x000000019b9bc824 */ /* 0x100fe200078e0a00 */
[----:B------:R-:W-:Y:S01]  /*5560*/  ISETP.GE.AND P4, PT, R130, RZ, PT ;  /* 0x000000ff8200720c */ /* 0x000fe20003f86270 */
[--C-:B------:R-:W-:Y:S01]  /*5570*/  @!P0 IMAD.IADD R149, R149, 0x1, -R0.reuse ;  /* 0x0000000195958824 */ /* 0x100fe200078e0a00 */
[----:B------:R-:W-:Y:S01]  /*5580*/  ISETP.GE.AND P0, PT, R136, RZ, PT ;  /* 0x000000ff8800720c */ /* 0x000fe20003f06270 */
[--C-:B------:R-:W-:Y:S01]  /*5590*/  @!P6 IMAD.IADD R147, R147, 0x1, -R0.reuse ;  /* 0x000000019393e824 */ /* 0x100fe200078e0a00 */
[----:B------:R-:W-:Y:S01]  /*55a0*/  @!P5 IADD3 R145, R145, -R0, RZ ;  /* 0x800000009191d210 */ /* 0x000fe20007ffe0ff */
[----:B------:R-:W-:Y:S01]  /*55b0*/  @!P3 IMAD.IADD R153, R153, 0x1, -R0 ;  /* 0x000000019999b824 */ /* 0x000fe200078e0a00 */
[----:B------:R-:W-:-:S02]  /*55c0*/  ISETP.GE.AND P5, PT, R138, RZ, PT ;  /* 0x000000ff8a00720c */ /* 0x000fc40003fa6270 */
[----:B------:R-:W-:Y:S01]  /*55d0*/  ISETP.GE.AND P3, PT, R132, RZ, PT ;  /* 0x000000ff8400720c */ /* 0x000fe20003f66270 */
[----:B------:R-:W-:Y:S01]  /*55e0*/  @!P1 IMAD.MOV R135, RZ, RZ, -R135 ;  /* 0x000000ffff879224 */ /* 0x000fe200078e0a87 */
[C---:B------:R-:W-:Y:S01]  /*55f0*/  ISETP.GT.U32.AND P6, PT, R0.reuse, R157, PT ;  /* 0x0000009d0000720c */ /* 0x040fe20003fc4070 */
[----:B------:R-:W-:Y:S01]  /*5600*/  @!P2 IMAD.MOV R141, RZ, RZ, -R141 ;  /* 0x000000ffff8da224 */ /* 0x000fe200078e0a8d */
[C---:B------:R-:W-:Y:S02]  /*5610*/  ISETP.GT.U32.AND P1, PT, R0.reuse, R147, PT ;  /* 0x000000930000720c */ /* 0x040fe40003f24070 */
[C---:B------:R-:W-:Y:S01]  /*5620*/  ISETP.GT.U32.AND P2, PT, R0.reuse, R153, PT ;  /* 0x000000990000720c */ /* 0x040fe20003f44070 */
[----:B------:R-:W-:Y:S01]  /*5630*/  @!P4 IMAD.MOV R145, RZ, RZ, -R145 ;  /* 0x000000ffff91c224 */ /* 0x000fe200078e0a91 */
[C---:B------:R-:W-:Y:S01]  /*5640*/  ISETP.GT.U32.AND P4, PT, R0.reuse, R159, PT ;  /* 0x0000009f0000720c */ /* 0x040fe20003f84070 */
[----:B------:R-:W-:Y:S01]  /*5650*/  @!P0 IMAD.MOV R139, RZ, RZ, -R139 ;  /* 0x000000ffff8b8224 */ /* 0x000fe200078e0a8b */
[----:B------:R-:W-:-:S02]  /*5660*/  ISETP.GT.U32.AND P0, PT, R0, R151, PT ;  /* 0x000000970000720c */ /* 0x000fc40003f04070 */
[----:B------:R-:W-:Y:S02]  /*5670*/  @!P5 IADD3 R137, -R137, RZ, RZ ;  /* 0x000000ff8989d210 */ /* 0x000fe40007ffe1ff */
[C---:B------:R-:W-:Y:S02]  /*5680*/  ISETP.GT.U32.AND P5, PT, R0.reuse, R149, PT ;  /* 0x000000950000720c */ /* 0x040fe40003fa4070 */
[----:B------:R-:W-:Y:S01]  /*5690*/  @!P3 IADD3 R143, -R143, RZ, RZ ;  /* 0x000000ff8f8fb210 */ /* 0x000fe20007ffe1ff */
[--C-:B------:R-:W-:Y:S01]  /*56a0*/  @!P6 IMAD.IADD R157, R157, 0x1, -R0.reuse ;  /* 0x000000019d9de824 */ /* 0x100fe200078e0a00 */
[C---:B------:R-:W-:Y:S01]  /*56b0*/  ISETP.GT.U32.AND P3, PT, R0.reuse, R155, PT ;  /* 0x0000009b0000720c */ /* 0x040fe20003f64070 */
[--C-:B------:R-:W-:Y:S01]  /*56c0*/  @!P1 IMAD.IADD R147, R147, 0x1, -R0.reuse ;  /* 0x0000000193939824 */ /* 0x100fe200078e0a00 */
[C---:B------:R-:W-:Y:S01]  /*56d0*/  ISETP.GT.U32.AND P1, PT, R0.reuse, R161, PT ;  /* 0x000000a10000720c */ /* 0x040fe20003f24070 */
[--C-:B------:R-:W-:Y:S01]  /*56e0*/  @!P2 IMAD.IADD R153, R153, 0x1, -R0.reuse ;  /* 0x000000019999a824 */ /* 0x100fe200078e0a00 */
[C---:B------:R-:W-:Y:S01]  /*56f0*/  ISETP.GT.U32.AND P2, PT, R0.reuse, R167, PT ;  /* 0x000000a70000720c */ /* 0x040fe20003f44070 */
[--C-:B------:R-:W-:Y:S01]  /*5700*/  @!P4 IMAD.IADD R159, R159, 0x1, -R0.reuse ;  /* 0x000000019f9fc824 */ /* 0x100fe200078e0a00 */
[----:B------:R-:W-:Y:S01]  /*5710*/  ISETP.GT.U32.AND P6, PT, R0, R157, PT ;  /* 0x0000009d0000720c */ /* 0x000fe20003fc4070 */
[----:B------:R-:W-:Y:S01]  /*5720*/  @!P0 IMAD.IADD R151, R151, 0x1, -R0 ;  /* 0x0000000197978824 */ /* 0x000fe200078e0a00 */
[----:B------:R-:W-:-:S02]  /*5730*/  ISETP.GE.AND P4, PT, R126, RZ, PT ;  /* 0x000000ff7e00720c */ /* 0x000fc40003f86270 */
[C---:B------:R-:W-:Y:S02]  /*5740*/  ISETP.GT.U32.AND P0, PT, R0.reuse, R165, PT ;  /* 0x000000a50000720c */ /* 0x040fe40003f04070 */
[-C--:B------:R-:W-:Y:S02]  /*5750*/  @!P5 IADD3 R149, R149, -R0.reuse, RZ ;  /* 0x800000009595d210 */ /* 0x080fe40007ffe0ff */
[C---:B------:R-:W-:Y:S02]  /*5760*/  ISETP.GT.U32.AND P5, PT, R0.reuse, R163, PT ;  /* 0x000000a30000720c */ /* 0x040fe40003fa4070 */
[-C--:B------:R-:W-:Y:S02]  /*5770*/  @!P3 IADD3 R155, R155, -R0.reuse, RZ ;  /* 0x800000009b9bb210 */ /* 0x080fe40007ffe0ff */
[----:B------:R-:W-:Y:S02]  /*5780*/  ISETP.GT.U32.AND P3, PT, R0, R169, PT ;  /* 0x000000a90000720c */ /* 0x000fe40003f64070 */
[----:B------:R-:W-:-:S02]  /*5790*/  @!P1 IADD3 R161, R161, -R0, RZ ;  /* 0x80000000a1a19210 */ /* 0x000fc40007ffe0ff */
[----:B------:R-:W-:Y:S02]  /*57a0*/  ISETP.GE.AND P1, PT, R124, RZ, PT ;  /* 0x000000ff7c00720c */ /* 0x000fe40003f26270 */
[----:B------:R-:W-:Y:S01]  /*57b0*/  @!P2 IADD3 R167, R167, -R0, RZ ;  /* 0x80000000a7a7a210 */ /* 0x000fe20007ffe0ff */
[--C-:B------:R-:W-:Y:S01]  /*57c0*/  @!P6 IMAD.IADD R157, R157, 0x1, -R0.reuse ;  /* 0x000000019d9de824 */ /* 0x100fe200078e0a00 */
[----:B------:R-:W-:Y:S02]  /*57d0*/  ISETP.GE.AND P2, PT, R118, RZ, PT ;  /* 0x000000ff7600720c */ /* 0x000fe40003f46270 */
[----:B------:R-:W-:Y:S02]  /*57e0*/  ISETP.GE.AND P6, PT, R128, RZ, PT ;  /* 0x000000ff8000720c */ /* 0x000fe40003fc6270 */
[----:B------:R-:W-:Y:S01]  /*57f0*/  @!P4 IADD3 R149, -R149, RZ, RZ ;  /* 0x000000ff9595c210 */ /* 0x000fe20007ffe1ff */
[----:B------:R-:W-:Y:S01]  /*5800*/  @!P0 IMAD.IADD R165, R165, 0x1, -R0 ;  /* 0x00000001a5a58824 */ /* 0x000fe200078e0a00 */
[----:B------:R-:W-:-:S02]  /*5810*/  ISETP.GT.U32.AND P4, PT, R0, R161, PT ;  /* 0x000000a10000720c */ /* 0x000fc40003f84070 */
[----:B------:R-:W-:Y:S01]  /*5820*/  ISETP.GE.AND P0, PT, R120, RZ, PT ;  /* 0x000000ff7800720c */ /* 0x000fe20003f06270 */
[--C-:B------:R-:W-:Y:S01]  /*5830*/  @!P5 IMAD.IADD R163, R163, 0x1, -R0.reuse ;  /* 0x00000001a3a3d824 */ /* 0x100fe200078e0a00 */
        /* <DEDUP_REMOVED lines=9> */
[----:B------:R-:W-:Y:S02]  /*58d0*/  @!P4 IADD3 R161, R161, -R0, RZ ;  /* 0x80000000a1a1c210 */ /* 0x000fe40007ffe0ff */
[C---:B------:R-:W-:Y:S02]  /*58e0*/  ISETP.GT.U32.AND P4, PT, R0.reuse, R175, PT ;  /* 0x000000af0000720c */ /* 0x040fe40003f84070 */
[----:B------:R-:W-:Y:S02]  /*58f0*/  @!P0 IADD3 R155, -R155, RZ, RZ ;  /* 0x000000ff9b9b8210 */ /* 0x000fe40007ffe1ff */
[C---:B------:R-:W-:Y:S01]  /*5900*/  ISETP.GT.U32.AND P0, PT, R0.reuse, R167, PT ;  /* 0x000000a70000720c */ /* 0x040fe20003f04070 */
[----:B------:R-:W-:Y:S01]  /*5910*/  @!P5 IMAD.MOV R153, RZ, RZ, -R153 ;  /* 0x000000ffff99d224 */ /* 0x000fe200078e0a99 */
        /* <DEDUP_REMOVED lines=8> */
[----:B------:R-:W-:Y:S01]  /*59a0*/  ISETP.GT.U32.AND P6, PT, R0, R179, PT ;  /* 0x000000b30000720c */ /* 0x000fe20003fc4070 */
[----:B------:R-:W-:Y:S01]  /*59b0*/  @!P4 IMAD.IADD R175, R175, 0x1, -R0 ;  /* 0x00000001afafc824 */ /* 0x000fe200078e0a00 */
[----:B------:R-:W-:-:S02]  /*59c0*/  ISETP.GE.AND P4, PT, R108, RZ, PT ;  /* 0x000000ff6c00720c */ /* 0x000fc40003f86270 */
[-C--:B------:R-:W-:Y:S02]  /*59d0*/  @!P0 IADD3 R167, R167, -R0.reuse, RZ ;  /* 0x80000000a7a78210 */ /* 0x080fe40007ffe0ff */
[----:B------:R-:W-:Y:S01]  /*59e0*/  ISETP.GT.U32.AND P0, PT, R0, R181, PT ;  /* 0x000000b50000720c */ /* 0x000fe20003f04070 */
[--C-:B------:R-:W-:Y:S01]  /*59f0*/  @!P5 IMAD.IADD R169, R169, 0x1, -R0.reuse ;  /* 0x00000001a9a9d824 */ /* 0x100fe200078e0a00 */
[----:B------:R-:W-:Y:S02]  /*5a00*/  ISETP.GE.AND P5, PT, R114, RZ, PT ;  /* 0x000000ff7200720c */ /* 0x000fe40003fa6270 */
[----:B------:R-:W-:Y:S02]  /*5a10*/  @!P3 IADD3 R173, R173, -R0, RZ ;  /* 0x80000000adadb210 */ /* 0x000fe40007ffe0ff */
[----:B------:R-:W-:Y:S01]  /*5a20*/  ISETP.GE.AND P3, PT, R110, RZ, PT ;  /* 0x000000ff6e00720c */ /* 0x000fe20003f66270 */
[----:B------:R-:W-:Y:S01]  /*5a30*/  @!P1 IMAD.IADD R177, R177, 0x1, -R0 ;  /* 0x00000001b1b19824 */ /* 0x000fe200078e0a00 */
[----:B------:R-:W-:-:S02]  /*5a40*/  ISETP.GE.AND P1, PT, R106, RZ, PT ;  /* 0x000000ff6a00720c */ /* 0x000fc40003f26270 */
[----:B------:R-:W-:Y:S02]  /*5a50*/  @!P2 IADD3 R161, -R161, RZ, RZ ;  /* 0x000000ffa1a1a210 */ /* 0x000fe40007ffe1ff */
[----:B------:R-:W-:Y:S02]  /*5a60*/  ISETP.GT.U32.AND P2, PT, R0, R173, PT ;  /* 0x000000ad0000720c */ /* 0x000fe40003f44070 */
[----:B------:R-:W-:Y:S01]  /*5a70*/  @!P6 IADD3 R179, R179, -R0, RZ ;  /* 0x80000000b3b3e210 */ /* 0x000fe20007ffe0ff */
[----:B------:R-:W-:Y:S01]  /*5a80*/  @!P4 IMAD.MOV R165, RZ, RZ, -R165 ;  /* 0x000000ffffa5c224 */ /* 0x000fe200078e0aa5 */
[----:B------:R-:W-:Y:S01]  /*5a90*/  ISETP.GE.AND P6, PT, R104, RZ, PT ;  /* 0x000000ff6800720c */ /* 0x000fe20003fc6270 */
[----:B------:R-:W-:Y:S01]  /*5aa0*/  @!P0 IMAD.IADD R181, R181, 0x1, -R0 ;  /* 0x00000001b5b58824 */ /* 0x000fe200078e0a00 */
        /* <DEDUP_REMOVED lines=8> */
[----:B------:R-:W-:Y:S01]  /*5b30*/  @!P2 IADD3 R173, R173, -R0, RZ ;  /* 0x80000000adada210 */ /* 0x000fe20007ffe0ff */
[----:B------:R-:W-:Y:S01]  /*5b40*/  @!P6 IMAD.MOV R169, RZ, RZ, -R169 ;  /* 0x000000ffffa9e224 */ /* 0x000fe200078e0aa9 */
[C---:B------:R-:W-:Y:S01]  /*5b50*/  ISETP.GT.U32.AND P2, PT, R0.reuse, R185, PT ;  /* 0x000000b90000720c */ /* 0x040fe20003f44070 */
[--C-:B------:R-:W-:Y:S01]  /*5b60*/  @!P4 IMAD.IADD R177, R177, 0x1, -R0.reuse ;  /* 0x00000001b1b1c824 */ /* 0x100fe200078e0a00 */
[C---:B------:R-:W-:Y:S01]  /*5b70*/  ISETP.GT.U32.AND P6, PT, R0.reuse, R183, PT ;  /* 0x000000b70000720c */ /* 0x040fe20003fc4070 */
[----:B------:R-:W-:Y:S01]  /*5b80*/  @!P0 IMAD.IADD R171, R171, 0x1, -R0 ;  /* 0x00000001abab8824 */ /* 0x000fe200078e0a00 */
[----:B------:R-:W-:-:S02]  /*5b90*/  ISETP.GT.U32.AND P4, PT, R0, R189, PT ;  /* 0x000000bd0000720c */ /* 0x000fc40003f84070 */
[----:B------:R-:W-:Y:S01]  /*5ba0*/  ISETP.GE.AND P0, PT, R102, RZ, PT ;  /* 0x000000ff6600720c */ /* 0x000fe20003f06270 */
[--C-:B------:R-:W-:Y:S01]  /*5bb0*/  @!P3 IMAD.IADD R175, R175, 0x1, -R0.reuse ;  /* 0x00000001afafb824 */ /* 0x100fe200078e0a00 */
[-C--:B------:R-:W-:Y:S02]  /*5bc0*/  @!P5 IADD3 R179, R179, -R0.reuse, RZ ;  /* 0x80000000b3b3d210 */ /* 0x080fe40007ffe0ff */
[C---:B------:R-:W-:Y:S02]  /*5bd0*/  ISETP.GT.U32.AND P5, PT, R0.reuse, R191, PT ;  /* 0x000000bf0000720c */ /* 0x040fe40003fa4070 */
[----:B------:R-:W-:Y:S01]  /*5be0*/  ISETP.GT.U32.AND P3, PT, R0, R187, PT ;  /* 0x000000bb0000720c */ /* 0x000fe20003f64070 */
[--C-:B------:R-:W-:Y:S01]  /*5bf0*/  @!P1 IMAD.IADD R181, R181, 0x1, -R0.reuse ;  /* 0x00000001b5b59824 */ /* 0x100fe200078e0a00 */
[----:B------:R-:W-:Y:S02]  /*5c00*/  ISETP.GE.AND P1, PT, R100, RZ, PT ;  /* 0x000000ff6400720c */ /* 0x000fe40003f26270 */
[----:B------:R-:W-:Y:S01]  /*5c10*/  @!P2 IADD3 R185, R185, -R0, RZ ;  /* 0x80000000b9b9a210 */ /* 0x000fe20007ffe0ff */
[--C-:B------:R-:W-:Y:S01]  /*5c20*/  @!P6 IMAD.IADD R183, R183, 0x1, -R0.reuse ;  /* 0x00000001b7b7e824 */ /* 0x100fe200078e0a00 */
[----:B------:R-:W-:Y:S01]  /*5c30*/  ISETP.GE.AND P2, PT, R98, RZ, PT ;  /* 0x000000ff6200720c */ /* 0x000fe20003f46270 */
[----:B------:R-:W-:Y:S01]  /*5c40*/  @!P4 IMAD.IADD R189, R189, 0x1, -R0 ;  /* 0x00000001bdbdc824 */ /* 0x000fe200078e0a00 */
[----:B------:R-:W-:-:S02]  /*5c50*/  ISETP.GE.AND P4, PT, R94, RZ, PT ;  /* 0x000000ff5e00720c */ /* 0x000fc40003f86270 */
[----:B------:R-:W-:Y:S02]  /*5c60*/  @!P0 IADD3 R171, -R171, RZ, RZ ;  /* 0x000000ffabab8210 */ /* 0x000fe40007ffe1ff */
[----:B------:R-:W-:Y:S01]  /*5c70*/  ISETP.GT.U32.AND P0, PT, R0, R183, PT ;  /* 0x000000b70000720c */ /* 0x000fe20003f04070 */
[----:B------:R-:W-:Y:S01]  /*5c80*/  @!P3 IMAD.IADD R187, R187, 0x1, -R0 ;  /* 0x00000001bbbbb824 */ /* 0x000fe200078e0a00 */
[----:B------:R-:W-:Y:S02]  /*5c90*/  @!P5 IADD3 R191, R191, -R0, RZ ;  /* 0x80000000bfbfd210 */ /* 0x000fe40007ffe0ff */
[----:B------:R-:W-:Y:S02]  /*5ca0*/  ISETP.GE.AND P5, PT, R92, RZ, PT ;  /* 0x000000ff5c00720c */ /* 0x000fe40003fa6270 */
[----:B------:R-:W-:Y:S01]  /*5cb0*/  ISETP.GE.AND P3, PT, R96, RZ, PT ;  /* 0x000000ff6000720c */ /* 0x000fe20003f66270 */
[----:B------:R-:W-:Y:S01]  /*5cc0*/  @!P1 IMAD.MOV R173, RZ, RZ, -R173 ;  /* 0x000000ffffad9224 */ /* 0x000fe200078e0aad */
[C---:B------:R-:W-:Y:S01]  /*5cd0*/  ISETP.GT.U32.AND P1, PT, R0.reuse, R185, PT ;  /* 0x000000b90000720c */ /* 0x040fe20003f24070 */
[----:B------:R-:W-:Y:S01]  /*5ce0*/  @!P2 IMAD.MOV R175, RZ, RZ, -R175 ;  /* 0x000000ffffafa224 */ /* 0x000fe200078e0aaf */
[C---:B------:R-:W-:Y:S01]  /*5cf0*/  ISETP.GT.U32.AND P2, PT, R0.reuse, R187, PT ;  /* 0x000000bb0000720c */ /* 0x040fe20003f44070 */
[----:B------:R-:W-:Y:S01]  /*5d00*/  @!P4 IMAD.MOV R179, RZ, RZ, -R179 ;  /* 0x000000ffffb3c224 */ /* 0x000fe200078e0ab3 */
[----:B------:R-:W-:-:S02]  /*5d10*/  ISETP.GT.U32.AND P4, PT, R0, R191, PT ;  /* 0x000000bf0000720c */ /* 0x000fc40003f84070 */
[----:B------:R-:W-:Y:S02]  /*5d20*/  @!P0 IADD3 R183, R183, -R0, RZ ;  /* 0x80000000b7b78210 */ /* 0x000fe40007ffe0ff */
[C---:B------:R-:W-:Y:S01]  /*5d30*/  ISETP.GT.U32.AND P0, PT, R0.reuse, R200, PT ;  /* 0x000000c80000720c */ /* 0x040fe20003f04070 */
[----:B------:R-:W-:Y:S01]  /*5d40*/  @!P5 IMAD.MOV R181, RZ, RZ, -R181 ;  /* 0x000000ffffb5d224 */ /* 0x000fe200078e0ab5 */
[C---:B------:R-:W-:Y:S02]  /*5d50*/  ISETP.GT.U32.AND P5, PT, R0.reuse, R195, PT ;  /* 0x000000c30000720c */ /* 0x040fe40003fa4070 */
[----:B------:R-:W-:Y:S02]  /*5d60*/  @!P3 IADD3 R177, -R177, RZ, RZ ;  /* 0x000000ffb1b1b210 */ /* 0x000fe40007ffe1ff */
[C---:B------:R-:W-:Y:S01]  /*5d70*/  ISETP.GT.U32.AND P3, PT, R0.reuse, R189, PT ;  /* 0x000000bd0000720c */ /* 0x040fe20003f64070 */
[--C-:B------:R-:W-:Y:S01]  /*5d80*/  @!P1 IMAD.IADD R185, R185, 0x1, -R0.reuse ;  /* 0x00000001b9b99824 */ /* 0x100fe200078e0a00 */
[C---:B------:R-:W-:Y:S01]  /*5d90*/  ISETP.GT.U32.AND P6, PT, R0.reuse, R193, PT ;  /* 0x000000c10000720c */ /* 0x040fe20003fc4070 */
[----:B------:R-:W-:Y:S01]  /*5da0*/  @!P2 IMAD.IADD R187, R187, 0x1, -R0 ;  /* 0x00000001bbbba824 */ /* 0x000fe200078e0a00 */
[----:B------:R-:W-:-:S02]  /*5db0*/  ISETP.GT.U32.AND P1, PT, R0, R199, PT ;  /* 0x000000c70000720c */ /* 0x000fc40003f24070 */
[C---:B------:R-:W-:Y:S01]  /*5dc0*/  ISETP.GT.U32.AND P2, PT, R0.reuse, R204, PT ;  /* 0x000000cc0000720c */ /* 0x040fe20003f44070 */
[--C-:B------:R-:W-:Y:S01]  /*5dd0*/  @!P4 IMAD.IADD R191, R191, 0x1, -R0.reuse ;  /* 0x00000001bfbfc824 */ /* 0x100fe200078e0a00 */
[----:B------:R-:W-:Y:S01]  /*5de0*/  ISETP.GT.U32.AND P4, PT, R0, R208, PT ;  /* 0x000000d00000720c */ /* 0x000fe20003f84070 */
[--C-:B------:R-:W-:Y:S01]  /*5df0*/  @!P0 IMAD.IADD R200, R200, 0x1, -R0.reuse ;  /* 0x00000001c8c88824 */ /* 0x100fe200078e0a00 */
[----:B------:R-:W-:Y:S02]  /*5e00*/  ISETP.GE.AND P0, PT, R86, RZ, PT ;  /* 0x000000ff5600720c */ /* 0x000fe40003f06270 */
[-C--:B------:R-:W-:Y:S02]  /*5e10*/  @!P5 IADD3 R195, R195, -R0.reuse, RZ ;  /* 0x80000000c3c3d210 */ /* 0x080fe40007ffe0ff */
[----:B------:R-:W-:Y:S01]  /*5e20*/  @!P3 IADD3 R189, R189, -R0, RZ ;  /* 0x80000000bdbdb210 */ /* 0x000fe20007ffe0ff */
[----:B------:R-:W-:Y:S01]  /*5e30*/  @!P6 IMAD.IADD R193, R193, 0x1, -R0 ;  /* 0x00000001c1c1e824 */ /* 0x000fe200078e0a00 */
[----:B------:R-:W-:-:S02]  /*5e40*/  ISETP.GE.AND P5, PT, R88, RZ, PT ;  /* 0x000000ff5800720c */ /* 0x000fc40003fa6270 */
[----:B------:R-:W-:Y:S01]  /*5e50*/  ISETP.GT.U32.AND P3, PT, R0, R203, PT ;  /* 0x000000cb0000720c */ /* 0x000fe20003f64070 */
[--C-:B------:R-:W-:Y:S01]  /*5e60*/  @!P1 IMAD.IADD R199, R199, 0x1, -R0.reuse ;  /* 0x00000001c7c79824 */ /* 0x100fe200078e0a00 */
[----:B------:R-:W-:Y:S02]  /*5e70*/  ISETP.GE.AND P1, PT, R84, RZ, PT ;  /* 0x000000ff5400720c */ /* 0x000fe40003f26270 */
[----:B------:R-:W-:Y:S02]  /*5e80*/  @!P2 IADD3 R204, R204, -R0, RZ ;  /* 0x80000000cccca210 */ /* 0x000fe40007ffe0ff */
[----:B------:R-:W-:Y:S02]  /*5e90*/  ISETP.GE.AND P2, PT, R82, RZ, PT ;  /* 0x000000ff5200720c */ /* 0x000fe40003f46270 */
[----:B------:R-:W-:Y:S01]  /*5ea0*/  ISETP.GT.U32.AND P6, PT, R0, R193, PT ;  /* 0x000000c10000720c */ /* 0x000fe20003fc4070 */
[--C-:B------:R-:W-:Y:S01]  /*5eb0*/  @!P4 IMAD.IADD R208, R208, 0x1, -R0.reuse ;  /* 0x00000001d0d0c824 */ /* 0x100fe200078e0a00 */
[C---:B------:R-:W-:Y:S01]  /*5ec0*/  ISETP.GT.U32.AND P4, PT, R0.reuse, R195, PT ;  /* 0x000000c30000720c */ /* 0x040fe20003f84070 */
[----:B------:R-:W-:Y:S01]  /*5ed0*/  @!P0 IMAD.MOV R187, RZ, RZ, -R187 ;  /* 0x000000ffffbb8224 */ /* 0x000fe200078e0abb */
[C---:B------:R-:W-:Y:S01]  /*5ee0*/  ISETP.GT.U32.AND P0, PT, R0.reuse, R199, PT ;  /* 0x000000c70000720c */ /* 0x040fe20003f04070 */
[----:B------:R-:W-:Y:S01]  /*5ef0*/  @!P5 IMAD.MOV R185, RZ, RZ, -R185 ;  /* 0x000000ffffb9d224 */ /* 0x000fe200078e0ab9 */
[----:B------:R-:W-:Y:S01]  /*5f00*/  ISETP.GT.U32.AND P5, PT, R0, R200, PT ;  /* 0x000000c80000720c */ /* 0x000fe20003fa4070 */
[----:B------:R-:W-:Y:S01]  /*5f10*/  @!P3 IMAD.IADD R203, R203, 0x1, -R0 ;  /* 0x00000001cbcbb824 */ /* 0x000fe200078e0a00 */
[----:B------:R-:W-:-:S02]  /*5f20*/  ISETP.GE.AND P3, PT, R80, RZ, PT ;  /* 0x000000ff5000720c */ /* 0x000fc40003f66270 */
[----:B------:R-:W-:Y:S01]  /*5f30*/  @!P1 IADD3 R189, -R189, RZ, RZ ;  /* 0x000000ffbdbd9210 */ /* 0x000fe20007ffe1ff */
[----:B------:R-:W-:Y:S01]  /*5f40*/  @!P2 IMAD.MOV R191, RZ, RZ, -R191 ;  /* 0x000000ffffbfa224 */ /* 0x000fe200078e0abf */
[C---:B------:R-:W-:Y:S01]  /*5f50*/  ISETP.GT.U32.AND P1, PT, R0.reuse, R204, PT ;  /* 0x000000cc0000720c */ /* 0x040fe20003f24070 */
[--C-:B------:R-:W-:Y:S01]  /*5f60*/  @!P6 IMAD.IADD R193, R193, 0x1, -R0.reuse ;  /* 0x00000001c1c1e824 */ /* 0x100fe200078e0a00 */
[----:B------:R-:W-:Y:S02]  /*5f70*/  ISETP.GT.U32.AND P2, PT, R0, R203, PT ;  /* 0x000000cb0000720c */ /* 0x000fe40003f44070 */
[----:B------:R-:W-:Y:S01]  /*5f80*/  ISETP.GE.AND P6, PT, R90, RZ, PT ;  /* 0x000000ff5a00720c */ /* 0x000fe20003fc6270 */
[----:B------:R-:W-:Y:S01]  /*5f90*/  @!P4 IMAD.IADD R195, R195, 0x1, -R0 ;  /* 0x00000001c3c3c824 */ /* 0x000fe200078e0a00 */
[----:B------:R-:W-:Y:S02]  /*5fa0*/  ISETP.GT.U32.AND P4, PT, R0, R212, PT ;  /* 0x000000d40000720c */ /* 0x000fe40003f84070 */
[----:B------:R-:W-:-:S02]  /*5fb0*/  @!P0 IADD3 R199, R199, -R0, RZ ;  /* 0x80000000c7c78210 */ /* 0x000fc40007ffe0ff */
[----:B------:R-:W-:Y:S01]  /*5fc0*/  ISETP.GT.U32.AND P0, PT, R0, R215, PT ;  /* 0x000000d70000720c */ /* 0x000fe20003f04070 */
[--C-:B------:R-:W-:Y:S01]  /*5fd0*/  @!P5 IMAD.IADD R200, R200, 0x1, -R0.reuse ;  /* 0x00000001c8c8d824 */ /* 0x100fe200078e0a00 */
[----:B------:R-:W-:Y:S02]  /*5fe0*/  @!P3 IADD3 R193, -R193, RZ, RZ ;  /* 0x000000ffc1c1b210 */ /* 0x000fe40007ffe1ff */
[C---:B------:R-:W-:Y:S02]  /*5ff0*/  ISETP.GT.U32.AND P5, PT, R0.reuse, R211, PT ;  /* 0x000000d30000720c */ /* 0x040fe40003fa4070 */
[----:B------:R-:W-:Y:S01]  /*6000*/  ISETP.GT.U32.AND P3, PT, R0, R207, PT ;  /* 0x000000cf0000720c */ /* 0x000fe20003f64070 */
[--C-:B------:R-:W-:Y:S01]  /*6010*/  @!P1 IMAD.IADD R204, R204, 0x1, -R0.reuse ;  /* 0x00000001cccc9824 */ /* 0x100fe200078e0a00 */
[----:B------:R-:W-:Y:S01]  /*6020*/  ISETP.GT.U32.AND P1, PT, R0, R218, PT ;  /* 0x000000da0000720c */ /* 0x000fe20003f24070 */
[----:B------:R-:W-:Y:S01]  /*6030*/  @!P2 IMAD.IADD R203, R203, 0x1, -R0 ;  /* 0x00000001cbcba824 */ /* 0x000fe200078e0a00 */
[----:B------:R-:W-:-:S02]  /*6040*/  @!P6 IADD3 R183, -R183, RZ, RZ ;  /* 0x000000ffb7b7e210 */ /* 0x000fc40007ffe1ff */
[C---:B------:R-:W-:Y:S02]  /*6050*/  ISETP.GT.U32.AND P2, PT, R0.reuse, R219, PT ;  /* 0x000000db0000720c */ /* 0x040fe40003f44070 */
[----:B------:R-:W-:Y:S01]  /*6060*/  ISETP.GT.U32.AND P6, PT, R0, R208, PT ;  /* 0x000000d00000720c */ /* 0x000fe20003fc4070 */
[--C-:B------:R-:W-:Y:S01]  /*6070*/  @!P4 IMAD.IADD R212, R212, 0x1, -R0.reuse ;  /* 0x00000001d4d4c824 */ /* 0x100fe200078e0a00 */
[----:B------:R-:W-:Y:S01]  /*6080*/  ISETP.GE.AND P4, PT, R74, RZ, PT ;  /* 0x000000ff4a00720c */ /* 0x000fe20003f86270 */
[--C-:B------:R-:W-:Y:S01]  /*6090*/  @!P0 IMAD.IADD R215, R215, 0x1, -R0.reuse ;  /* 0x00000001d7d78824 */ /* 0x100fe200078e0a00 */
[----:B------:R-:W-:Y:S01]  /*60a0*/  ISETP.GE.AND P0, PT, R70, RZ, PT ;  /* 0x000000ff4600720c */ /* 0x000fe20003f06270 */
[--C-:B------:R-:W-:Y:S01]  /*60b0*/  @!P3 IMAD.IADD R207, R207, 0x1, -R0.reuse ;  /* 0x00000001cfcfb824 */ /* 0x100fe200078e0a00 */
[----:B------:R-:W-:Y:S02]  /*60c0*/  @!P5 IADD3 R211, R211, -R0, RZ ;  /* 0x80000000d3d3d210 */ /* 0x000fe40007ffe0ff */
[----:B------:R-:W-:Y:S01]  /*60d0*/  ISETP.GE.AND P5, PT, R72, RZ, PT ;  /* 0x000000ff4800720c */ /* 0x000fe20003fa6270 */
[----:B------:R-:W-:Y:S01]  /*60e0*/  @!P1 IMAD.IADD R218, R218, 0x1, -R0 ;  /* 0x00000001dada9824 */ /* 0x000fe200078e0a00 */
[----:B------:R-:W-:-:S02]  /*60f0*/  ISETP.GE.AND P3, PT, R76, RZ, PT ;  /* 0x000000ff4c00720c */ /* 0x000fc40003f66270 */
[----:B------:R-:W-:Y:S02]  /*6100*/  ISETP.GE.AND P1, PT, R68, RZ, PT ;  /* 0x000000ff4400720c */ /* 0x000fe40003f26270 */
[-C--:B------:R-:W-:Y:S02]  /*6110*/  @!P2 IADD3 R219, R219, -R0.reuse, RZ ;  /* 0x80000000dbdba210 */ /* 0x080fe40007ffe0ff */
[----:B------:R-:W-:Y:S02]  /*6120*/  @!P6 IADD3 R208, R208, -R0, RZ ;  /* 0x80000000d0d0e210 */ /* 0x000fe40007ffe0ff */
[----:B------:R-:W-:Y:S02]  /*6130*/  ISETP.GT.U32.AND P2, PT, R0, R207, PT ;  /* 0x000000cf0000720c */ /* 0x000fe40003f44070 */
[----:B------:R-:W-:Y:S02]  /*6140*/  ISETP.GE.AND P6, PT, R78, RZ, PT ;  /* 0x000000ff4e00720c */ /* 0x000fe40003fc6270 */
[----:B------:R-:W-:Y:S01]  /*6150*/  @!P4 IADD3 R199, -R199, RZ, RZ ;  /* 0x000000ffc7c7c210 */ /* 0x000fe20007ffe1ff */
[----:B------:R-:W-:Y:S01]  /*6160*/  IMAD.HI.U32 R28, R2, R209, RZ ;  /* 0x000000d1021c7227 */ /* 0x000fe200078e00ff */
[----:B------:R-:W-:-:S02]  /*6170*/  ISETP.GT.U32.AND P4, PT, R0, R211, PT ;  /* 0x000000d30000720c */ /* 0x000fc40003f84070 */
[----:B------:R-:W-:Y:S01]  /*6180*/  IADD3 R42, R116, 0x79, RZ ;  /* 0x00000079742a7810 */ /* 0x000fe20007ffe0ff */
[----:B------:R-:W-:Y:S01]  /*6190*/  @!P0 IMAD.MOV R203, RZ, RZ, -R203 ;  /* 0x000000ffffcb8224 */ /* 0x000fe200078e0acb */
[C---:B------:R-:W-:Y:S01]  /*61a0*/  ISETP.GT.U32.AND P0, PT, R0.reuse, R219, PT ;  /* 0x000000db0000720c */ /* 0x040fe20003f04070 */
[----:B------:R-:W-:Y:S01]  /*61b0*/  @!P5 IMAD.MOV R204, RZ, RZ, -R204 ;  /* 0x000000ffffccd224 */ /* 0x000fe200078e0acc */
[----:B------:R-:W-:Y:S01]  /*61c0*/  IABS R213, R42 ;  /* 0x0000002a00d57213 */ /* 0x000fe20000000000 */
[----:B------:R-:W-:Y:S01]  /*61d0*/  IMAD.MOV R28, RZ, RZ, -R28 ;  /* 0x000000ffff1c7224 */ /* 0x000fe200078e0a1c */
[C---:B------:R-:W-:Y:S01]  /*61e0*/  ISETP.GT.U32.AND P5, PT, R0.reuse, R215, PT ;  /* 0x000000d70000720c */ /* 0x040fe20003fa4070 */
[----:B------:R-:W-:Y:S01]  /*61f0*/  @!P3 IMAD.MOV R200, RZ, RZ, -R200 ;  /* 0x000000ffffc8b224 */ /* 0x000fe200078e0ac8 */
[C---:B------:R-:W-:Y:S01]  /*6200*/  ISETP.GT.U32.AND P3, PT, R0.reuse, R212, PT ;  /* 0x000000d40000720c */ /* 0x040fe20003f64070 */
[----:B------:R-:W-:Y:S01]  /*6210*/  IMAD R209, R0, R28, R209 ;  /* 0x0000001c00d17224 */ /* 0x000fe200078e02d1 */
[----:B------:R-:W-:Y:S01]  /*6220*/  @!P1 IADD3 R208, -R208, RZ, RZ ;  /* 0x000000ffd0d09210 */ /* 0x000fe20007ffe1ff */
[----:B------:R-:W-:Y:S01]  /*6230*/  @!P2 IMAD.IADD R207, R207, 0x1, -R0 ;  /* 0x00000001cfcfa824 */ /* 0x000fe200078e0a00 */
[----:B------:R-:W-:Y:S01]  /*6240*/  ISETP.GT.U32.AND P1, PT, R0, R222, PT ;  /* 0x000000de0000720c */ /* 0x000fe20003f24070 */
[----:B------:R-:W-:Y:S01]  /*6250*/  IMAD.HI.U32 R28, R2, R213, RZ ;  /* 0x000000d5021c7227 */ /* 0x000fe200078e00ff */
[----:B------:R-:W-:-:S02]  /*6260*/  IADD3 R40, R116, 0x7a, RZ ;  /* 0x0000007a74287810 */ /* 0x000fc40007ffe0ff */
[C---:B------:R-:W-:Y:S01]  /*6270*/  ISETP.GT.U32.AND P2, PT, R0.reuse, R223, PT ;  /* 0x000000df0000720c */ /* 0x040fe20003f44070 */
[----:B------:R-:W-:Y:S01]  /*6280*/  @!P6 IMAD.MOV R195, RZ, RZ, -R195 ;  /* 0x000000ffffc3e224 */ /* 0x000fe200078e0ac3 */
[C---:B------:R-:W-:Y:S01]  /*6290*/  ISETP.GT.U32.AND P6, PT, R0.reuse, R218, PT ;  /* 0x000000da0000720c */ /* 0x040fe20003fc4070 */
[----:B------:R-:W-:Y:S01]  /*62a0*/  IMAD.MOV R28, RZ, RZ, -R28 ;  /* 0x000000ffff1c7224 */ /* 0x000fe200078e0a1c */
[----:B------:R-:W-:Y:S02]  /*62b0*/  @!P4 IADD3 R211, R211, -R0, RZ ;  /* 0x80000000d3d3c210 */ /* 0x000fe40007ffe0ff */
[----:B------:R-:W-:Y:S02]  /*62c0*/  IABS R217, R40 ;  /* 0x0000002800d97213 */ /* 0x000fe40000000000 */
[----:B------:R-:W-:Y:S02]  /*62d0*/  ISETP.GT.U32.AND P4, PT, R0, R201, PT ;  /* 0x000000c90000720c */ /* 0x000fe40003f84070 */
[----:B------:R-:W-:-:S02]  /*62e0*/  @!P0 IADD3 R219, R219, -R0, RZ ;  /* 0x80000000dbdb8210 */ /* 0x000fc40007ffe0ff */
[----:B------:R-:W-:Y:S01]  /*62f0*/  ISETP.GE.AND P0, PT, R66, RZ, PT ;  /* 0x000000ff4200720c */ /* 0x000fe20003f06270 */
[C---:B------:R-:W-:Y:S02]  /*6300*/  IMAD R213, R0.reuse, R28, R213 ;  /* 0x0000001c00d57224 */ /* 0x040fe400078e02d5 */
[----:B------:R-:W-:Y:S01]  /*6310*/  @!P5 IMAD.IADD R215, R215, 0x1, -R0 ;  /* 0x00000001d7d7d824 */ /* 0x000fe200078e0a00 */
[----:B------:R-:W-:Y:S01]  /*6320*/  ISETP.GT.U32.AND P5, PT, R0, R205, PT ;  /* 0x000000cd0000720c */ /* 0x000fe20003fa4070 */
[----:B------:R-:W-:Y:S01]  /*6330*/  IMAD.HI.U32 R28, R2, R217, RZ ;  /* 0x000000d9021c7227 */ /* 0x000fe200078e00ff */
[----:B------:R-:W-:-:S03]  /*6340*/  IADD3 R36, R116, 0x7b, RZ ;  /* 0x0000007b74247810 */ /* 0x000fc60007ffe0ff */
[--C-:B------:R-:W-:Y:S01]  /*6350*/  @!P3 IMAD.IADD R212, R212, 0x1, -R0.reuse ;  /* 0x00000001d4d4b824 */ /* 0x100fe200078e0a00 */
[----:B------:R-:W-:Y:S01]  /*6360*/  ISETP.GT.U32.AND P3, PT, R0, R197, PT ;  /* 0x000000c50000720c */ /* 0x000fe20003f64070 */
[--C-:B------:R-:W-:Y:S01]  /*6370*/  @!P1 IMAD.IADD R222, R222, 0x1, -R0.reuse ;  /* 0x00000001dede9824 */ /* 0x100fe200078e0a00 */
[----:B------:R-:W-:Y:S01]  /*6380*/  ISETP.GE.AND P1, PT, R64, RZ, PT ;  /* 0x000000ff4000720c */ /* 0x000fe20003f26270 */
[--C-:B------:R-:W-:Y:S01]  /*6390*/  @!P2 IMAD.IADD R223, R223, 0x1, -R0.reuse ;  /* 0x00000001dfdfa824 */ /* 0x100fe200078e0a00 */
[----:B------:R-:W-:Y:S01]  /*63a0*/  IADD3 R28, -R28, RZ, RZ ;  /* 0x000000ff1c1c7210 */ /* 0x000fe20007ffe1ff */
[--C-:B------:R-:W-:Y:S01]  /*63b0*/  @!P6 IMAD.IADD R218, R218, 0x1, -R0.reuse ;  /* 0x00000001dadae824 */ /* 0x100fe200078e0a00 */
[----:B------:R-:W-:Y:S02]  /*63c0*/  ISETP.GE.AND P2, PT, R62, RZ, PT ;  /* 0x000000ff3e00720c */ /* 0x000fe40003f46270 */
[----:B------:R-:W-:Y:S02]  /*63d0*/  IABS R221, R36 ;  /* 0x0000002400dd7213 */ /* 0x000fe40000000000 */
[----:B------:R-:W-:Y:S01]  /*63e0*/  ISETP.GT.U32.AND P6, PT, R0, R209, PT ;  /* 0x000000d10000720c */ /* 0x000fe20003fc4070 */
[----:B------:R-:W-:Y:S01]  /*63f0*/  @!P4 IMAD.IADD R201, R201, 0x1, -R0 ;  /* 0x00000001c9c9c824 */ /* 0x000fe200078e0a00 */
[----:B------:R-:W-:Y:S01]  /*6400*/  ISETP.GE.AND P4, PT, R58, RZ, PT ;  /* 0x000000ff3a00720c */ /* 0x000fe20003f86270 */
[----:B------:R-:W-:Y:S01]  /*6410*/  IMAD R217, R0, R28, R217 ;  /* 0x0000001c00d97224 */ /* 0x000fe200078e02d9 */
[----:B------:R-:W-:Y:S01]  /*6420*/  IADD3 R34, R116, 0x7c, RZ ;  /* 0x0000007c74227810 */ /* 0x000fe20007ffe0ff */
[----:B------:R-:W-:Y:S01]  /*6430*/  @!P0 IMAD.MOV R207, RZ, RZ, -R207 ;  /* 0x000000ffffcf8224 */ /* 0x000fe200078e0acf */
[----:B------:R-:W-:Y:S01]  /*6440*/  ISETP.GT.U32.AND P0, PT, R0, R222, PT ;  /* 0x000000de0000720c */ /* 0x000fe20003f04070 */
[----:B------:R-:W-:Y:S01]  /*6450*/  IMAD.HI.U32 R28, R2, R221, RZ ;  /* 0x000000dd021c7227 */ /* 0x000fe200078e00ff */
[----:B------:R-:W-:-:S03]  /*6460*/  IABS R225, R34 ;  /* 0x0000002200e17213 */ /* 0x000fc60000000000 */
[----:B------:R-:W-:Y:S01]  /*6470*/  @!P5 IMAD.IADD R205, R205, 0x1, -R0 ;  /* 0x00000001cdcdd824 */ /* 0x000fe200078e0a00 */
[----:B------:R-:W-:Y:S01]  /*6480*/  ISETP.GE.AND P5, PT, R56, RZ, PT ;  /* 0x000000ff3800720c */ /* 0x000fe20003fa6270 */
[----:B------:R-:W-:Y:S01]  /*6490*/  IMAD.MOV R28, RZ, RZ, -R28 ;  /* 0x000000ffff1c7224 */ /* 0x000fe200078e0a1c */
[----:B------:R-:W-:Y:S01]  /*64a0*/  @!P3 IADD3 R197, R197, -R0, RZ ;  /* 0x80000000c5c5b210 */ /* 0x000fe20007ffe0ff */
[----:B------:R-:W-:Y:S01]  /*64b0*/  @!P1 IMAD.MOV R212, RZ, RZ, -R212 ;  /* 0x000000ffffd49224 */ /* 0x000fe200078e0ad4 */
[C---:B------:R-:W-:Y:S01]  /*64c0*/  ISETP.GT.U32.AND P1, PT, R0.reuse, R223, PT ;  /* 0x000000df0000720c */ /* 0x040fe20003f24070 */
[----:B------:R-:W-:Y:S01]  /*64d0*/  IMAD R221, R0, R28, R221 ;  /* 0x0000001c00dd7224 */ /* 0x000fe200078e02dd */
[----:B------:R-:W-:Y:S01]  /*64e0*/  @!P2 IADD3 R211, -R211, RZ, RZ ;  /* 0x000000ffd3d3a210 */ /* 0x000fe20007ffe1ff */
[----:B------:R-:W-:Y:S01]  /*64f0*/  IMAD.HI.U32 R28, R2, R225, RZ ;  /* 0x000000e1021c7227 */ /* 0x000fe200078e00ff */
[----:B------:R-:W-:Y:S02]  /*6500*/  @!P6 IADD3 R209, R209, -R0, RZ ;  /* 0x80000000d1d1e210 */ /* 0x000fe40007ffe0ff */
[----:B------:R-:W-:-:S02]  /*6510*/  ISETP.GT.U32.AND P2, PT, R0, R197, PT ;  /* 0x000000c50000720c */ /* 0x000fc40003f44070 */
[----:B------:R-:W-:Y:S01]  /*6520*/  ISETP.GE.AND P3, PT, R60, RZ, PT ;  /* 0x000000ff3c00720c */ /* 0x000fe20003f66270 */
[----:B------:R-:W-:Y:S01]  /*6530*/  @!P4 IMAD.MOV R218, RZ, RZ, -R218 ;  /* 0x000000ffffdac224 */ /* 0x000fe200078e0ada */
[C---:B------:R-:W-:Y:S01]  /*6540*/  ISETP.GT.U32.AND P4, PT, R0.reuse, R209, PT ;  /* 0x000000d10000720c */ /* 0x040fe20003f84070 */
[----:B------:R-:W-:Y:S01]  /*6550*/  IMAD.MOV R28, RZ, RZ, -R28 ;  /* 0x000000ffff1c7224 */ /* 0x000fe200078e0a1c */
[----:B------:R-:W-:Y:S01]  /*6560*/  ISETP.GT.U32.AND P6, PT, R0, R205, PT ;  /* 0x000000cd0000720c */ /* 0x000fe20003fc4070 */
[--C-:B------:R-:W-:Y:S01]  /*6570*/  @!P0 IMAD.IADD R222, R222, 0x1, -R0.reuse ;  /* 0x00000001dede8824 */ /* 0x100fe200078e0a00 */
[C---:B------:R-:W-:Y:S01]  /*6580*/  ISETP.GT.U32.AND P0, PT, R0.reuse, R217, PT ;  /* 0x000000d90000720c */ /* 0x040fe20003f04070 */
[C---:B------:R-:W-:Y:S01]  /*6590*/  IMAD R225, R0.reuse, R28, R225 ;  /* 0x0000001c00e17224 */ /* 0x040fe200078e02e1 */
[----:B------:R-:W-:Y:S02]  /*65a0*/  @!P5 IADD3 R219, -R219, RZ, RZ ;  /* 0x000000ffdbdbd210 */ /* 0x000fe40007ffe1ff */
[----:B------:R-:W-:Y:S01]  /*65b0*/  ISETP.GT.U32.AND P5, PT, R0, R213, PT ;  /* 0x000000d50000720c */ /* 0x000fe20003fa4070 */
[----:B------:R-:W-:Y:S01]  /*65c0*/  @!P1 IMAD.IADD R223, R223, 0x1, -R0 ;  /* 0x00000001dfdf9824 */ /* 0x000fe200078e0a00 */
[----:B------:R-:W-:-:S02]  /*65d0*/  IADD3 R32, R116, 0x7d, RZ ;  /* 0x0000007d74207810 */ /* 0x000fc40007ffe0ff */
[----:B------:R-:W-:Y:S01]  /*65e0*/  IADD3 R30, R116, 0x7e, RZ ;  /* 0x0000007e741e7810 */ /* 0x000fe20007ffe0ff */
[----:B------:R-:W-:Y:S01]  /*65f0*/  @!P3 IMAD.MOV R215, RZ, RZ, -R215 ;  /* 0x000000ffffd7b224 */ /* 0x000fe200078e0ad7 */
[C---:B------:R-:W-:Y:S02]  /*6600*/  ISETP.GT.U32.AND P1, PT, R0.reuse, R221, PT ;  /* 0x000000dd0000720c */ /* 0x040fe40003f24070 */
[----:B------:R-:W-:Y:S02]  /*6610*/  @!P2 IADD3 R197, R197, -R0, RZ ;  /* 0x80000000c5c5a210 */ /* 0x000fe40007ffe0ff */
[C---:B------:R-:W-:Y:S02]  /*6620*/  ISETP.GT.U32.AND P2, PT, R0.reuse, R225, PT ;  /* 0x000000e10000720c */ /* 0x040fe40003f44070 */
[----:B------:R-:W-:Y:S02]  /*6630*/  IABS R229, R32 ;  /* 0x0000002000e57213 */ /* 0x000fe40000000000 */
[----:B------:R-:W-:-:S02]  /*6640*/  ISETP.GT.U32.AND P3, PT, R0, R201, PT ;  /* 0x000000c90000720c */ /* 0x000fc40003f64070 */
[----:B------:R-:W-:Y:S01]  /*6650*/  IABS R233, R30 ;  /* 0x0000001e00e97213 */ /* 0x000fe20000000000 */
[--C-:B------:R-:W-:Y:S01]  /*6660*/  @!P6 IMAD.IADD R205, R205, 0x1, -R0.reuse ;  /* 0x00000001cdcde824 */ /* 0x100fe200078e0a00 */
[----:B------:R-:W-:Y:S01]  /*6670*/  @!P4 IADD3 R209, R209, -R0, RZ ;  /* 0x80000000d1d1c210 */ /* 0x000fe20007ffe0ff */
[----:B------:R-:W-:Y:S01]  /*6680*/  @!P0 IMAD.IADD R217, R217, 0x1, -R0 ;  /* 0x00000001d9d98824 */ /* 0x000fe200078e0a00 */
[----:B------:R-:W-:Y:S01]  /*6690*/  ISETP.GE.AND P4, PT, R50, RZ, PT ;  /* 0x000000ff3200720c */ /* 0x000fe20003f86270 */
[----:B------:R-:W-:Y:S01]  /*66a0*/  IMAD.HI.U32 R28, R2, R229, RZ ;  /* 0x000000e5021c7227 */ /* 0x000fe200078e00ff */
[----:B------:R-:W-:Y:S02]  /*66b0*/  ISETP.GE.AND P6, PT, R52, RZ, PT ;  /* 0x000000ff3400720c */ /* 0x000fe40003fc6270 */
[----:B------:R-:W-:Y:S01]  /*66c0*/  ISETP.GE.AND P0, PT, R46, RZ, PT ;  /* 0x000000ff2e00720c */ /* 0x000fe20003f06270 */
[----:B------:R-:W-:-:S04]  /*66d0*/  IMAD.HI.U32 R2, R2, R233, RZ ;  /* 0x000000e902027227 */ /* 0x000fc800078e00ff */
[----:B------:R-:W-:Y:S01]  /*66e0*/  @!P5 IMAD.IADD R213, R213, 0x1, -R0 ;  /* 0x00000001d5d5d824 */ /* 0x000fe200078e0a00 */
[----:B------:R-:W-:Y:S01]  /*66f0*/  ISETP.GE.AND P5, PT, R48, RZ, PT ;  /* 0x000000ff3000720c */ /* 0x000fe20003fa6270 */
[----:B------:R-:W-:Y:S01]  /*6700*/  IMAD.MOV R2, RZ, RZ, -R2 ;  /* 0x000000ffff027224 */ /* 0x000fe200078e0a02 */
[----:B------:R-:W-:Y:S01]  /*6710*/  @!P1 IADD3 R221, R221, -R0, RZ ;  /* 0x80000000dddd9210 */ /* 0x000fe20007ffe0ff */
[--C-:B------:R-:W-:Y:S01]  /*6720*/  @!P2 IMAD.IADD R225, R225, 0x1, -R0.reuse ;  /* 0x00000001e1e1a824 */ /* 0x100fe200078e0a00 */
[----:B------:R-:W-:Y:S01]  /*6730*/  IADD3 R28, -R28, RZ, RZ ;  /* 0x000000ff1c1c7210 */ /* 0x000fe20007ffe1ff */
[----:B------:R-:W-:Y:S01]  /*6740*/  @!P3 IMAD.IADD R201, R201, 0x1, -R0 ;  /* 0x00000001c9c9b824 */ /* 0x000fe200078e0a00 */
[----:B------:R-:W-:Y:S01]  /*6750*/  ISETP.GE.AND P1, PT, R44, RZ, PT ;  /* 0x000000ff2c00720c */ /* 0x000fe20003f26270 */
[----:B------:R-:W-:Y:S01]  /*6760*/  IMAD R233, R0, R2, R233 ;  /* 0x0000000200e97224 */ /* 0x000fe200078e02e9 */
[----:B------:R-:W-:Y:S01]  /*6770*/  ISETP.GE.AND P3, PT, R54, RZ, PT ;  /* 0x000000ff3600720c */ /* 0x000fe20003f66270 */
[----:B------:R-:W-:Y:S01]  /*6780*/  @!P4 IMAD.MOV R197, RZ, RZ, -R197 ;  /* 0x000000ffffc5c224 */ /* 0x000fe200078e0ac5 */
[----:B------:R-:W-:Y:S01]  /*6790*/  @!P6 IADD3 R223, -R223, RZ, RZ ;  /* 0x000000ffdfdfe210 */ /* 0x000fe20007ffe1ff */
[C---:B------:R-:W-:Y:S01]  /*67a0*/  IMAD R229, R0.reuse, R28, R229 ;  /* 0x0000001c00e57224 */ /* 0x040fe200078e02e5 */
[----:B------:R-:W-:-:S02]  /*67b0*/  ISETP.GT.U32.AND P4, PT, R0, R225, PT ;  /* 0x000000e10000720c */ /* 0x000fc40003f84070 */
[C---:B------:R-:W-:Y:S02]  /*67c0*/  ISETP.GT.U32.AND P6, PT, R0.reuse, R221, PT ;  /* 0x000000dd0000720c */ /* 0x040fe40003fc4070 */
[----:B------:R-:W-:Y:S02]  /*67d0*/  @!P0 IADD3 R205, -R205, RZ, RZ ;  /* 0x000000ffcdcd8210 */ /* 0x000fe40007ffe1ff */
[C---:B------:R-:W-:Y:S01]  /*67e0*/  ISETP.GT.U32.AND P0, PT, R0.reuse, R233, PT ;  /* 0x000000e90000720c */ /* 0x040fe20003f04070 */
[----:B------:R-:W-:Y:S01]  /*67f0*/  @!P5 IMAD.MOV R201, RZ, RZ, -R201 ;  /* 0x000000ffffc9d224 */ /* 0x000fe200078e0ac9 */
[C---:B------:R-:W-:Y:S02]  /*6800*/  ISETP.GT.U32.AND P2, PT, R0.reuse, R213, PT ;  /* 0x000000d50000720c */ /* 0x040fe40003f44070 */
[----:B------:R-:W-:Y:S01]  /*6810*/  ISETP.GT.U32.AND P5, PT, R0, R229, PT ;  /* 0x000000e50000720c */ /* 0x000fe20003fa4070 */
[----:B------:R-:W-:Y:S01]  /*6820*/  @!P1 IMAD.MOV R209, RZ, RZ, -R209 ;  /* 0x000000ffffd19224 */ /* 0x000fe200078e0ad1 */
[----:B------:R-:W-:Y:S01]  /*6830*/  ISETP.GE.AND P1, PT, R42, RZ, PT ;  /* 0x000000ff2a00720c */ /* 0x000fe20003f26270 */
[----:B------:R-:W-:Y:S01]  /*6840*/  @!P3 IMAD.MOV R222, RZ, RZ, -R222 ;  /* 0x000000ffffdeb224 */ /* 0x000fe200078e0ade */
[----:B------:R-:W-:Y:S01]  /*6850*/  ISETP.GT.U32.AND P3, PT, R0, R217, PT ;  /* 0x000000d90000720c */ /* 0x000fe20003f64070 */
[--C-:B------:R-:W-:Y:S01]  /*6860*/  @!P4 IMAD.IADD R225, R225, 0x1, -R0.reuse ;  /* 0x00000001e1e1c824 */ /* 0x100fe200078e0a00 */
[----:B------:R-:W-:Y:S01]  /*6870*/  ISETP.GE.AND P4, PT, R36, RZ, PT ;  /* 0x000000ff2400720c */ /* 0x000fe20003f86270 */
[--C-:B------:R-:W-:Y:S01]  /*6880*/  @!P6 IMAD.IADD R221, R221, 0x1, -R0.reuse ;  /* 0x00000001dddde824 */ /* 0x100fe200078e0a00 */
[----:B------:R-:W-:Y:S01]  /*6890*/  ISETP.GE.AND P6, PT, R40, RZ, PT ;  /* 0x000000ff2800720c */ /* 0x000fe20003fc6270 */
[----:B------:R-:W-:-:S02]  /*68a0*/  @!P0 IMAD.IADD R233, R233, 0x1, -R0 ;  /* 0x00000001e9e98824 */ /* 0x000fc400078e0a00 */
[----:B------:R-:W-:Y:S02]  /*68b0*/  @!P2 IMAD.IADD R213, R213, 0x1, -R0 ;  /* 0x00000001d5d5a824 */ /* 0x000fe400078e0a00 */
[----:B------:R-:W-:Y:S01]  /*68c0*/  @!P5 IADD3 R229, R229, -R0, RZ ;  /* 0x80000000e5e5d210 */ /* 0x000fe20007ffe0ff */
[----:B------:R-:W-:Y:S01]  /*68d0*/  IMAD.MOV.U32 R250, RZ, RZ, c[0x0][0x180] ;  /* 0x00006000fffa7624 */ /* 0x000fe200078e00ff */
[----:B------:R-:W-:Y:S02]  /*68e0*/  ISETP.GE.AND P5, PT, R34, RZ, PT ;  /* 0x000000ff2200720c */ /* 0x000fe40003fa6270 */
[C---:B------:R-:W-:Y:S01]  /*68f0*/  ISETP.GT.U32.AND P0, PT, R0.reuse, R233, PT ;  /* 0x000000e90000720c */ /* 0x040fe20003f04070 */
[----:B------:R-:W-:Y:S01]  /*6900*/  @!P1 IMAD.MOV R213, RZ, RZ, -R213 ;  /* 0x000000ffffd59224 */ /* 0x000fe200078e0ad5 */
[----:B------:R-:W-:Y:S02]  /*6910*/  ISETP.GT.U32.AND P1, PT, R0, R229, PT ;  /* 0x000000e50000720c */ /* 0x000fe40003f24070 */
[----:B------:R-:W-:-:S02]  /*6920*/  IADD3 R2, R250, -0x1, RZ ;  /* 0xfffffffffa027810 */ /* 0x000fc40007ffe0ff */
[----:B------:R-:W-:Y:S01]  /*6930*/  @!P3 IADD3 R217, R217, -R0, RZ ;  /* 0x80000000d9d9b210 */ /* 0x000fe20007ffe0ff */
[----:B------:R-:W-:Y:S01]  /*6940*/  @!P4 IMAD.MOV R221, RZ, RZ, -R221 ;  /* 0x000000ffffddc224 */ /* 0x000fe200078e0add */
[----:B------:R-:W-:Y:S02]  /*6950*/  ISETP.GE.U32.AND P2, PT, R2, 0x7fffff80, PT ;  /* 0x7fffff800200780c */ /* 0x000fe40003f46070 */
[----:B------:R-:W-:Y:S02]  /*6960*/  @!P6 IADD3 R217, -R217, RZ, RZ ;  /* 0x000000ffd9d9e210 */ /* 0x000fe40007ffe1ff */
[----:B------:R-:W-:Y:S02]  /*6970*/  ISETP.GE.AND P4, PT, R30, RZ, PT ;  /* 0x000000ff1e00720c */ /* 0x000fe40003f86270 */
[----:B------:R-:W-:Y:S02]  /*6980*/  IADD3 R2, R250, -0x9, RZ ;  /* 0xfffffff7fa027810 */ /* 0x000fe40007ffe0ff */
[----:B------:R-:W-:Y:S01]  /*6990*/  ISETP.GE.AND P6, PT, R32, RZ, PT ;  /* 0x000000ff2000720c */ /* 0x000fe20003fc6270 */
[----:B------:R-:W-:Y:S01]  /*69a0*/  @!P5 IMAD.MOV R225, RZ, RZ, -R225 ;  /* 0x000000ffffe1d224 */ /* 0x000fe200078e0ae1 */
[----:B------:R-:W-:Y:S01]  /*69b0*/  ISETP.GE.U32.AND P5, PT, R2, 0x7fffff78, PT ;  /* 0x7fffff780200780c */ /* 0x000fe20003fa6070 */
[----:B------:R-:W-:Y:S01]  /*69c0*/  @!P0 IMAD.IADD R233, R233, 0x1, -R0 ;  /* 0x00000001e9e98824 */ /* 0x000fe200078e0a00 */
[----:B------:R-:W-:-:S02]  /*69d0*/  ISETP.NE.AND P0, PT, RZ, c[0x0][0x17c], PT ;  /* 0x00005f00ff007a0c */ /* 0x000fc40003f05270 */
[----:B------:R-:W-:Y:S02]  /*69e0*/  LOP3.LUT R2, RZ, c[0x0][0x17c], RZ, 0x33, !PT ;  /* 0x00005f00ff027a12 */ /* 0x000fe400078e33ff */
[----:B------:R-:W-:Y:S01]  /*69f0*/  @!P1 IADD3 R229, R229, -R0, RZ ;  /* 0x80000000e5e59210 */ /* 0x000fe20007ffe0ff */
[----:B------:R-:W-:Y:S01]  /*6a00*/  IMAD R0, R38, c[0x0][0x18c], RZ ;  /* 0x0000630026007a24 */ /* 0x000fe200078e02ff */
[----:B------:R-:W-:Y:S01]  /*6a10*/  SEL R3, R2, R3, !P0 ;  /* 0x0000000302037207 */ /* 0x000fe20004000000 */
[----:B------:R-:W-:Y:S01]  /*6a20*/  IMAD R26, R26, c[0x0][0x184], RZ ;  /* 0x000061001a1a7a24 */ /* 0x000fe200078e02ff */
[----:B------:R-:W-:Y:S01]  /*6a30*/  @!P4 IADD3 R233, -R233, RZ, RZ ;  /* 0x000000ffe9e9c210 */ /* 0x000fe20007ffe1ff */
[----:B------:R-:W-:Y:S01]  /*6a40*/  @!P6 IMAD.MOV R229, RZ, RZ, -R229 ;  /* 0x000000ffffe5e224 */ /* 0x000fe200078e0ae5 */
[----:B------:R-:W-:Y:S01]  /*6a50*/  LEA R240, P4, R0, c[0x0][0x168], 0x2 ;  /* 0x00005a0000f07a11 */ /* 0x000fe200078810ff */
[----:B------:R-:W-:Y:S01]  /*6a60*/  IMAD R3, R3, c[0x0][0x190], RZ ;  /* 0x0000640003037a24 */ /* 0x000fe200078e02ff */
[----:B------:R-:W-:Y:S01]  /*6a70*/  SEL R18, R2, R18, !P0 ;  /* 0x0000001202127207 */ /* 0x000fe20004000000 */
[----:B------:R-:W-:Y:S01]  /*6a80*/  IMAD R22, R22, c[0x0][0x184], RZ ;  /* 0x0000610016167a24 */ /* 0x000fe200078e02ff */
[----:B------:R-:W-:Y:S01]  /*6a90*/  LEA.HI.X.SX32 R0, R0, c[0x0][0x16c], 0x2, P4 ;  /* 0x00005b0000007a11 */ /* 0x000fe200020f16ff */
[----:B------:R-:W-:Y:S01]  /*6aa0*/  IMAD R24, R24, c[0x0][0x184], RZ ;  /* 0x0000610018187a24 */ /* 0x000fe200078e02ff */
[----:B------:R-:W-:-:S02]  /*6ab0*/  SEL R16, R2, R16, !P0 ;  /* 0x0000001002107207 */ /* 0x000fc40004000000 */
[C---:B------:R-:W-:Y:S02]  /*6ac0*/  SEL R14, R2.reuse, R14, !P0 ;  /* 0x0000000e020e7207 */ /* 0x040fe40004000000 */
[C---:B------:R-:W-:Y:S02]  /*6ad0*/  SEL R12, R2.reuse, R12, !P0 ;  /* 0x0000000c020c7207 */ /* 0x040fe40004000000 */
[C---:B------:R-:W-:Y:S02]  /*6ae0*/  SEL R10, R2.reuse, R10, !P0 ;  /* 0x0000000a020a7207 */ /* 0x040fe40004000000 */
[C---:B------:R-:W-:Y:S02]  /*6af0*/  SEL R8, R2.reuse, R8, !P0 ;  /* 0x0000000802087207 */ /* 0x040fe40004000000 */
[C---:B------:R-:W-:Y:S02]  /*6b00*/  SEL R4, R2.reuse, R4, !P0 ;  /* 0x0000000402047207 */ /* 0x040fe40004000000 */
        /* <DEDUP_REMOVED lines=119> */
[----:B------:R-:W-:Y:S02]  /*7280*/  SEL R233, R2, R233, !P0 ;  /* 0x000000e902e97207 */ /* 0x000fe40004000000 */
[----:B------:R-:W-:-:S02]  /*7290*/  LEA R242, P4, R26, c[0x0][0x160], 0x2 ;  /* 0x000058001af27a11 */ /* 0x000fc400078810ff */
[C---:B------:R-:W-:Y:S01]  /*72a0*/  LEA R2, P0, R3.reuse, R240, 0x2 ;  /* 0x000000f003027211 */ /* 0x040fe200078010ff */
[----:B------:R-:W-:Y:S01]  /*72b0*/  IMAD R18, R18, c[0x0][0x190], RZ ;  /* 0x0000640012127a24 */ /* 0x000fe200078e02ff */
[----:B------:R-:W-:Y:S01]  /*72c0*/  LEA.HI.X.SX32 R243, R26, c[0x0][0x164], 0x2, P4 ;  /* 0x000059001af37a11 */ /* 0x000fe200020f16ff */
[----:B------:R-:W-:Y:S01]  /*72d0*/  IMAD R20, R20, c[0x0][0x184], RZ ;  /* 0x0000610014147a24 */ /* 0x000fe200078e02ff */
[----:B------:R-:W-:Y:S02]  /*72e0*/  LEA.HI.X.SX32 R3, R3, R0, 0x2, P0 ;  /* 0x0000000003037211 */ /* 0x000fe400000f16ff */
[----:B------:R-:W-:Y:S02]  /*72f0*/  LEA R246, P4, R22, c[0x0][0x160], 0x2 ;  /* 0x0000580016f67a11 */ /* 0x000fe400078810ff */
[----:B------:R-:W-:Y:S02]  /*7300*/  LEA R244, P0, R24, c[0x0][0x160], 0x2 ;  /* 0x0000580018f47a11 */ /* 0x000fe400078010ff */
[----:B------:R-:W-:Y:S01]  /*7310*/  LEA.HI.X.SX32 R247, R22, c[0x0][0x164], 0x2, P4 ;  /* 0x0000590016f77a11 */ /* 0x000fe200020f16ff */
[----:B------:R-:W-:Y:S01]  /*7320*/  IMAD R16, R16, c[0x0][0x190], RZ ;  /* 0x0000640010107a24 */ /* 0x000fe200078e02ff */
[----:B------:R-:W-:-:S02]  /*7330*/  LEA.HI.X.SX32 R245, R24, c[0x0][0x164], 0x2, P0 ;  /* 0x0000590018f57a11 */ /* 0x000fc400000f16ff */
[----:B------:R-:W-:Y:S01]  /*7340*/  LEA R226, P4, R18, R240, 0x2 ;  /* 0x000000f012e27211 */ /* 0x000fe200078810ff */
[----:B------:R-:W-:Y:S01]  /*7350*/  STL [R1+0x230c], R42 ;  /* 0x00230c2a01007387 */ /* 0x000fe20000100800 */
[----:B------:R-:W-:Y:S01]  /*7360*/  LEA R248, P0, R20, c[0x0][0x160], 0x2 ;  /* 0x0000580014f87a11 */ /* 0x000fe200078010ff */
[----:B------:R-:W-:Y:S01]  /*7370*/  IMAD R14, R14, c[0x0][0x190], RZ ;  /* 0x000064000e0e7a24 */ /* 0x000fe200078e02ff */
[----:B------:R-:W-:Y:S01]  /*7380*/  LEA.HI.X.SX32 R227, R18, R0, 0x2, P4 ;  /* 0x0000000012e37211 */ /* 0x000fe200020f16ff */
[----:B------:R-:W-:Y:S01]  /*7390*/  STL [R1+0x2304], R40 ;  /* 0x0023042801007387 */ /* 0x000fe20000100800 */
[----:B------:R-:W-:Y:S01]  /*73a0*/  LEA.HI.X.SX32 R249, R20, c[0x0][0x164], 0x2, P0 ;  /* 0x0000590014f97a11 */ /* 0x000fe200000f16ff */
[----:B------:R-:W-:Y:S02]  /*73b0*/  IMAD R12, R12, c[0x0][0x190], RZ ;  /* 0x000064000c0c7a24 */ /* 0x000fe400078e02ff */
[----:B------:R-:W-:Y:S01]  /*73c0*/  STL [R1+0x2300], R36 ;  /* 0x0023002401007387 */ /* 0x000fe20000100800 */
[----:B------:R-:W-:-:S03]  /*73d0*/  LEA R230, P0, R16, R240, 0x2 ;  /* 0x000000f010e67211 */ /* 0x000fc600078010ff */
[----:B------:R-:W-:Y:S04]  /*73e0*/  STL [R1+0x22f8], R34 ;  /* 0x0022f82201007387 */ /* 0x000fe80000100800 */
[----:B------:R-:W-:Y:S01]  /*73f0*/  STL [R1+0x22f4], R32 ;  /* 0x0022f42001007387 */ /* 0x000fe20000100800 */
[----:B------:R-:W-:-:S03]  /*7400*/  LEA.HI.X.SX32 R231, R16, R0, 0x2, P0 ;  /* 0x0000000010e77211 */ /* 0x000fc600000f16ff */
[----:B------:R-:W-:Y:S04]  /*7410*/  STL [R1+0x22e8], R30 ;  /* 0x0022e81e01007387 */ /* 0x000fe80000100800 */
[----:B------:R1:W-:Y:S04]  /*7420*/  STL.64 [R1+0x23c8], R2 ;  /* 0x0023c80201007387 */ /* 0x0003e80000100a00 */
[----:B------:R2:W-:Y:S01]  /*7430*/  STL.64 [R1+0x38], R226 ;  /* 0x000038e201007387 */ /* 0x0005e20000100a00 */
[----:B------:R-:W-:Y:S02]  /*7440*/  IMAD R10, R10, c[0x0][0x190], RZ ;  /* 0x000064000a0a7a24 */ /* 0x000fe400078e02ff */
[----:B------:R-:W-:Y:S01]  /*7450*/  IMAD R8, R8, c[0x0][0x190], RZ ;  /* 0x0000640008087a24 */ /* 0x000fe200078e02ff */
[----:B-1----:R-:W-:-:S02]  /*7460*/  LEA R2, P0, R12, R240, 0x2 ;  /* 0x000000f00c027211 */ /* 0x002fc400078010ff */
[----:B--2---:R-:W-:Y:S02]  /*7470*/  LEA R226, P4, R14, R240, 0x2 ;  /* 0x000000f00ee27211 */ /* 0x004fe400078810ff */
[-C--:B------:R-:W-:Y:S02]  /*7480*/  LEA.HI.X.SX32 R3, R12, R0.reuse, 0x2, P0 ;  /* 0x000000000c037211 */ /* 0x080fe400000f16ff */
[----:B------:R-:W-:Y:S01]  /*7490*/  LEA.HI.X.SX32 R227, R14, R0, 0x2, P4 ;  /* 0x000000000ee37211 */ /* 0x000fe200020f16ff */
[----:B------:R-:W-:Y:S04]  /*74a0*/  STL.64 [R1+0x30], R230 ;  /* 0x000030e601007387 */ /* 0x000fe80000100a00 */
[----:B------:R1:W-:Y:S04]  /*74b0*/  STL.64 [R1+0x28], R226 ;  /* 0x000028e201007387 */ /* 0x0003e80000100a00 */
[----:B------:R2:W-:Y:S01]  /*74c0*/  STL.64 [R1+0x20], R2 ;  /* 0x0000200201007387 */ /* 0x0005e20000100a00 */
[----:B------:R-:W-:Y:S01]  /*74d0*/  IMAD R4, R4, c[0x0][0x190], RZ ;  /* 0x0000640004047a24 */ /* 0x000fe200078e02ff */
[----:B-1----:R-:W-:-:S02]  /*74e0*/  LEA R226, P4, R10, R240, 0x2 ;  /* 0x000000f00ae27211 */ /* 0x002fc400078810ff */
[----:B--2---:R-:W-:Y:S02]  /*74f0*/  LEA R2, P0, R8, R240, 0x2 ;  /* 0x000000f008027211 */ /* 0x004fe400078010ff */
[-C--:B------:R-:W-:Y:S01]  /*7500*/  LEA.HI.X.SX32 R227, R10, R0.reuse, 0x2, P4 ;  /* 0x000000000ae37211 */ /* 0x080fe200020f16ff */
[----:B------:R-:W-:Y:S01]  /*7510*/  IMAD R6, R6, c[0x0][0x190], RZ ;  /* 0x0000640006067a24 */ /* 0x000fe200078e02ff */
[----:B------:R-:W-:Y:S01]  /*7520*/  LEA.HI.X.SX32 R3, R8, R0, 0x2, P0 ;  /* 0x0000000008037211 */ /* 0x000fe200000f16ff */
[----:B------:R-:W-:Y:S02]  /*7530*/  IMAD R5, R5, c[0x0][0x190], RZ ;  /* 0x0000640005057a24 */ /* 0x000fe400078e02ff */
[----:B------:R1:W-:Y:S01]  /*7540*/  STL.64 [R1+0x18], R226 ;  /* 0x000018e201007387 */ /* 0x0003e20000100a00 */
[----:B------:R-:W-:-:S03]  /*7550*/  IMAD R7, R7, c[0x0][0x190], RZ ;  /* 0x0000640007077a24 */ /* 0x000fc600078e02ff */
[----:B------:R2:W-:Y:S01]  /*7560*/  STL.64 [R1+0x10], R2 ;  /* 0x0000100201007387 */ /* 0x0005e20000100a00 */
[----:B------:R-:W-:Y:S01]  /*7570*/  IMAD R9, R9, c[0x0][0x190], RZ ;  /* 0x0000640009097a24 */ /* 0x000fe200078e02ff */
[-C--:B-1----:R-:W-:Y:S02]  /*7580*/  LEA R226, P4, R4, R240.reuse, 0x2 ;  /* 0x000000f004e27211 */ /* 0x082fe400078810ff */
[----:B--2---:R-:W-:Y:S02]  /*7590*/  LEA R2, P0, R6, R240, 0x2 ;  /* 0x000000f006027211 */ /* 0x004fe400078010ff */
[----:B------:R-:W-:Y:S01]  /*75a0*/  LEA.HI.X.SX32 R227, R4, R0, 0x2, P4 ;  /* 0x0000000004e37211 */ /* 0x000fe200020f16ff */
[----:B------:R-:W-:Y:S01]  /*75b0*/  IMAD R11, R11, c[0x0][0x190], RZ ;  /* 0x000064000b0b7a24 */ /* 0x000fe200078e02ff */
[----:B------:R-:W-:Y:S02]  /*75c0*/  LEA R4, P4, R5, R240, 0x2 ;  /* 0x000000f005047211 */ /* 0x000fe400078810ff */
[----:B------:R-:W-:-:S02]  /*75d0*/  LEA.HI.X.SX32 R3, R6, R0, 0x2, P0 ;  /* 0x0000000006037211 */ /* 0x000fc400000f16ff */
[----:B------:R-:W-:Y:S01]  /*75e0*/  LEA R6, P0, R7, R240, 0x2 ;  /* 0x000000f007067211 */ /* 0x000fe200078010ff */
[----:B------:R-:W-:Y:S01]  /*75f0*/  IMAD R13, R13, c[0x0][0x190], RZ ;  /* 0x000064000d0d7a24 */ /* 0x000fe200078e02ff */
[----:B------:R-:W-:Y:S01]  /*7600*/  LEA.HI.X.SX32 R5, R5, R0, 0x2, P4 ;  /* 0x0000000005057211 */ /* 0x000fe200020f16ff */
[----:B------:R-:W-:Y:S01]  /*7610*/  IMAD R15, R15, c[0x0][0x190], RZ ;  /* 0x000064000f0f7a24 */ /* 0x000fe200078e02ff */
[----:B------:R-:W-:Y:S02]  /*7620*/  LEA R8, P4, R9, R240, 0x2 ;  /* 0x000000f009087211 */ /* 0x000fe400078810ff */
[----:B------:R-:W-:Y:S02]  /*7630*/  LEA.HI.X.SX32 R7, R7, R0, 0x2, P0 ;  /* 0x0000000007077211 */ /* 0x000fe400000f16ff */
[----:B------:R-:W-:Y:S01]  /*7640*/  LEA R10, P0, R11, R240, 0x2 ;  /* 0x000000f00b0a7211 */ /* 0x000fe200078010ff */
[----:B------:R-:W-:Y:S01]  /*7650*/  IMAD R17, R17, c[0x0][0x190], RZ ;  /* 0x0000640011117a24 */ /* 0x000fe200078e02ff */
[----:B------:R-:W-:Y:S01]  /*7660*/  LEA.HI.X.SX32 R9, R9, R0, 0x2, P4 ;  /* 0x0000000009097211 */ /* 0x000fe200020f16ff */
[----:B------:R-:W-:Y:S01]  /*7670*/  IMAD R19, R19, c[0x0][0x190], RZ ;  /* 0x0000640013137a24 */ /* 0x000fe200078e02ff */
[----:B------:R-:W-:-:S02]  /*7680*/  LEA R12, P4, R13, R240, 0x2 ;  /* 0x000000f00d0c7211 */ /* 0x000fc400078810ff */
[----:B------:R-:W-:Y:S02]  /*7690*/  LEA.HI.X.SX32 R11, R11, R0, 0x2, P0 ;  /* 0x000000000b0b7211 */ /* 0x000fe400000f16ff */
[----:B------:R-:W-:Y:S01]  /*76a0*/  LEA R14, P0, R15, R240, 0x2 ;  /* 0x000000f00f0e7211 */ /* 0x000fe200078010ff */
[----:B------:R-:W-:Y:S01]  /*76b0*/  IMAD R21, R21, c[0x0][0x190], RZ ;  /* 0x0000640015157a24 */ /* 0x000fe200078e02ff */
[----:B------:R-:W-:Y:S01]  /*76c0*/  LEA.HI.X.SX32 R13, R13, R0, 0x2, P4 ;  /* 0x000000000d0d7211 */ /* 0x000fe200020f16ff */
[----:B------:R-:W-:Y:S01]  /*76d0*/  IMAD R23, R23, c[0x0][0x190], RZ ;  /* 0x0000640017177a24 */ /* 0x000fe200078e02ff */
[----:B------:R-:W-:Y:S02]  /*76e0*/  IADD3 R28, R250, -0x5, RZ ;  /* 0xfffffffbfa1c7810 */ /* 0x000fe40007ffe0ff */
[----:B------:R-:W-:Y:S02]  /*76f0*/  LEA R16, P4, R17, R240, 0x2 ;  /* 0x000000f011107211 */ /* 0x000fe400078810ff */
[----:B------:R-:W-:-:S02]  /*7700*/  LEA.HI.X.SX32 R15, R15, R0, 0x2, P0 ;  /* 0x000000000f0f7211 */ /* 0x000fc400000f16ff */
[----:B------:R-:W-:Y:S01]  /*7710*/  LEA R18, P0, R19, R240, 0x2 ;  /* 0x000000f013127211 */ /* 0x000fe200078010ff */
[----:B------:R-:W-:Y:S01]  /*7720*/  IMAD R25, R25, c[0x0][0x190], RZ ;  /* 0x0000640019197a24 */ /* 0x000fe200078e02ff */
[----:B------:R-:W-:Y:S02]  /*7730*/  ISETP.GE.U32.AND P3, PT, R28, 0x7fffff7c, PT ;  /* 0x7fffff7c1c00780c */ /* 0x000fe40003f66070 */
        /* <DEDUP_REMOVED lines=271> */
[----:B------:R-:W-:Y:S01]  /*8830*/  LEA.HI.X.SX32 R195, R195, R0, 0x2, P0 ;  /* 0x00000000c3c37211 */ /* 0x000fe200000f16ff */
[----:B------:R1:W-:Y:S01]  /*8840*/  STL.64 [R1+0x8], R226 ;  /* 0x000008e201007387 */ /* 0x0003e20000100a00 */
[----:B------:R-:W-:Y:S01]  /*8850*/  LEA R198, P0, R199, R240, 0x2 ;  /* 0x000000f0c7c67211 */ /* 0x000fe200078010ff */
[----:B------:R-:W-:-:S02]  /*8860*/  IMAD R208, R208, c[0x0][0x190], RZ ;  /* 0x00006400d0d07a24 */ /* 0x000fc400078e02ff */
[----:B------:R-:W-:Y:S01]  /*8870*/  IMAD R207, R207, c[0x0][0x190], RZ ;  /* 0x00006400cfcf7a24 */ /* 0x000fe200078e02ff */
[----:B------:R-:W-:Y:S02]  /*8880*/  LEA.HI.X.SX32 R199, R199, R0, 0x2, P0 ;  /* 0x00000000c7c77211 */ /* 0x000fe400000f16ff */
[----:B------:R-:W-:Y:S01]  /*8890*/  LEA R202, P0, R203, R240, 0x2 ;  /* 0x000000f0cbca7211 */ /* 0x000fe200078010ff */
[----:B-1----:R-:W-:Y:S01]  /*88a0*/  IMAD R226, R197, c[0x0][0x190], RZ ;  /* 0x00006400c5e27a24 */ /* 0x002fe200078e02ff */
[----:B------:R-:W-:Y:S02]  /*88b0*/  LEA.HI.X.SX32 R197, R200, R0, 0x2, P4 ;  /* 0x00000000c8c57211 */ /* 0x000fe400020f16ff */
[----:B------:R-:W-:Y:S01]  /*88c0*/  LEA R200, P4, R204, R240, 0x2 ;  /* 0x000000f0ccc87211 */ /* 0x000fe200078810ff */
[----:B------:R-:W-:Y:S01]  /*88d0*/  IMAD R228, R201, c[0x0][0x190], RZ ;  /* 0x00006400c9e47a24 */ /* 0x000fe200078e02ff */
[-C--:B------:R-:W-:Y:S01]  /*88e0*/  LEA.HI.X.SX32 R203, R203, R0.reuse, 0x2, P0 ;  /* 0x00000000cbcb7211 */ /* 0x080fe200000f16ff */
[----:B------:R-:W-:Y:S01]  /*88f0*/  IMAD R212, R212, c[0x0][0x190], RZ ;  /* 0x00006400d4d47a24 */ /* 0x000fe200078e02ff */
[----:B------:R-:W-:Y:S01]  /*8900*/  LEA.HI.X.SX32 R201, R204, R0, 0x2, P4 ;  /* 0x00000000ccc97211 */ /* 0x000fe200020f16ff */
[----:B------:R-:W-:Y:S01]  /*8910*/  IMAD R211, R211, c[0x0][0x190], RZ ;  /* 0x00006400d3d37a24 */ /* 0x000fe200078e02ff */
[----:B------:R-:W-:-:S02]  /*8920*/  LEA R204, P4, R208, R240, 0x2 ;  /* 0x000000f0d0cc7211 */ /* 0x000fc400078810ff */
[----:B------:R-:W-:Y:S01]  /*8930*/  LEA R206, P0, R207, R240, 0x2 ;  /* 0x000000f0cfce7211 */ /* 0x000fe200078010ff */
[----:B------:R-:W-:Y:S01]  /*8940*/  IMAD R227, R205, c[0x0][0x190], RZ ;  /* 0x00006400cde37a24 */ /* 0x000fe200078e02ff */
[----:B------:R-:W-:Y:S01]  /*8950*/  LEA.HI.X.SX32 R205, R208, R0, 0x2, P4 ;  /* 0x00000000d0cd7211 */ /* 0x000fe200020f16ff */
[----:B------:R-:W-:Y:S01]  /*8960*/  IMAD R215, R215, c[0x0][0x190], RZ ;  /* 0x00006400d7d77a24 */ /* 0x000fe200078e02ff */
[----:B------:R-:W-:Y:S01]  /*8970*/  LEA R208, P4, R212, R240, 0x2 ;  /* 0x000000f0d4d07211 */ /* 0x000fe200078810ff */
[----:B------:R-:W-:Y:S01]  /*8980*/  IMAD R218, R218, c[0x0][0x190], RZ ;  /* 0x00006400dada7a24 */ /* 0x000fe200078e02ff */
[----:B------:R-:W-:Y:S02]  /*8990*/  LEA.HI.X.SX32 R207, R207, R0, 0x2, P0 ;  /* 0x00000000cfcf7211 */ /* 0x000fe400000f16ff */
[----:B------:R-:W-:Y:S01]  /*89a0*/  LEA R210, P0, R211, R240, 0x2 ;  /* 0x000000f0d3d27211 */ /* 0x000fe200078010ff */
[----:B------:R-:W-:Y:S01]  /*89b0*/  IMAD R232, R209, c[0x0][0x190], RZ ;  /* 0x00006400d1e87a24 */ /* 0x000fe200078e02ff */
[----:B------:R-:W-:Y:S01]  /*89c0*/  LEA.HI.X.SX32 R209, R212, R0, 0x2, P4 ;  /* 0x00000000d4d17211 */ /* 0x000fe200020f16ff */
[----:B------:R-:W-:Y:S01]  /*89d0*/  IMAD R219, R219, c[0x0][0x190], RZ ;  /* 0x00006400dbdb7a24 */ /* 0x000fe200078e02ff */
[----:B------:R-:W-:Y:S01]  /*89e0*/  LEA R212, P4, R215, R240, 0x2 ;  /* 0x000000f0d7d47211 */ /* 0x000fe200078810ff */
[----:B------:R-:W-:Y:S01]  /*89f0*/  IMAD R222, R222, c[0x0][0x190], RZ ;  /* 0x00006400dede7a24 */ /* 0x000fe200078e02ff */
[----:B------:R-:W-:-:S02]  /*8a00*/  LEA.HI.X.SX32 R211, R211, R0, 0x2, P0 ;  /* 0x00000000d3d37211 */ /* 0x000fc400000f16ff */
[C---:B------:R-:W-:Y:S01]  /*8a10*/  LEA R214, P0, R218.reuse, R240, 0x2 ;  /* 0x000000f0dad67211 */ /* 0x040fe200078010ff */
[----:B------:R-:W-:Y:S01]  /*8a20*/  IMAD R231, R213, c[0x0][0x190], RZ ;  /* 0x00006400d5e77a24 */ /* 0x000fe200078e02ff */
[----:B------:R-:W-:Y:S01]  /*8a30*/  LEA.HI.X.SX32 R213, R215, R0, 0x2, P4 ;  /* 0x00000000d7d57211 */ /* 0x000fe200020f16ff */
[----:B------:R-:W-:Y:S01]  /*8a40*/  IMAD R223, R223, c[0x0][0x190], RZ ;  /* 0x00006400dfdf7a24 */ /* 0x000fe200078e02ff */
[----:B------:R-:W-:Y:S02]  /*8a50*/  LEA R216, P4, R219, R240, 0x2 ;  /* 0x000000f0dbd87211 */ /* 0x000fe400078810ff */
[----:B------:R-:W-:Y:S02]  /*8a60*/  LEA.HI.X.SX32 R215, R218, R0, 0x2, P0 ;  /* 0x00000000dad77211 */ /* 0x000fe400000f16ff */
[----:B------:R-:W-:Y:S01]  /*8a70*/  LEA R218, P0, R222, R240, 0x2 ;  /* 0x000000f0deda7211 */ /* 0x000fe200078010ff */
[----:B------:R-:W-:Y:S01]  /*8a80*/  IMAD R236, R217, c[0x0][0x190], RZ ;  /* 0x00006400d9ec7a24 */ /* 0x000fe200078e02ff */
[----:B------:R1:W-:Y:S01]  /*8a90*/  STL.64 [R1+0x23f0], R4 ;  /* 0x0023f00401007387 */ /* 0x0003e20000100a00 */
[----:B------:R-:W-:-:S02]  /*8aa0*/  LEA.HI.X.SX32 R217, R219, R0, 0x2, P4 ;  /* 0x00000000dbd97211 */ /* 0x000fc400020f16ff */
[----:B------:R-:W-:Y:S02]  /*8ab0*/  LEA R220, P4, R223, R240, 0x2 ;  /* 0x000000f0dfdc7211 */ /* 0x000fe400078810ff */
[----:B------:R-:W-:Y:S02]  /*8ac0*/  LEA.HI.X.SX32 R219, R222, R0, 0x2, P0 ;  /* 0x00000000dedb7211 */ /* 0x000fe400000f16ff */
[C---:B------:R-:W-:Y:S01]  /*8ad0*/  LEA R222, P0, R226.reuse, R240, 0x2 ;  /* 0x000000f0e2de7211 */ /* 0x040fe200078010ff */
[----:B------:R-:W-:Y:S01]  /*8ae0*/  IMAD R235, R221, c[0x0][0x190], RZ ;  /* 0x00006400ddeb7a24 */ /* 0x000fe200078e02ff */
[----:B-1----:R-:W1:Y:S01]  /*8af0*/  S2R R5, SR_TID.X ;  /* 0x0000000000057919 */ /* 0x002e620000002100 */
[-C--:B------:R-:W-:Y:S02]  /*8b00*/  LEA.HI.X.SX32 R221, R223, R0.reuse, 0x2, P4 ;  /* 0x00000000dfdd7211 */ /* 0x080fe400020f16ff */
[----:B------:R-:W-:Y:S02]  /*8b10*/  LEA.HI.X.SX32 R223, R226, R0, 0x2, P0 ;  /* 0x00000000e2df7211 */ /* 0x000fe400000f16ff */
[----:B------:R-:W-:-:S02]  /*8b20*/  LEA R224, P4, R228, R240, 0x2 ;  /* 0x000000f0e4e07211 */ /* 0x000fc400078810ff */
[----:B------:R-:W-:Y:S01]  /*8b30*/  LEA R226, P0, R227, R240, 0x2 ;  /* 0x000000f0e3e27211 */ /* 0x000fe200078010ff */
[----:B------:R-:W-:Y:S01]  /*8b40*/  IMAD R237, R225, c[0x0][0x190], RZ ;  /* 0x00006400e1ed7a24 */ /* 0x000fe200078e02ff */
[-C--:B------:R-:W-:Y:S02]  /*8b50*/  LEA.HI.X.SX32 R225, R228, R0.reuse, 0x2, P4 ;  /* 0x00000000e4e17211 */ /* 0x080fe400020f16ff */
[----:B------:R-:W-:Y:S02]  /*8b60*/  LEA.HI.X.SX32 R227, R227, R0, 0x2, P0 ;  /* 0x00000000e3e37211 */ /* 0x000fe400000f16ff */
[CC--:B------:R-:W-:Y:S02]  /*8b70*/  LEA R228, P4, R232.reuse, R240.reuse, 0x2 ;  /* 0x000000f0e8e47211 */ /* 0x0c0fe400078810ff */
[----:B------:R-:W-:Y:S01]  /*8b80*/  LEA R230, P0, R231, R240, 0x2 ;  /* 0x000000f0e7e67211 */ /* 0x000fe200078010ff */
[----:B------:R-:W-:Y:S01]  /*8b90*/  IMAD R239, R229, c[0x0][0x190], RZ ;  /* 0x00006400e5ef7a24 */ /* 0x000fe200078e02ff */
[----:B------:R-:W-:-:S02]  /*8ba0*/  LEA.HI.X.SX32 R229, R232, R0, 0x2, P4 ;  /* 0x00000000e8e57211 */ /* 0x000fc400020f16ff */
[----:B------:R-:W-:Y:S02]  /*8bb0*/  LEA.HI.X.SX32 R231, R231, R0, 0x2, P0 ;  /* 0x00000000e7e77211 */ /* 0x000fe400000f16ff */
[CC--:B------:R-:W-:Y:S02]  /*8bc0*/  LEA R232, P4, R236.reuse, R240.reuse, 0x2 ;  /* 0x000000f0ece87211 */ /* 0x0c0fe400078810ff */
[----:B------:R-:W-:Y:S01]  /*8bd0*/  LEA R234, P0, R235, R240, 0x2 ;  /* 0x000000f0ebea7211 */ /* 0x000fe200078010ff */
[----:B------:R-:W-:Y:S01]  /*8be0*/  STL.64 [R1], R2 ;  /* 0x0000000201007387 */ /* 0x000fe20000100a00 */
[----:B------:R-:W-:Y:S01]  /*8bf0*/  IMAD R241, R233, c[0x0][0x190], RZ ;  /* 0x00006400e9f17a24 */ /* 0x000fe200078e02ff */
[-C--:B------:R-:W-:Y:S02]  /*8c00*/  LEA.HI.X.SX32 R233, R236, R0.reuse, 0x2, P4 ;  /* 0x00000000ece97211 */ /* 0x080fe400020f16ff */
[----:B------:R-:W-:Y:S01]  /*8c10*/  STL.64 [R1+0x23d0], R2 ;  /* 0x0023d00201007387 */ /* 0x000fe20000100a00 */
[----:B------:R-:W-:-:S02]  /*8c20*/  LEA.HI.X.SX32 R235, R235, R0, 0x2, P0 ;  /* 0x00000000ebeb7211 */ /* 0x000fc400000f16ff */
[-C--:B------:R-:W-:Y:S01]  /*8c30*/  LEA R236, P4, R237, R240.reuse, 0x2 ;  /* 0x000000f0edec7211 */ /* 0x080fe200078810ff */
[----:B------:R-:W-:Y:S01]  /*8c40*/  STL.64 [R1+0x23f8], R6 ;  /* 0x0023f80601007387 */ /* 0x000fe20000100a00 */
[----:B------:R-:W-:Y:S02]  /*8c50*/  LEA R238, P0, R239, R240, 0x2 ;  /* 0x000000f0efee7211 */ /* 0x000fe400078010ff */
[----:B------:R-:W-:Y:S01]  /*8c60*/  IADD3 R251, R250, -0x15, RZ ;  /* 0xffffffebfafb7810 */ /* 0x000fe20007ffe0ff */
[----:B------:R-:W-:Y:S01]  /*8c70*/  STL.64 [R1+0x2400], R8 ;  /* 0x0024000801007387 */ /* 0x000fe20000100a00 */
[----:B-1----:R-:W-:-:S03]  /*8c80*/  LOP3.LUT R5, R5, 0x7f, RZ, 0xc0, !PT ;  /* 0x0000007f05057812 */ /* 0x002fc600078ec0ff */
[----:B------:R-:W-:Y:S01]  /*8c90*/  STL [R1+0x23e8], R11 ;  /* 0x0023e80b01007387 */ /* 0x000fe20000100800 */
[-C--:B------:R-:W-:Y:S02]  /*8ca0*/  LEA.HI.X.SX32 R237, R237, R0.reuse, 0x2, P4 ;  /* 0x00000000eded7211 */ /* 0x080fe400020f16ff */
[----:B------:R-:W-:Y:S01]  /*8cb0*/  LEA.HI.X.SX32 R239, R239, R0, 0x2, P0 ;  /* 0x00000000efef7211 */ /* 0x000fe200000f16ff */
[----:B------:R-:W-:Y:S01]  /*8cc0*/  STL [R1+0x23e4], R13 ;  /* 0x0023e40d01007387 */ /* 0x000fe20000100800 */
[----:B------:R-:W-:Y:S02]  /*8cd0*/  LEA R240, P4, R241, R240, 0x2 ;  /* 0x000000f0f1f07211 */ /* 0x000fe400078810ff */
[----:B------:R-:W-:Y:S01]  /*8ce0*/  ISETP.GE.U32.AND P0, PT, R251, 0x7fffff6c, PT ;  /* 0x7fffff6cfb00780c */ /* 0x000fe20003f06070 */
[----:B------:R-:W-:Y:S01]  /*8cf0*/  STL [R1+0x23e0], R14 ;  /* 0x0023e00e01007387 */ /* 0x000fe20000100800 */
[----:B------:R-:W-:Y:S01]  /*8d00*/  IMAD.MOV.U32 R251, RZ, RZ, c[0x0][0x188] ;  /* 0x00006200fffb7624 */ /* 0x000fe200078e00ff */
[----:B------:R-:W-:-:S02]  /*8d10*/  IADD3 R252, R250, -0x19, RZ ;  /* 0xffffffe7fafc7810 */ /* 0x000fc40007ffe0ff */
[----:B------:R-:W-:Y:S01]  /*8d20*/  STL [R1+0x23dc], R15 ;  /* 0x0023dc0f01007387 */ /* 0x000fe20000100800 */
[----:B------:R-:W-:-:S03]  /*8d30*/  LEA.HI.X.SX32 R241, R241, R0, 0x2, P4 ;  /* 0x00000000f1f17211 */ /* 0x000fc600020f16ff */
[----:B------:R1:W-:Y:S01]  /*8d40*/  STL [R1+0x23d8], R17 ;  /* 0x0023d81101007387 */ /* 0x0003e20000100800 */
[----:B------:R-:W-:Y:S01]  /*8d50*/  ULDC.64 UR4, c[0x0][0x118] ;  /* 0x0000460000047ab9 */ /* 0x000fe20000000a00 */
[----:B------:R-:W-:Y:S01]  /*8d60*/  IMAD.SHL.U32 R0, R251, 0x4, RZ ;  /* 0x00000004fb007824 */ /* 0x000fe200078e00ff */
[----:B------:R-:W-:Y:S02]  /*8d70*/  ISETP.GE.U32.AND P4, PT, R252, 0x7fffff68, PT ;  /* 0x7fffff68fc00780c */ /* 0x000fe40003f86070 */
[----:B------:R-:W-:Y:S02]  /*8d80*/  IADD3 R252, R250, -0x1d, RZ ;  /* 0xffffffe3fafc7810 */ /* 0x000fe40007ffe0ff */
[----:B-1----:R-:W-:Y:S01]  /*8d90*/  SHF.L.U32 R17, R5, 0x2, RZ ;  /* 0x0000000205117819 */ /* 0x002fe200000006ff */
[----:B------:R-:W-:Y:S01]  /*8da0*/  STL.64 [R1+0x2408], R18 ;  /* 0x0024081201007387 */ /* 0x000fe20000100a00 */
[----:B------:R-:W-:-:S03]  /*8db0*/  IMAD.WIDE R14, R0, 0x4, R242 ;  /* 0x00000004000e7825 */ /* 0x000fc600078e02f2 */
[----:B------:R1:W-:Y:S01]  /*8dc0*/  LDGSTS.E [R17], [R242.64], !P2 ;  /* 0x00000000f2117fae */ /* 0x0003e2000d121844 */
[----:B------:R-:W-:-:S03]  /*8dd0*/  IMAD.WIDE R8, R0, 0x4, R244 ;  /* 0x0000000400087825 */ /* 0x000fc600078e02f4 */
[----:B------:R1:W-:Y:S01]  /*8de0*/  LDGSTS.E [R17+0x200], [R244.64], !P2 ;  /* 0x00200000f4117fae */ /* 0x0003e2000d121844 */
[----:B------:R-:W-:-:S03]  /*8df0*/  IMAD.WIDE R6, R0, 0x4, R246 ;  /* 0x0000000400067825 */ /* 0x000fc600078e02f6 */
[----:B------:R1:W-:Y:S01]  /*8e00*/  LDGSTS.E [R17+0x400], [R246.64], !P2 ;  /* 0x00400000f6117fae */ /* 0x0003e2000d121844 */
[----:B------:R-:W-:-:S03]  /*8e10*/  IMAD.WIDE R2, R0, 0x4, R248 ;  /* 0x0000000400027825 */ /* 0x000fc600078e02f8 */
[----:B------:R-:W-:Y:S04]  /*8e20*/  STL.64 [R1+0x2410], R20 ;  /* 0x0024101401007387 */ /* 0x000fe80000100a00 */
[----:B------:R1:W-:Y:S01]  /*8e30*/  LDGSTS.E [R17+0x600], [R248.64], !P2 ;  /* 0x00600000f8117fae */ /* 0x0003e2000d121844 */
[----:B------:R-:W-:Y:S01]  /*8e40*/  ISETP.GE.U32.AND P2, PT, R252, 0x7fffff64, PT ;  /* 0x7fffff64fc00780c */ /* 0x000fe20003f46070 */
[----:B------:R-:W-:Y:S02]  /*8e50*/  IMAD.SHL.U32 R252, R251, 0x8, RZ ;  /* 0x00000008fbfc7824 */ /* 0x000fe400078e00ff */
[----:B------:R-:W-:Y:S01]  /*8e60*/  STL.64 [R1+0x2418], R22 ;  /* 0x0024181601007387 */ /* 0x000fe20000100a00 */
[----:B------:R-:W-:-:S03]  /*8e70*/  IADD3 R0, R250, -0x21, RZ ;  /* 0xffffffdffa007810 */ /* 0x000fc60007ffe0ff */
[----:B------:R-:W-:Y:S04]  /*8e80*/  STL.64 [R1+0x2420], R24 ;  /* 0x0024201801007387 */ /* 0x000fe80000100a00 */
[----:B------:R-:W-:Y:S04]  /*8e90*/  STL.64 [R1+0x2428], R26 ;  /* 0x0024281a01007387 */ /* 0x000fe80000100a00 */
[----:B------:R-:W-:Y:S04]  /*8ea0*/  STL.64 [R1+0x2430], R28 ;  /* 0x0024301c01007387 */ /* 0x000fe80000100a00 */
[----:B------:R2:W-:Y:S04]  /*8eb0*/  LDGSTS.E [R17+0x2000], [R14.64], !P3 ;  /* 0x020000000e117fae */ /* 0x0005e8000d921844 */
[----:B------:R2:W-:Y:S04]  /*8ec0*/  STL.64 [R1+0x7f8], R14 ;  /* 0x0007f80e01007387 */ /* 0x0005e80000100a00 */
[----:B------:R3:W-:Y:S04]  /*8ed0*/  LDGSTS.E [R17+0x2200], [R8.64], !P3 ;  /* 0x0220000008117fae */ /* 0x0007e8000d921844 */
[----:B------:R3:W-:Y:S04]  /*8ee0*/  STL.64 [R1+0x7f0], R8 ;  /* 0x0007f00801007387 */ /* 0x0007e80000100a00 */
[----:B------:R4:W-:Y:S01]  /*8ef0*/  LDGSTS.E [R17+0x2400], [R6.64], !P3 ;  /* 0x0240000006117fae */ /* 0x0009e2000d921844 */
[----:B--2---:R-:W-:-:S03]  /*8f00*/  IMAD.WIDE R14, R252, 0x4, R242 ;  /* 0x00000004fc0e7825 */ /* 0x004fc600078e02f2 */
[----:B------:R4:W-:Y:S04]  /*8f10*/  STL.64 [R1+0x7e8], R6 ;  /* 0x0007e80601007387 */ /* 0x0009e80000100a00 */
[----:B------:R2:W-:Y:S01]  /*8f20*/  LDGSTS.E [R17+0x2600], [R2.64], !P3 ;  /* 0x0260000002117fae */ /* 0x0005e2000d921844 */
[----:B---3--:R-:W-:Y:S01]  /*8f30*/  IMAD.WIDE R8, R252, 0x4, R244 ;  /* 0x00000004fc087825 */ /* 0x008fe200078e02f4 */
[----:B------:R-:W-:Y:S02]  /*8f40*/  ISETP.GE.U32.AND P3, PT, R0, 0x7fffff60, PT ;  /* 0x7fffff600000780c */ /* 0x000fe40003f66070 */
[----:B------:R2:W-:Y:S01]  /*8f50*/  STL.64 [R1+0x7e0], R2 ;  /* 0x0007e00201007387 */ /* 0x0005e20000100a00 */
[----:B------:R-:W-:Y:S02]  /*8f60*/  IMAD R0, R251, 0xc, RZ ;  /* 0x0000000cfb007824 */ /* 0x000fe400078e02ff */
[C---:B----4-:R-:W-:Y:S01]  /*8f70*/  IMAD.WIDE R6, R252.reuse, 0x4, R246 ;  /* 0x00000004fc067825 */ /* 0x050fe200078e02f6 */
[----:B------:R3:W-:Y:S04]  /*8f80*/  LDGSTS.E [R17+0x4000], [R14.64], !P5 ;  /* 0x040000000e117fae */ /* 0x0007e8000e921844 */
[----:B------:R3:W-:Y:S01]  /*8f90*/  STL.64 [R1+0x7b8], R14 ;  /* 0x0007b80e01007387 */ /* 0x0007e20000100a00 */
[----:B--2---:R-:W-:Y:S01]  /*8fa0*/  IMAD.WIDE R2, R252, 0x4, R248 ;  /* 0x00000004fc027825 */ /* 0x004fe200078e02f8 */
[----:B------:R-:W-:-:S02]  /*8fb0*/  IADD3 R252, R250, -0x25, RZ ;  /* 0xffffffdbfafc7810 */ /* 0x000fc40007ffe0ff */
[----:B------:R2:W-:Y:S04]  /*8fc0*/  LDGSTS.E [R17+0x4200], [R8.64], !P5 ;  /* 0x0420000008117fae */ /* 0x0005e8000e921844 */
[----:B------:R2:W-:Y:S01]  /*8fd0*/  STL.64 [R1+0x7b0], R8 ;  /* 0x0007b00801007387 */ /* 0x0005e20000100a00 */
[----:B---3--:R-:W-:-:S03]  /*8fe0*/  IMAD.WIDE R14, R0, 0x4, R242 ;  /* 0x00000004000e7825 */ /* 0x008fc600078e02f2 */
[----:B------:R3:W-:Y:S04]  /*8ff0*/  LDGSTS.E [R17+0x4400], [R6.64], !P5 ;  /* 0x0440000006117fae */ /* 0x0007e8000e921844 */
[----:B------:R3:W-:Y:S04]  /*9000*/  STL.64 [R1+0x7a8], R6 ;  /* 0x0007a80601007387 */ /* 0x0007e80000100a00 */
[----:B------:R4:W-:Y:S01]  /*9010*/  LDGSTS.E [R17+0x4600], [R2.64], !P5 ;  /* 0x0460000002117fae */ /* 0x0009e2000e921844 */
[----:B--2---:R-:W-:Y:S01]  /*9020*/  IMAD.WIDE R8, R0, 0x4, R244 ;  /* 0x0000000400087825 */ /* 0x004fe200078e02f4 */
[----:B------:R-:W-:-:S02]  /*9030*/  ISETP.GE.U32.AND P5, PT, R252, 0x7fffff5c, PT ;  /* 0x7fffff5cfc00780c */ /* 0x000fc40003fa6070 */
[----:B------:R4:W-:Y:S01]  /*9040*/  STL.64 [R1+0x7a0], R2 ;  /* 0x0007a00201007387 */ /* 0x0009e20000100a00 */
[----:B------:R-:W-:Y:S02]  /*9050*/  IMAD.SHL.U32 R252, R251, 0x10, RZ ;  /* 0x00000010fbfc7824 */ /* 0x000fe400078e00ff */
[C---:B---3--:R-:W-:Y:S01]  /*9060*/  IMAD.WIDE R6, R0.reuse, 0x4, R246 ;  /* 0x0000000400067825 */ /* 0x048fe200078e02f6 */
[----:B------:R2:W-:Y:S04]  /*9070*/  LDGSTS.E [R17+0x6000], [R14.64], !P1 ;  /* 0x060000000e117fae */ /* 0x0005e8000c921844 */
[----:B------:R2:W-:Y:S01]  /*9080*/  STL.64 [R1+0x778], R14 ;  /* 0x0007780e01007387 */ /* 0x0005e20000100a00 */
[----:B----4-:R-:W-:Y:S01]  /*9090*/  IMAD.WIDE R2, R0, 0x4, R248 ;  /* 0x0000000400027825 */ /* 0x010fe200078e02f8 */
[----:B------:R-:W-:-:S02]  /*90a0*/  IADD3 R0, R250, -0x29, RZ ;  /* 0xffffffd7fa007810 */ /* 0x000fc40007ffe0ff */
[----:B------:R3:W-:Y:S04]  /*90b0*/  LDGSTS.E [R17+0x6200], [R8.64], !P1 ;  /* 0x0620000008117fae */ /* 0x0007e8000c921844 */
[----:B------:R3:W-:Y:S01]  /*90c0*/  STL.64 [R1+0x770], R8 ;  /* 0x0007700801007387 */ /* 0x0007e20000100a00 */
[----:B--2---:R-:W-:-:S03]  /*90d0*/  IMAD.WIDE R14, R252, 0x4, R242 ;  /* 0x00000004fc0e7825 */ /* 0x004fc600078e02f2 */
[----:B------:R2:W-:Y:S04]  /*90e0*/  LDGSTS.E [R17+0x6400], [R6.64], !P1 ;  /* 0x0640000006117fae */ /* 0x0005e8000c921844 */
[----:B------:R2:W-:Y:S04]  /*90f0*/  STL.64 [R1+0x768], R6 ;  /* 0x0007680601007387 */ /* 0x0005e80000100a00 */
[----:B------:R4:W-:Y:S01]  /*9100*/  LDGSTS.E [R17+0x6600], [R2.64], !P1 ;  /* 0x0660000002117fae */ /* 0x0009e2000c921844 */
[----:B---3--:R-:W-:Y:S01]  /*9110*/  IMAD.WIDE R8, R252, 0x4, R244 ;  /* 0x00000004fc087825 */ /* 0x008fe200078e02f4 */
[----:B------:R-:W-:-:S02]  /*9120*/  ISETP.GE.U32.AND P1, PT, R0, 0x7fffff58, PT ;  /* 0x7fffff580000780c */ /* 0x000fc40003f26070 */
[----:B------:R4:W-:Y:S01]  /*9130*/  STL.64 [R1+0x760], R2 ;  /* 0x0007600201007387 */ /* 0x0009e20000100a00 */
[----:B------:R-:W-:Y:S02]  /*9140*/  IMAD R0, R251, 0x14, RZ ;  /* 0x00000014fb007824 */ /* 0x000fe400078e02ff */
[C---:B--2---:R-:W-:Y:S01]  /*9150*/  IMAD.WIDE R6, R252.reuse, 0x4, R246 ;  /* 0x00000004fc067825 */ /* 0x044fe200078e02f6 */
        /* <DEDUP_REMOVED lines=43> */
[----:B------:R-:W-:Y:S01]  /*9410*/  SHF.L.U32 R252, R251, 0x5, RZ ;  /* 0x00000005fbfc7819 */ /* 0x000fe200000006ff */
[C---:B--2---:R-:W-:Y:S02]  /*9420*/  IMAD.WIDE R6, R0.reuse, 0x4, R246 ;  /* 0x0000000400067825 */ /* 0x044fe400078e02f6 */
[----:B------:R2:W-:Y:S04]  /*9430*/  LDGSTS.E [R17+0xe000], [R14.64], !P2 ;  /* 0x0e0000000e117fae */ /* 0x0005e8000d121844 */
[----:B------:R3:W-:Y:S01]  /*9440*/  LDGSTS.E [R17+0xe200], [R8.64], !P2 ;  /* 0x0e20000008117fae */ /* 0x0007e2000d121844 */
[----:B----4-:R-:W-:Y:S01]  /*9450*/  IMAD.WIDE R2, R0, 0x4, R248 ;  /* 0x0000000400027825 */ /* 0x010fe200078e02f8 */
[----:B------:R-:W-:-:S02]  /*9460*/  IADD3 R0, R250, -0x39, RZ ;  /* 0xffffffc7fa007810 */ /* 0x000fc40007ffe0ff */
[----:B------:R2:W-:Y:S04]  /*9470*/  STL.64 [R1+0x678], R14 ;  /* 0x0006780e01007387 */ /* 0x0005e80000100a00 */
[----:B------:R4:W-:Y:S04]  /*9480*/  LDGSTS.E [R17+0xe400], [R6.64], !P2 ;  /* 0x0e40000006117fae */ /* 0x0009e8000d121844 */
[----:B------:R3:W-:Y:S04]  /*9490*/  STL.64 [R1+0x670], R8 ;  /* 0x0006700801007387 */ /* 0x0007e80000100a00 */
[----:B------:R5:W-:Y:S01]  /*94a0*/  LDGSTS.E [R17+0xe600], [R2.64], !P2 ;  /* 0x0e60000002117fae */ /* 0x000be2000d121844 */
[----:B--2---:R-:W-:Y:S01]  /*94b0*/  IMAD.WIDE R14, R252, 0x4, R242 ;  /* 0x00000004fc0e7825 */ /* 0x004fe200078e02f2 */
[----:B------:R-:W-:-:S02]  /*94c0*/  ISETP.GE.U32.AND P2, PT, R0, 0x7fffff48, PT ;  /* 0x7fffff480000780c */ /* 0x000fc40003f46070 */
[----:B------:R4:W-:Y:S01]  /*94d0*/  STL.64 [R1+0x668], R6 ;  /* 0x0006680601007387 */ /* 0x0009e20000100a00 */
[----:B------:R-:W-:Y:S02]  /*94e0*/  IMAD R0, R251, 0x24, RZ ;  /* 0x00000024fb007824 */ /* 0x000fe400078e02ff */
[C---:B---3--:R-:W-:Y:S01]  /*94f0*/  IMAD.WIDE R8, R252.reuse, 0x4, R244 ;  /* 0x00000004fc087825 */ /* 0x048fe200078e02f4 */
[----:B------:R5:W-:Y:S04]  /*9500*/  STL.64 [R1+0x660], R2 ;  /* 0x0006600201007387 */ /* 0x000be80000100a00 */
[----:B------:R2:W-:Y:S01]  /*9510*/  STL.64 [R1+0x638], R14 ;  /* 0x0006380e01007387 */ /* 0x0005e20000100a00 */
[----:B----4-:R-:W-:-:S03]  /*9520*/  IMAD.WIDE R6, R252, 0x4, R246 ;  /* 0x00000004fc067825 */ /* 0x010fc600078e02f6 */
[----:B------:R2:W-:Y:S01]  /*9530*/  LDGSTS.E [R17+0x10000], [R14.64], !P3 ;  /* 0x100000000e117fae */ /* 0x0005e2000d921844 */
[----:B-----5:R-:W-:Y:S01]  /*9540*/  IMAD.WIDE R2, R252, 0x4, R248 ;  /* 0x00000004fc027825 */ /* 0x020fe200078e02f8 */
[----:B------:R-:W-:Y:S02]  /*9550*/  IADD3 R252, R250, -0x3d, RZ ;  /* 0xffffffc3fafc7810 */ /* 0x000fe40007ffe0ff */
[----:B------:R3:W-:Y:S04]  /*9560*/  STL.64 [R1+0x630], R8 ;  /* 0x0006300801007387 */ /* 0x0007e80000100a00 */
[----:B------:R3:W-:Y:S01]  /*9570*/  LDGSTS.E [R17+0x10200], [R8.64], !P3 ;  /* 0x1020000008117fae */ /* 0x0007e2000d921844 */
[----:B--2---:R-:W-:-:S03]  /*9580*/  IMAD.WIDE R14, R0, 0x4, R242 ;  /* 0x00000004000e7825 */ /* 0x004fc600078e02f2 */
[----:B------:R2:W-:Y:S04]  /*9590*/  STL.64 [R1+0x628], R6 ;  /* 0x0006280601007387 */ /* 0x0005e80000100a00 */
[----:B------:R2:W-:Y:S01]  /*95a0*/  LDGSTS.E [R17+0x10400], [R6.64], !P3 ;  /* 0x1040000006117fae */ /* 0x0005e2000d921844 */
[----:B---3--:R-:W-:-:S03]  /*95b0*/  IMAD.WIDE R8, R0, 0x4, R244 ;  /* 0x0000000400087825 */ /* 0x008fc600078e02f4 */
[----:B------:R3:W-:Y:S04]  /*95c0*/  STL.64 [R1+0x620], R2 ;  /* 0x0006200201007387 */ /* 0x0007e80000100a00 */
[----:B------:R3:W-:Y:S01]  /*95d0*/  LDGSTS.E [R17+0x10600], [R2.64], !P3 ;  /* 0x1060000002117fae */ /* 0x0007e2000d921844 */
[----:B------:R-:W-:Y:S01]  /*95e0*/  ISETP.GE.U32.AND P3, PT, R252, 0x7fffff44, PT ;  /* 0x7fffff44fc00780c */ /* 0x000fe20003f66070 */
[----:B--2---:R-:W-:Y:S02]  /*95f0*/  IMAD.WIDE R6, R0, 0x4, R246 ;  /* 0x0000000400067825 */ /* 0x004fe400078e02f6 */
[----:B------:R2:W-:Y:S02]  /*9600*/  LDGSTS.E [R17+0x12000], [R14.64], !P5 ;  /* 0x120000000e117fae */ /* 0x0005e4000e921844 */
[----:B------:R-:W-:-:S02]  /*9610*/  IMAD R252, R251, 0x28, RZ ;  /* 0x00000028fbfc7824 */ /* 0x000fc400078e02ff */
[----:B------:R4:W-:Y:S01]  /*9620*/  LDGSTS.E [R17+0x12200], [R8.64], !P5 ;  /* 0x1220000008117fae */ /* 0x0009e2000e921844 */
[----:B---3--:R-:W-:Y:S01]  /*9630*/  IMAD.WIDE R2, R0, 0x4, R248 ;  /* 0x0000000400027825 */ /* 0x008fe200078e02f8 */
[----:B------:R-:W-:Y:S02]  /*9640*/  IADD3 R0, R250, -0x41, RZ ;  /* 0xffffffbffa007810 */ /* 0x000fe40007ffe0ff */
        /* <DEDUP_REMOVED lines=8> */
[C---:B----4-:R-:W-:Y:S01]  /*96d0*/  IMAD.WIDE R8, R252.reuse, 0x4, R244 ;  /* 0x00000004fc087825 */ /* 0x050fe200078e02f4 */
[----:B------:R5:W-:Y:S04]  /*96e0*/  STL.64 [R1+0x5e0], R2 ;  /* 0x0005e00201007387 */ /* 0x000be80000100a00 */
[----:B------:R2:W-:Y:S01]  /*96f0*/  STL.64 [R1+0x5b8], R14 ;  /* 0x0005b80e01007387 */ /* 0x0005e20000100a00 */
[----:B---3--:R-:W-:-:S03]  /*9700*/  IMAD.WIDE R6, R252, 0x4, R246 ;  /* 0x00000004fc067825 */ /* 0x008fc600078e02f6 */
        /* <DEDUP_REMOVED lines=74> */
[----:B------:R-:W-:-:S02]  /*9bb0*/  IMAD.SHL.U32 R252, R251, 0x40, RZ ;  /* 0x00000040fbfc7824 */ /* 0x000fc400078e00ff */
        /* <DEDUP_REMOVED lines=226> */
[----:B-----5:R-:W-:-:S03]  /*a9e0*/  IMAD.WIDE R2, R252, 0x4, R248 ;  /* 0x00000004fc027825 */ /* 0x020fc600078e02f8 */
        /* <DEDUP_REMOVED lines=8> */
[----:B--2---:R-:W-:-:S03]  /*aa70*/  IMAD.WIDE R6, R0, 0x4, R246 ;  /* 0x0000000400067825 */ /* 0x004fc600078e02f6 */
[----:B------:R2:W-:Y:S01]  /*aa80*/  LDGSTS.E [R17+0x3e000], [R14.64], !P1 ;  /* 0x3e0000000e117fae */ /* 0x0005e2000c921844 */
[----:B------:R-:W-:-:S03]  /*aa90*/  IADD3 R252, R250, -0x16, RZ ;  /* 0xffffffeafafc7810 */ /* 0x000fc60007ffe0ff */
[----:B------:R4:W-:Y:S01]  /*aaa0*/  LDGSTS.E [R17+0x3e200], [R8.64], !P1 ;  /* 0x3e20000008117fae */ /* 0x0009e2000c921844 */
[----:B---3--:R-:W-:Y:S01]  /*aab0*/  IMAD.WIDE R2, R0, 0x4, R248 ;  /* 0x0000000400027825 */ /* 0x008fe200078e02f8 */
[----:B------:R-:W-:Y:S02]  /*aac0*/  IADD3 R0, R250, -0x1a, RZ ;  /* 0xffffffe6fa007810 */ /* 0x000fe40007ffe0ff */
[----:B------:R2:W-:Y:S01]  /*aad0*/  STL.64 [R1+0x78], R14 ;  /* 0x0000780e01007387 */ /* 0x0005e20000100a00 */
[----:B------:R-:W-:-:S03]  /*aae0*/  LOP3.LUT R13, R17, 0x20, RZ, 0x3c, !PT ;  /* 0x00000020110d7812 */ /* 0x000fc600078e3cff */
[----:B------:R3:W-:Y:S04]  /*aaf0*/  LDGSTS.E [R17+0x3e400], [R6.64], !P1 ;  /* 0x3e40000006117fae */ /* 0x0007e8000c921844 */
[----:B------:R4:W-:Y:S04]  /*ab00*/  STL.64 [R1+0x70], R8 ;  /* 0x0000700801007387 */ /* 0x0009e80000100a00 */
[----:B------:R5:W-:Y:S01]  /*ab10*/  LDGSTS.E [R17+0x3e600], [R2.64], !P1 ;  /* 0x3e60000002117fae */ /* 0x000be2000c921844 */
[----:B--2---:R-:W-:Y:S01]  /*ab20*/  IMAD.WIDE R14, R251, 0x4, R242 ;  /* 0x00000004fb0e7825 */ /* 0x004fe200078e02f2 */
[----:B------:R-:W-:-:S02]  /*ab30*/  ISETP.GE.U32.AND P1, PT, R0, 0x7fffff67, PT ;  /* 0x7fffff670000780c */ /* 0x000fc40003f26070 */
[----:B------:R3:W-:Y:S01]  /*ab40*/  STL.64 [R1+0x68], R6 ;  /* 0x0000680601007387 */ /* 0x0007e20000100a00 */
[C---:B------:R-:W-:Y:S02]  /*ab50*/  IMAD R0, R251.reuse, 0x5, RZ ;  /* 0x00000005fb007824 */ /* 0x040fe400078e02ff */
[C---:B----4-:R-:W-:Y:S01]  /*ab60*/  IMAD.WIDE R8, R251.reuse, 0x4, R244 ;  /* 0x00000004fb087825 */ /* 0x050fe200078e02f4 */
[----:B------:R5:W-:Y:S01]  /*ab70*/  STL.64 [R1+0x60], R2 ;  /* 0x0000600201007387 */ /* 0x000be20000100a00 */
[----:B------:R-:W-:Y:S02]  /*ab80*/  ISETP.GE.U32.AND P5, PT, R252, 0x7fffff6b, PT ;  /* 0x7fffff6bfc00780c */ /* 0x000fe40003fa6070 */
[----:B------:R-:W-:Y:S01]  /*ab90*/  IADD3 R252, R250, -0x1e, RZ ;  /* 0xffffffe2fafc7810 */ /* 0x000fe20007ffe0ff */
        /* <DEDUP_REMOVED lines=469> */
[----:B------:R2:W-:Y:S01]  /*c8f0*/  STL.64 [R1+0x58], R14 ;  /* 0x0000580e01007387 */ /* 0x0005e20000100a00 */
[----:B------:R-:W-:-:S03]  /*c900*/  IMAD.WIDE R18, R252, 0x4, R242 ;  /* 0x00000004fc127825 */ /* 0x000fc600078e02f2 */
[----:B------:R3:W-:Y:S04]  /*c910*/  LDGSTS.E [R13+0x3ec00], [R6.64], !P2 ;  /* 0x3ec00000060d7fae */ /* 0x0007e8000d121844 */
[----:B------:R4:W-:Y:S04]  /*c920*/  STL.64 [R1+0x50], R8 ;  /* 0x0000500801007387 */ /* 0x0009e80000100a00 */
[----:B------:R5:W-:Y:S01]  /*c930*/  LDGSTS.E [R13+0x3ee00], [R2.64], !P2 ;  /* 0x3ee00000020d7fae */ /* 0x000be2000d121844 */
[----:B--2---:R-:W-:Y:S02]  /*c940*/  LOP3.LUT R15, R17, 0x40, RZ, 0x3c, !PT ;  /* 0x00000040110f7812 */ /* 0x004fe400078e3cff */
[----:B------:R-:W-:Y:S01]  /*c950*/  ISETP.GE.U32.AND P2, PT, R0, 0x7fffff66, PT ;  /* 0x7fffff660000780c */ /* 0x000fe20003f46070 */
[----:B------:R3:W-:Y:S01]  /*c960*/  STL.64 [R1+0x48], R6 ;  /* 0x0000480601007387 */ /* 0x0007e20000100a00 */
[----:B------:R-:W-:-:S02]  /*c970*/  IMAD R0, R251, 0x6, RZ ;  /* 0x00000006fb007824 */ /* 0x000fc400078e02ff */
        /* <DEDUP_REMOVED lines=831> */
[----:B------:R3:W-:Y:S01]  /*fd70*/  LDGSTS.E [R11+0x2fc00], [R6.64], !P2 ;  /* 0x2fc00000060b7fae */ /* 0x0007e2000d121844 */
[----:B------:R-:W-:-:S03]  /*fd80*/  ISETP.GE.U32.AND P4, PT, R252, 0x7fffff09, PT ;  /* 0x7fffff09fc00780c */ /* 0x000fc60003f86070 */
[----:B------:R5:W-:Y:S01]  /*fd90*/  LDGSTS.E [R11+0x2fe00], [R2.64], !P2 ;  /* 0x2fe00000020b7fae */ /* 0x000be2000d121844 */
[----:B------:R-:W-:Y:S01]  /*fda0*/  ISETP.GE.U32.AND P2, PT, R0, 0x7fffff05, PT ;  /* 0x7fffff050000780c */ /* 0x000fe20003f46070 */
[C---:B------:R-:W-:Y:S02]  /*fdb0*/  IMAD R0, R251.reuse, 0x63, RZ ;  /* 0x00000063fb007824 */ /* 0x040fe400078e02ff */
[----:B------:R-:W-:Y:S01]  /*fdc0*/  IMAD R252, R251, 0x67, RZ ;  /* 0x00000067fbfc7824 */ /* 0x000fe200078e02ff */
[----:B------:R2:W-:Y:S01]  /*fdd0*/  STL.64 [R1+0xee0], R18 ;  /* 0x000ee01201007387 */ /* 0x0005e20000100a00 */
[----:B------:R-:W-:-:S03]  /*fde0*/  IMAD.WIDE R28, R0, 0x4, R242 ;  /* 0x00000004001c7825 */ /* 0x000fc600078e02f2 */
[----:B------:R4:W-:Y:S01]  /*fdf0*/  STL.64 [R1+0xed8], R8 ;  /* 0x000ed80801007387 */ /* 0x0009e20000100a00 */
[----:B------:R-:W-:-:S03]  /*fe00*/  IMAD.WIDE R20, R252, 0x4, R242 ;  /* 0x00000004fc147825 */ /* 0x000fc600078e02f2 */
[----:B------:R-:W-:Y:S01]  /*fe10*/  STL.64 [R1+0xed0], R6 ;  /* 0x000ed00601007387 */ /* 0x000fe20000100a00 */
[----:B------:R-:W-:-:S03]  /*fe20*/  IMAD.WIDE R26, R0, 0x4, R244 ;  /* 0x00000004001a7825 */ /* 0x000fc600078e02f4 */
[----:B------:R5:W-:Y:S01]  /*fe30*/  STL.64 [R1+0xec8], R2 ;  /* 0x000ec80201007387 */ /* 0x000be20000100a00 */
[----:B------:R-:W-:-:S03]  /*fe40*/  IMAD.WIDE R24, R0, 0x4, R246 ;  /* 0x0000000400187825 */ /* 0x000fc600078e02f6 */
[----:B------:R1:W-:Y:S01]  /*fe50*/  STL.64 [R1+0xec0], R28 ;  /* 0x000ec01c01007387 */ /* 0x0003e20000100a00 */
[----:B------:R-:W-:-:S03]  /*fe60*/  IMAD.WIDE R22, R0, 0x4, R248 ;  /* 0x0000000400167825 */ /* 0x000fc600078e02f8 */
[----:B------:R-:W-:Y:S01]  /*fe70*/  STL.64 [R1+0xea0], R20 ;  /* 0x000ea01401007387 */ /* 0x000fe20000100a00 */
[----:B--2---:R-:W-:-:S03]  /*fe80*/  IMAD.WIDE R18, R252, 0x4, R244 ;  /* 0x00000004fc127825 */ /* 0x004fc600078e02f4 */
[----:B------:R2:W-:Y:S01]  /*fe90*/  STL.64 [R1+0xeb8], R26 ;  /* 0x000eb81a01007387 */ /* 0x0005e20000100a00 */
[----:B----4-:R-:W-:-:S03]  /*fea0*/  IMAD.WIDE R8, R252, 0x4, R246 ;  /* 0x00000004fc087825 */ /* 0x010fc600078e02f6 */
[----:B------:R4:W-:Y:S01]  /*feb0*/  STL.64 [R1+0xeb0], R24 ;  /* 0x000eb01801007387 */ /* 0x0009e20000100a00 */
[----:B-----5:R-:W-:-:S03]  /*fec0*/  IMAD R2, R251, 0x6b, RZ ;  /* 0x0000006bfb027824 */ /* 0x020fc600078e02ff */
[----:B------:R1:W-:Y:S01]  /*fed0*/  LDGSTS.E [R11+0x31800], [R28.64], !P3 ;  /* 0x318000001c0b7fae */ /* 0x0003e2000d921844 */
[----:B---3--:R-:W-:-:S03]  /*fee0*/  IMAD.WIDE R6, R252, 0x4, R248 ;  /* 0x00000004fc067825 */ /* 0x008fc600078e02f8 */
[----:B------:R-:W-:Y:S01]  /*fef0*/  STL.64 [R1+0xea8], R22 ;  /* 0x000ea81601007387 */ /* 0x000fe20000100a00 */
[----:B------:R-:W-:-:S03]  /*ff00*/  IADD3 R3, R250, -0x80, RZ ;  /* 0xffffff80fa037810 */ /* 0x000fc60007ffe0ff */
[----:B------:R2:W-:Y:S04]  /*ff10*/  LDGSTS.E [R11+0x31a00], [R26.64], !P3 ;  /* 0x31a000001a0b7fae */ /* 0x0005e8000d921844 */
[----:B-1----:R-:W3:Y:S04]  /*ff20*/  LDL.LU.64 R28, [R1+0x2430] ;  /* 0x00243000011c7983 */ /* 0x002ee80000300a00 */
[----:B------:R4:W-:Y:S04]  /*ff30*/  LDGSTS.E [R11+0x31c00], [R24.64], !P3 ;  /* 0x31c00000180b7fae */ /* 0x0009e8000d921844 */
[----:B------:R1:W-:Y:S04]  /*ff40*/  STL.64 [R1+0xe98], R18 ;  /* 0x000e981201007387 */ /* 0x0003e80000100a00 */
[----:B------:R5:W-:Y:S04]  /*ff50*/  LDGSTS.E [R11+0x31e00], [R22.64], !P3 ;  /* 0x31e00000160b7fae */ /* 0x000be8000d921844 */
[----:B--2---:R-:W2:Y:S04]  /*ff60*/  LDL.LU.64 R26, [R1+0x2428] ;  /* 0x00242800011a7983 */ /* 0x004ea80000300a00 */
[----:B------:R1:W-:Y:S01]  /*ff70*/  LDGSTS.E [R11+0x33800], [R20.64], !P5 ;  /* 0x33800000140b7fae */ /* 0x0003e2000e921844 */
[----:B------:R-:W-:-:S03]  /*ff80*/  ISETP.GE.U32.AND P3, PT, R3, 0x7fffff01, PT ;  /* 0x7fffff010300780c */ /* 0x000fc60003f66070 */
[----:B------:R1:W-:Y:S04]  /*ff90*/  STL.64 [R1+0xe90], R8 ;  /* 0x000e900801007387 */ /* 0x0003e80000100a00 */
[----:B------:R1:W-:Y:S04]  /*ffa0*/  LDGSTS.E [R11+0x33a00], [R18.64], !P5 ;  /* 0x33a00000120b7fae */ /* 0x0003e8000e921844 */
[----:B----4-:R-:W4:Y:S04]  /*ffb0*/  LDL.LU.64 R24, [R1+0x2420] ;  /* 0x0024200001187983 */ /* 0x010f280000300a00 */
[----:B------:R5:W-:Y:S01]  /*ffc0*/  LDGSTS.E [R11+0x33c00], [R8.64], !P5 ;  /* 0x33c00000080b7fae */ /* 0x000be2000e921844 */
[----:B-1----:R-:W-:-:S03]  /*ffd0*/  IMAD.WIDE R18, R2, 0x4, R242 ;  /* 0x0000000402127825 */ /* 0x002fc600078e02f2 */
[----:B------:R1:W-:Y:S04]  /*ffe0*/  STL.64 [R1+0xe88], R6 ;  /* 0x000e880601007387 */ /* 0x0003e80000100a00 */
[----:B------:R1:W-:Y:S01]  /*fff0*/  LDGSTS.E [R11+0x33e00], [R6.64], !P5 ;  /* 0x33e00000060b7fae */ /* 0x0003e2000e921844 */
[----:B------:R-:W-:Y:S01]  /*10000*/  ISETP.GE.AND P5, PT, R5, R3, PT ;  /* 0x000000030500720c */ /* 0x000fe20003fa6270 */
[----:B-----5:R-:W-:Y:S01]  /*10010*/  IMAD.WIDE R8, R2, 0x4, R244 ;  /* 0x0000000402087825 */ /* 0x020fe200078e02f4 */
[----:B------:R-:W-:Y:S01]  /*10020*/  IADD3 R252, R250, -0x81, RZ ;  /* 0xffffff7ffafc7810 */ /* 0x000fe20007ffe0ff */
[----:B------:R5:W-:Y:S02]  /*10030*/  LDGSTS.E [R11+0x35800], [R18.64], !P1 ;  /* 0x35800000120b7fae */ /* 0x000be4000c921844 */
[----:B------:R-:W-:-:S02]  /*10040*/  IMAD R0, R251, 0x6f, RZ ;  /* 0x0000006ffb007824 */ /* 0x000fc400078e02ff */
[----:B------:R5:W-:Y:S01]  /*10050*/  LDGSTS.E [R11+0x35a00], [R8.64], !P1 ;  /* 0x35a00000080b7fae */ /* 0x000be2000c921844 */
[----:B-1----:R-:W-:-:S04]  /*10060*/  IMAD.WIDE R6, R2, 0x4, R246 ;  /* 0x0000000402067825 */ /* 0x002fc800078e02f6 */
[----:B------:R-:W-:Y:S01]  /*10070*/  IMAD.WIDE R2, R2, 0x4, R248 ;  /* 0x0000000402027825 */ /* 0x000fe200078e02f8 */
[----:B------:R5:W-:Y:S04]  /*10080*/  STL.64 [R1+0xe80], R18 ;  /* 0x000e801201007387 */ /* 0x000be80000100a00 */
[----:B------:R1:W-:Y:S04]  /*10090*/  LDGSTS.E [R11+0x35c00], [R6.64], !P1 ;  /* 0x35c00000060b7fae */ /* 0x0003e8000c921844 */
[----:B------:R1:W-:Y:S04]  /*100a0*/  STL.64 [R1+0xe78], R8 ;  /* 0x000e780801007387 */ /* 0x0003e80000100a00 */
[----:B------:R1:W-:Y:S01]  /*100b0*/  LDGSTS.E [R11+0x35e00], [R2.64], !P1 ;  /* 0x35e00000020b7fae */ /* 0x0003e2000c921844 */
[----:B-----5:R-:W-:Y:S01]  /*100c0*/  IMAD.WIDE R18, R0, 0x4, R242 ;  /* 0x0000000400127825 */ /* 0x020fe200078e02f2 */
[----:B------:R-:W-:-:S02]  /*100d0*/  ISETP.GE.U32.AND P1, PT, R252, 0x7fffff00, PT ;  /* 0x7fffff00fc00780c */ /* 0x000fc40003f26070 */
[----:B------:R5:W-:Y:S01]  /*100e0*/  STL.64 [R1+0xe70], R6 ;  /* 0x000e700601007387 */ /* 0x000be20000100a00 */
[----:B------:R-:W-:Y:S02]  /*100f0*/  IMAD R252, R251, 0x73, RZ ;  /* 0x00000073fbfc7824 */ /* 0x000fe400078e02ff */
[C---:B-1----:R-:W-:Y:S01]  /*10100*/  IMAD.WIDE R8, R0.reuse, 0x4, R244 ;  /* 0x0000000400087825 */ /* 0x042fe200078e02f4 */
[----:B------:R1:W-:Y:S04]  /*10110*/  STL.64 [R1+0xe68], R2 ;  /* 0x000e680201007387 */ /* 0x0003e80000100a00 */
[----:B------:R1:W-:Y:S01]  /*10120*/  STL.64 [R1+0xe60], R18 ;  /* 0x000e601201007387 */ /* 0x0003e20000100a00 */
[----:B-----5:R-:W-:-:S03]  /*10130*/  IMAD.WIDE R6, R0, 0x4, R246 ;  /* 0x0000000400067825 */ /* 0x020fc600078e02f6 */
[----:B------:R5:W-:Y:S01]  /*10140*/  LDGSTS.E [R11+0x37800], [R18.64], !P6 ;  /* 0x37800000120b7fae */ /* 0x000be2000f121844 */
[----:B-1----:R-:W-:-:S03]  /*10150*/  IMAD.WIDE R2, R0, 0x4, R248 ;  /* 0x0000000400027825 */ /* 0x002fc600078e02f8 */
[----:B------:R1:W-:Y:S01]  /*10160*/  STL.64 [R1+0xe58], R8 ;  /* 0x000e580801007387 */ /* 0x0003e20000100a00 */
[----:B------:R-:W-:-:S03]  /*10170*/  IADD3 R0, R250, -0x85, RZ ;  /* 0xffffff7bfa007810 */ /* 0x000fc60007ffe0ff */
[----:B------:R1:W-:Y:S01]  /*10180*/  LDGSTS.E [R11+0x37a00], [R8.64], !P6 ;  /* 0x37a00000080b7fae */ /* 0x0003e2000f121844 */
[----:B-----5:R-:W-:-:S03]  /*10190*/  IMAD.WIDE R18, R252, 0x4, R242 ;  /* 0x00000004fc127825 */ /* 0x020fc600078e02f2 */
[----:B------:R5:W-:Y:S04]  /*101a0*/  STL.64 [R1+0xe50], R6 ;  /* 0x000e500601007387 */ /* 0x000be80000100a00 */
[----:B------:R5:W-:Y:S01]  /*101b0*/  LDGSTS.E [R11+0x37c00], [R6.64], !P6 ;  /* 0x37c00000060b7fae */ /* 0x000be2000f121844 */
[----:B-1----:R-:W-:-:S03]  /*101c0*/  IMAD.WIDE R8, R252, 0x4, R244 ;  /* 0x00000004fc087825 */ /* 0x002fc600078e02f4 */
[----:B------:R1:W-:Y:S04]  /*101d0*/  STL.64 [R1+0xe48], R2 ;  /* 0x000e480201007387 */ /* 0x0003e80000100a00 */
[----:B------:R1:W-:Y:S01]  /*101e0*/  LDGSTS.E [R11+0x37e00], [R2.64], !P6 ;  /* 0x37e00000020b7fae */ /* 0x0003e2000f121844 */
[----:B-----5:R-:W-:Y:S01]  /*101f0*/  IMAD.WIDE R6, R252, 0x4, R246 ;  /* 0x00000004fc067825 */ /* 0x020fe200078e02f6 */
[----:B------:R-:W-:Y:S02]  /*10200*/  ISETP.GE.U32.AND P6, PT, R0, 0x7ffffefc, PT ;  /* 0x7ffffefc0000780c */ /* 0x000fe40003fc6070 */
[----:B------:R5:W-:Y:S01]  /*10210*/  LDGSTS.E [R11+0x39800], [R18.64], !P0 ;  /* 0x39800000120b7fae */ /* 0x000be2000c121844 */
[----:B------:R-:W-:-:S03]  /*10220*/  IMAD R0, R251, 0x77, RZ ;  /* 0x00000077fb007824 */ /* 0x000fc600078e02ff */
[----:B------:R5:W-:Y:S01]  /*10230*/  LDGSTS.E [R11+0x39a00], [R8.64], !P0 ;  /* 0x39a00000080b7fae */ /* 0x000be2000c121844 */
[----:B-1----:R-:W-:Y:S01]  /*10240*/  IMAD.WIDE R2, R252, 0x4, R248 ;  /* 0x00000004fc027825 */ /* 0x002fe200078e02f8 */
[----:B------:R-:W-:Y:S02]  /*10250*/  IADD3 R252, R250, -0x89, RZ ;  /* 0xffffff77fafc7810 */ /* 0x000fe40007ffe0ff */
[----:B------:R1:W-:Y:S01]  /*10260*/  LDGSTS.E [R11+0x39c00], [R6.64], !P0 ;  /* 0x39c00000060b7fae */ /* 0x0003e2000c121844 */
[----:B------:R-:W-:-:S03]  /*10270*/  IMAD.WIDE R20, R0, 0x4, R242 ;  /* 0x0000000400147825 */ /* 0x000fc600078e02f2 */
[----:B------:R1:W-:Y:S01]  /*10280*/  LDGSTS.E [R11+0x39e00], [R2.64], !P0 ;  /* 0x39e00000020b7fae */ /* 0x0003e2000c121844 */
[----:B------:R-:W-:Y:S02]  /*10290*/  ISETP.GE.U32.AND P0, PT, R252, 0x7ffffef8, PT ;  /* 0x7ffffef8fc00780c */ /* 0x000fe40003f06070 */
[----:B------:R-:W-:Y:S01]  /*102a0*/  MOV R252, 0x7f ;  /* 0x0000007f00fc7802 */ /* 0x000fe20000000f00 */
[----:B------:R5:W-:Y:S04]  /*102b0*/  STL.64 [R1+0xe40], R18 ;  /* 0x000e401201007387 */ /* 0x000be80000100a00 */
[----:B------:R1:W-:Y:S04]  /*102c0*/  STL.64 [R1+0xe38], R8 ;  /* 0x000e380801007387 */ /* 0x0003e80000100a00 */
[----:B------:R1:W-:Y:S01]  /*102d0*/  STL.64 [R1+0xe30], R6 ;  /* 0x000e300601007387 */ /* 0x0003e20000100a00 */
[----:B-----5:R-:W-:-:S03]  /*102e0*/  IMAD.WIDE R18, R0, 0x4, R244 ;  /* 0x0000000400127825 */ /* 0x020fc600078e02f4 */
[----:B------:R5:W-:Y:S01]  /*102f0*/  STL.64 [R1+0xe28], R2 ;  /* 0x000e280201007387 */ /* 0x000be20000100a00 */
[----:B-1----:R-:W-:-:S03]  /*10300*/  IMAD.WIDE R8, R0, 0x4, R246 ;  /* 0x0000000400087825 */ /* 0x002fc600078e02f6 */
[----:B------:R1:W-:Y:S01]  /*10310*/  LDGSTS.E [R11+0x3b800], [R20.64], !P4 ;  /* 0x3b800000140b7fae */ /* 0x0003e2000e121844 */
[----:B------:R-:W-:-:S03]  /*10320*/  IMAD.WIDE R6, R0, 0x4, R248 ;  /* 0x0000000400067825 */ /* 0x000fc600078e02f8 */
[----:B------:R1:W-:Y:S01]  /*10330*/  STL.64 [R1+0xe20], R20 ;  /* 0x000e201401007387 */ /* 0x0003e20000100a00 */
[----:B-----5:R-:W-:-:S03]  /*10340*/  IADD3 R2, R252, c[0x0][0x180], RZ ;  /* 0x00006000fc027a10 */ /* 0x020fc60007ffe0ff */
[----:B------:R5:W-:Y:S04]  /*10350*/  LDGSTS.E [R11+0x3ba00], [R18.64], !P4 ;  /* 0x3ba00000120b7fae */ /* 0x000be8000e121844 */
[----:B------:R5:W-:Y:S04]  /*10360*/  STL.64 [R1+0xe18], R18 ;  /* 0x000e181201007387 */ /* 0x000be80000100a00 */
[----:B------:R1:W-:Y:S04]  /*10370*/  LDGSTS.E [R11+0x3bc00], [R8.64], !P4 ;  /* 0x3bc00000080b7fae */ /* 0x0003e8000e121844 */
[----:B------:R1:W-:Y:S04]  /*10380*/  STL.64 [R1+0xe10], R8 ;  /* 0x000e100801007387 */ /* 0x0003e80000100a00 */
[----:B------:R1:W-:Y:S01]  /*10390*/  LDGSTS.E [R11+0x3be00], [R6.64], !P4 ;  /* 0x3be00000060b7fae */ /* 0x0003e2000e121844 */
[----:B------:R-:W-:-:S03]  /*103a0*/  ISETP.GT.AND P4, PT, R2, 0x7f, PT ;  /* 0x0000007f0200780c */ /* 0x000fc60003f84270 */
[----:B------:R1:W-:Y:S04]  /*103b0*/  STL.64 [R1+0xe08], R6 ;  /* 0x000e080601007387 */ /* 0x0003e80000100a00 */
[----:B------:R-:W2:Y:S01]  /*103c0*/  LDL.64 R2, [R1+0x38] ;  /* 0x0000380001027983 */ /* 0x000ea20000100a00 */
[----:B------:R-:W-:Y:S02]  /*103d0*/  SEL R0, RZ, 0x4, !P4 ;  /* 0x00000004ff007807 */ /* 0x000fe40006000000 */
[----:B------:R-:W-:Y:S02]  /*103e0*/  ISETP.GE.AND P4, PT, R5, c[0x0][0x180], PT ;  /* 0x0000600005007a0c */ /* 0x000fe40003f86270 */
[----:B------:R-:W5:Y:S01]  /*103f0*/  S2R R5, SR_TID.X ;  /* 0x0000000000057919 */ /* 0x000f620000002100 */
[----:B------:R-:W-:-:S04]  /*10400*/  IMAD R252, R251, 0x7b, RZ ;  /* 0x0000007bfbfc7824 */ /* 0x000fc800078e02ff */
[----:B------:R-:W-:-:S04]  /*10410*/  IMAD.WIDE R22, R252, 0x4, R242 ;  /* 0x00000004fc167825 */ /* 0x000fc800078e02f2 */
[C---:B-1----:R-:W-:Y:S01]  /*10420*/  IMAD.WIDE R20, R252.reuse, 0x4, R244 ;  /* 0x00000004fc147825 */ /* 0x042fe200078e02f4 */
[----:B------:R1:W-:Y:S03]  /*10430*/  STL.64 [R1+0xe00], R22 ;  /* 0x000e001601007387 */ /* 0x0003e60000100a00 */
[C---:B-----5:R-:W-:Y:S01]  /*10440*/  IMAD.WIDE R18, R252.reuse, 0x4, R246 ;  /* 0x00000004fc127825 */ /* 0x060fe200078e02f6 */
[----:B------:R5:W-:Y:S03]  /*10450*/  STL.64 [R1+0xdf8], R20 ;  /* 0x000df81401007387 */ /* 0x000be60000100a00 */
[----:B------:R-:W-:Y:S01]  /*10460*/  IMAD.WIDE R8, R252, 0x4, R248 ;  /* 0x00000004fc087825 */ /* 0x000fe200078e02f8 */
[----:B------:R1:W-:Y:S01]  /*10470*/  LDGSTS.E [R11+0x3d800], [R22.64], !P2 ;  /* 0x3d800000160b7fae */ /* 0x0003e2000d121844 */
[----:B------:R-:W-:-:S02]  /*10480*/  IADD3 R6, R250, -0x8d, RZ ;  /* 0xffffff73fa067810 */ /* 0x000fc40007ffe0ff */
[----:B------:R-:W-:Y:S01]  /*10490*/  IMAD R4, R251, 0x7f, RZ ;  /* 0x0000007ffb047824 */ /* 0x000fe200078e02ff */
[----:B------:R5:W-:Y:S04]  /*104a0*/  LDGSTS.E [R11+0x3da00], [R20.64], !P2 ;  /* 0x3da00000140b7fae */ /* 0x000be8000d121844 */
[----:B------:R5:W-:Y:S04]  /*104b0*/  LDGSTS.E [R11+0x3dc00], [R18.64], !P2 ;  /* 0x3dc00000120b7fae */ /* 0x000be8000d121844 */
[----:B-1----:R-:W3:Y:S04]  /*104c0*/  LDL.LU.64 R22, [R1+0x2418] ;  /* 0x0024180001167983 */ /* 0x002ee80000300a00 */
[----:B------:R1:W-:Y:S04]  /*104d0*/  STL.64 [R1+0xdf0], R18 ;  /* 0x000df01201007387 */ /* 0x0003e80000100a00 */
[----:B-----5:R-:W5:Y:S01]  /*104e0*/  LDL.LU.64 R20, [R1+0x2410] ;  /* 0x0024100001147983 */ /* 0x020f620000300a00 */
[----:B------:R-:W-:-:S03]  /*104f0*/  IADD3 R252, R250, -0x91, RZ ;  /* 0xffffff6ffafc7810 */ /* 0x000fc60007ffe0ff */
[----:B------:R1:W-:Y:S04]  /*10500*/  STL.64 [R1+0xde8], R8 ;  /* 0x000de80801007387 */ /* 0x0003e80000100a00 */
[----:B------:R1:W-:Y:S02]  /*10510*/  LDGSTS.E [R11+0x3de00], [R8.64], !P2 ;  /* 0x3de00000080b7fae */ /* 0x0003e4000d121844 */
[----:B-1----:R-:W-:Y:S01]  /*10520*/  IMAD.WIDE R18, R4, 0x4, R242 ;  /* 0x0000000404127825 */ /* 0x002fe200078e02f2 */
[----:B------:R-:W-:Y:S02]  /*10530*/  ISETP.GE.U32.AND P2, PT, R6, 0x7ffffef4, PT ;  /* 0x7ffffef40600780c */ /* 0x000fe40003f46070 */
[----:B------:R-:W-:Y:S01]  /*10540*/  LOP3.LUT R250, R5, 0x7f, RZ, 0xc0, !PT ;  /* 0x0000007f05fa7812 */ /* 0x000fe200078ec0ff */
[C---:B------:R-:W-:Y:S01]  /*10550*/  IMAD.WIDE R6, R4.reuse, 0x4, R246 ;  /* 0x0000000404067825 */ /* 0x040fe200078e02f6 */
[----:B------:R1:W-:Y:S04]  /*10560*/  STL.64 [R1+0xde0], R18 ;  /* 0x000de01201007387 */ /* 0x0003e80000100a00 */
[----:B------:R1:W-:Y:S01]  /*10570*/  LDGSTS.E [R11+0x3f800], [R18.64], !P3 ;  /* 0x3f800000120b7fae */ /* 0x0003e2000d921844 */
[----:B------:R-:W-:-:S04]  /*10580*/  IMAD.WIDE R8, R4, 0x4, R244 ;  /* 0x0000000404087825 */ /* 0x000fc800078e02f4 */
[----:B------:R-:W-:Y:S01]  /*10590*/  IMAD.WIDE R4, R4, 0x4, R248 ;  /* 0x0000000404047825 */ /* 0x000fe200078e02f8 */
[----:B------:R1:W-:Y:S04]  /*105a0*/  STL.64 [R1+0xdd8], R8 ;  /* 0x000dd80801007387 */ /* 0x0003e80000100a00 */
[----:B------:R1:W-:Y:S04]  /*105b0*/  LDGSTS.E [R11+0x3fa00], [R8.64], !P3 ;  /* 0x3fa00000080b7fae */ /* 0x0003e8000d921844 */
[----:B-1----:R-:W3:Y:S04]  /*105c0*/  LDL.LU.64 R18, [R1+0x2408] ;  /* 0x0024080001127983 */ /* 0x002ee80000300a00 */
[----:B------:R1:W-:Y:S04]  /*105d0*/  STL.64 [R1+0xdd0], R6 ;  /* 0x000dd00601007387 */ /* 0x0003e80000100a00 */
[----:B------:R-:W3:Y:S01]  /*105e0*/  LDL.LU.64 R8, [R1+0x2400] ;  /* 0x0024000001087983 */ /* 0x000ee20000300a00 */
[----:B------:R-:W-:-:S03]  /*105f0*/  SEL R0, R0, RZ, !P4 ;  /* 0x000000ff00007207 */ /* 0x000fc60006000000 */
[----:B------:R1:W-:Y:S04]  /*10600*/  STL.64 [R1+0xdc8], R4 ;  /* 0x000dc80401007387 */ /* 0x0003e80000100a00 */
[----:B------:R1:W-:Y:S04]  /*10610*/  LDGSTS.E [R11+0x3fc00], [R6.64], !P3 ;  /* 0x3fc00000060b7fae */ /* 0x0003e8000d921844 */
[----:B------:R1:W-:Y:S01]  /*10620*/  LDGSTS.E [R11+0x3fe00], [R4.64], !P3 ;  /* 0x3fe00000040b7fae */ /* 0x0003e2000d921844 */
[----:B------:R-:W-:Y:S01]  /*10630*/  ISETP.NE.U32.AND P4, PT, R0, RZ, PT ;  /* 0x000000ff0000720c */ /* 0x000fe20003f85070 */
[----:B------:R-:W-:-:S02]  /*10640*/  IMAD.SHL.U32 R251, R250, 0x4, RZ ;  /* 0x00000004fafb7824 */ /* 0x000fc400078e00ff */
[----:B------:R-:W0:Y:S04]  /*10650*/  LDGDEPBAR ;  /* 0x00000000000079af */ /* 0x000e280000000000 */
[----:B-1----:R-:W3:Y:S04]  /*10660*/  LDL.LU.64 R6, [R1+0x23f8] ;  /* 0x0023f80001067983 */ /* 0x002ee80000300a00 */
[----:B------:R-:W3:Y:S01]  /*10670*/  LDL.LU.64 R4, [R1+0x23f0] ;  /* 0x0023f00001047983 */ /* 0x000ee20000300a00 */
[----:B------:R-:W-:-:S05]  /*10680*/  IADD3 R0, R251, 0x100000, RZ ;  /* 0x00100000fb007810 */ /* 0x000fca0007ffe0ff */
[----:B--2---:R1:W-:Y:S04]  /*10690*/  LDGSTS.E [R0+-0x80000], [R2.64], P4 ;  /* 0x8000000002007fae */ /* 0x0043e8000a121844 */
[----:B-1----:R-:W2:Y:S01]  /*106a0*/  LDL.64 R2, [R1+0x30] ;  /* 0x0000300001027983 */ /* 0x002ea20000100a00 */
[----:B------:R-:W-:Y:S02]  /*106b0*/  ISETP.GE.U32.AND P3, PT, R252, 0x7ffffef0, PT ;  /* 0x7ffffef0fc00780c */ /* 0x000fe40003f66070 */
[C---:B------:R-:W-:Y:S02]  /*106c0*/  IADD3 R252, R251.reuse, 0x100000, RZ ;  /* 0x00100000fbfc7810 */ /* 0x040fe40007ffe0ff */
[----:B------:R-:W-:-:S03]  /*106d0*/  LOP3.LUT R14, R251, 0x10, RZ, 0x3c, !PT ;  /* 0x00000010fb0e7812 */ /* 0x000fc600078e3cff */
[----:B---3--:R1:W-:Y:S04]  /*106e0*/  LDGSTS.E [R252+-0x7f000], [R4.64], P4 ;  /* 0x8100000004fc7fae */ /* 0x0083e8000a121844 */
[----:B-----5:R3:W-:Y:S04]  /*106f0*/  LDGSTS.E [R0+-0x7e000], [R20.64], P4 ;  /* 0x8200000014007fae */ /* 0x0207e8000a121844 */
[----:B------:R1:W-:Y:S04]  /*10700*/  LDGSTS.E [R252+-0x7d000], [R36.64], P4 ;  /* 0x8300000024fc7fae */ /* 0x0003e8000a121844 */
        /* <DEDUP_REMOVED lines=11> */
[----:B------:R1:W-:Y:S01]  /*107c0*/  LDGSTS.E [R252+-0x71000], [R228.64], P4 ;  /* 0x8f000000e4fc7fae */ /* 0x0003e2000a121844 */
[----:B---3--:R-:W-:-:S05]  /*107d0*/  IADD3 R0, R14, 0x100000, RZ ;  /* 0x001000000e007810 */ /* 0x008fca0007ffe0ff */
[----:B--2---:R2:W-:Y:S04]  /*107e0*/  LDGSTS.E [R0+-0x7fe00], [R2.64], P4 ;  /* 0x8020000002007fae */ /* 0x0045e8000a121844 */
[----:B--2---:R-:W2:Y:S01]  /*107f0*/  LDL.64 R2, [R1+0x28] ;  /* 0x0000280001027983 */ /* 0x004ea20000100a00 */
[----:B-1----:R-:W-:-:S05]  /*10800*/  IADD3 R252, R14, 0x100000, RZ ;  /* 0x001000000efc7810 */ /* 0x002fca0007ffe0ff */
[----:B------:R1:W-:Y:S04]  /*10810*/  LDGSTS.E [R252+-0x7ee00], [R6.64], P4 ;  /* 0x8120000006fc7fae */ /* 0x0003e8000a121844 */
[----:B------:R3:W-:Y:S04]  /*10820*/  LDGSTS.E [R0+-0x7de00], [R22.64], P4 ;  /* 0x8220000016007fae */ /* 0x0007e8000a121844 */
[----:B------:R1:W-:Y:S04]  /*10830*/  LDGSTS.E [R252+-0x7ce00], [R38.64], P4 ;  /* 0x8320000026fc7fae */ /* 0x0003e8000a121844 */
[----:B------:R3:W-:Y:S01]  /*10840*/  LDGSTS.E [R0+-0x7be00], [R54.64], P4 ;  /* 0x8420000036007fae */ /* 0x0007e2000a121844 */
[----:B------:R-:W-:-:S03]  /*10850*/  IADD3 R11, R14, 0x100000, RZ ;  /* 0x001000000e0b7810 */ /* 0x000fc60007ffe0ff */
        /* <DEDUP_REMOVED lines=11> */
[----:B-----5:R-:W5:Y:S01]  /*10910*/  LDL.LU R11, [R1+0x23e8] ;  /* 0x0023e800010b7983 */ /* 0x020f620000300800 */
[----:B-1----:R-:W-:-:S05]  /*10920*/  IADD3 R252, R13, 0x100000, RZ ;  /* 0x001000000dfc7810 */ /* 0x002fca0007ffe0ff */
[----:B--2---:R1:W-:Y:S04]  /*10930*/  LDGSTS.E [R252+-0x7fc00], [R2.64], P4 ;  /* 0x8040000002fc7fae */ /* 0x0043e8000a121844 */
[----:B-1----:R-:W2:Y:S01]  /*10940*/  LDL.64 R2, [R1+0x20] ;  /* 0x0000200001027983 */ /* 0x002ea20000100a00 */
[----:B---3--:R-:W-:Y:S02]  /*10950*/  IADD3 R0, R13, 0x100000, RZ ;  /* 0x001000000d007810 */ /* 0x008fe40007ffe0ff */
[----:B------:R-:W-:Y:S01]  /*10960*/  LOP3.LUT R14, R251, 0x30, RZ, 0x3c, !PT ;  /* 0x00000030fb0e7812 */ /* 0x000fe200078e3cff */
[----:B------:R-:W3:Y:S04]  /*10970*/  LDL.LU R13, [R1+0x23e4] ;  /* 0x0023e400010d7983 */ /* 0x000ee80000300800 */
[----:B------:R1:W-:Y:S04]  /*10980*/  LDGSTS.E [R0+-0x7ec00], [R8.64], P4 ;  /* 0x8140000008007fae */ /* 0x0003e8000a121844 */
[----:B----4-:R4:W-:Y:S04]  /*10990*/  LDGSTS.E [R252+-0x7dc00], [R24.64], P4 ;  /* 0x8240000018fc7fae */ /* 0x0109e8000a121844 */
        /* <DEDUP_REMOVED lines=13> */
[----:B----4-:R-:W-:-:S05]  /*10a70*/  IADD3 R252, R14, 0x100000, RZ ;  /* 0x001000000efc7810 */ /* 0x010fca0007ffe0ff */
[----:B--2---:R2:W-:Y:S04]  /*10a80*/  LDGSTS.E [R252+-0x7fa00], [R2.64], P4 ;  /* 0x8060000002fc7fae */ /* 0x0045e8000a121844 */
[----:B--2---:R-:W2:Y:S01]  /*10a90*/  LDL.64 R2, [R1+0x18] ;  /* 0x0000180001027983 */ /* 0x004ea20000100a00 */
[----:B-1----:R-:W-:-:S03]  /*10aa0*/  IADD3 R0, R14, 0x100000, RZ ;  /* 0x001000000e007810 */ /* 0x002fc60007ffe0ff */
[----:B------:R-:W4:Y:S04]  /*10ab0*/  LDL.LU R14, [R1+0x23e0] ;  /* 0x0023e000010e7983 */ /* 0x000f280000300800 */
        /* <DEDUP_REMOVED lines=15> */
[----:B-----5:R-:W-:-:S05]  /*10bb0*/  IADD3 R252, R15, 0x100000, RZ ;  /* 0x001000000ffc7810 */ /* 0x020fca0007ffe0ff */
[----:B--2---:R2:W-:Y:S04]  /*10bc0*/  LDGSTS.E [R252+-0x7f800], [R2.64], P4 ;  /* 0x8080000002fc7fae */ /* 0x0045e8000a121844 */
[----:B--2---:R-:W2:Y:S01]  /*10bd0*/  LDL.64 R2, [R1+0x10] ;  /* 0x0000100001027983 */ /* 0x004ea20000100a00 */
[----:B-1----:R-:W-:-:S03]  /*10be0*/  IADD3 R0, R15, 0x100000, RZ ;  /* 0x001000000f007810 */ /* 0x002fc60007ffe0ff */
[----:B------:R-:W4:Y:S04]  /*10bf0*/  LDL.LU R15, [R1+0x23dc] ;  /* 0x0023dc00010f7983 */ /* 0x000f280000300800 */
[----:B---3--:R1:W-:Y:S04]  /*10c00*/  LDGSTS.E [R0+-0x7e800], [R12.64], P4 ;  /* 0x818000000c007fae */ /* 0x0083e8000a121844 */
        /* <DEDUP_REMOVED lines=13> */
[----:B-1----:R-:W-:-:S02]  /*10ce0*/  LOP3.LUT R0, R17, 0x40, RZ, 0x3c, !PT ;  /* 0x0000004011007812 */ /* 0x002fc400078e3cff */
[----:B------:R-:W-:Y:S02]  /*10cf0*/  LOP3.LUT R17, R251, 0x50, RZ, 0x3c, !PT ;  /* 0x00000050fb117812 */ /* 0x000fe400078e3cff */
[----:B------:R-:W-:Y:S02]  /*10d00*/  IADD3 R0, R0, 0x100000, RZ ;  /* 0x0010000000007810 */ /* 0x000fe40007ffe0ff */
[----:B---3--:R-:W-:-:S03]  /*10d10*/  IADD3 R252, R17, 0x100000, RZ ;  /* 0x0010000011fc7810 */ /* 0x008fc60007ffe0ff */
[----:B------:R1:W-:Y:S02]  /*10d20*/  LDGSTS.E [R0+-0x70800], [R236.64], P4 ;  /* 0x8f800000ec007fae */ /* 0x0003e4000a121844 */
[----:B-1----:R-:W-:Y:S02]  /*10d30*/  IADD3 R0, R17, 0x100000, RZ ;  /* 0x0010000011007810 */ /* 0x002fe40007ffe0ff */
[----:B--2---:R1:W-:Y:S04]  /*10d40*/  LDGSTS.E [R252+-0x7f600], [R2.64], P4 ;  /* 0x80a0000002fc7fae */ /* 0x0043e8000a121844 */
[----:B----4-:R2:W-:Y:S04]  /*10d50*/  LDGSTS.E [R0+-0x7e600], [R14.64], P4 ;  /* 0x81a000000e007fae */ /* 0x0105e8000a121844 */
[----:B------:R3:W-:Y:S04]  /*10d60*/  LDGSTS.E [R252+-0x7d600], [R30.64], P4 ;  /* 0x82a000001efc7fae */ /* 0x0007e8000a121844 */
[----:B-1----:R-:W4:Y:S04]  /*10d70*/  LDL.64 R2, [R1+0x8] ;  /* 0x0000080001027983 */ /* 0x002f280000100a00 */
[----:B------:R-:W5:Y:S04]  /*10d80*/  LDL.LU R17, [R1+0x23d8] ;  /* 0x0023d80001117983 */ /* 0x000f680000300800 */
        /* <DEDUP_REMOVED lines=13> */
[----:B---3--:R-:W1:Y:S04]  /*10e60*/  S2R R252, SR_TID.X ;  /* 0x0000000000fc7919 */ /* 0x008e680000002100 */
[----:B--2---:R-:W2:Y:S01]  /*10e70*/  S2R R0, SR_TID.X ;  /* 0x0000000000007919 */ /* 0x004ea20000002100 */
[----:B-1----:R-:W-:-:S05]  /*10e80*/  LOP3.LUT R252, R252, 0x7f, RZ, 0xc0, !PT ;  /* 0x0000007ffcfc7812 */ /* 0x002fca00078ec0ff */
[----:B------:R-:W-:-:S05]  /*10e90*/  IMAD.SHL.U32 R252, R252, 0x4, RZ ;  /* 0x00000004fcfc7824 */ /* 0x000fca00078e00ff */
[----:B------:R-:W-:-:S04]  /*10ea0*/  LOP3.LUT R252, R252, 0x60, RZ, 0x3c, !PT ;  /* 0x00000060fcfc7812 */ /* 0x000fc800078e3cff */
[----:B------:R-:W-:Y:S02]  /*10eb0*/  IADD3 R252, R252, 0x100000, RZ ;  /* 0x00100000fcfc7810 */ /* 0x000fe40007ffe0ff */
[----:B--2---:R-:W-:-:S04]  /*10ec0*/  LOP3.LUT R0, R0, 0x7f, RZ, 0xc0, !PT ;  /* 0x0000007f00007812 */ /* 0x004fc800078ec0ff */
[----:B------:R-:W-:-:S04]  /*10ed0*/  SHF.L.U32 R0, R0, 0x2, RZ ;  /* 0x0000000200007819 */ /* 0x000fc800000006ff */
[----:B------:R-:W-:-:S04]  /*10ee0*/  LOP3.LUT R0, R0, 0x60, RZ, 0x3c, !PT ;  /* 0x0000006000007812 */ /* 0x000fc800078e3cff */
[----:B------:R-:W-:Y:S01]  /*10ef0*/  IADD3 R0, R0, 0x100000, RZ ;  /* 0x0010000000007810 */ /* 0x000fe20007ffe0ff */
[----:B----4-:R1:W-:Y:S04]  /*10f00*/  LDGSTS.E [R252+-0x7f400], [R2.64], P4 ;  /* 0x80c0000002fc7fae */ /* 0x0103e8000a121844 */
[----:B-----5:R2:W-:Y:S04]  /*10f10*/  LDGSTS.E [R0+-0x7e400], [R16.64], P4 ;  /* 0x81c0000010007fae */ /* 0x0205e8000a121844 */
[----:B-1----:R-:W1:Y:S04]  /*10f20*/  S2R R252, SR_TID.X ;  /* 0x0000000000fc7919 */ /* 0x002e680000002100 */
[----:B------:R-:W3:Y:S04]  /*10f30*/  LDL.LU.64 R2, [R1+0x23d0] ;  /* 0x0023d00001027983 */ /* 0x000ee80000300a00 */
[----:B--2---:R-:W2:Y:S01]  /*10f40*/  S2R R0, SR_TID.X ;  /* 0x0000000000007919 */ /* 0x004ea20000002100 */
[----:B-1----:R-:W-:-:S05]  /*10f50*/  LOP3.LUT R252, R252, 0x7f, RZ, 0xc0, !PT ;  /* 0x0000007ffcfc7812 */ /* 0x002fca00078ec0ff */
[----:B------:R-:W-:-:S05]  /*10f60*/  IMAD.SHL.U32 R252, R252, 0x4, RZ ;  /* 0x00000004fcfc7824 */ /* 0x000fca00078e00ff */
[----:B------:R-:W-:-:S04]  /*10f70*/  LOP3.LUT R252, R252, 0x60, RZ, 0x3c, !PT ;  /* 0x00000060fcfc7812 */ /* 0x000fc800078e3cff */
[----:B------:R-:W-:-:S05]  /*10f80*/  IADD3 R252, R252, 0x100000, RZ ;  /* 0x00100000fcfc7810 */ /* 0x000fca0007ffe0ff */
[----:B------:R1:W-:Y:S04]  /*10f90*/  LDGSTS.E [R252+-0x7d400], [R32.64], P4 ;  /* 0x82c0000020fc7fae */ /* 0x0003e8000a121844 */
[----:B-1----:R-:W1:Y:S01]  /*10fa0*/  S2R R252, SR_TID.X ;  /* 0x0000000000fc7919 */ /* 0x002e620000002100 */
[----:B--2---:R-:W-:-:S05]  /*10fb0*/  LOP3.LUT R0, R0, 0x7f, RZ, 0xc0, !PT ;  /* 0x0000007f00007812 */ /* 0x004fca00078ec0ff */
[----:B------:R-:W-:-:S05]  /*10fc0*/  IMAD.SHL.U32 R0, R0, 0x4, RZ ;  /* 0x0000000400007824 */ /* 0x000fca00078e00ff */
[----:B------:R-:W-:-:S04]  /*10fd0*/  LOP3.LUT R0, R0, 0x60, RZ, 0x3c, !PT ;  /* 0x0000006000007812 */ /* 0x000fc800078e3cff */
[----:B------:R-:W-:-:S05]  /*10fe0*/  IADD3 R0, R0, 0x100000, RZ ;  /* 0x0010000000007810 */ /* 0x000fca0007ffe0ff */
[----:B------:R2:W-:Y:S01]  /*10ff0*/  LDGSTS.E [R0+-0x7c400], [R48.64], P4 ;  /* 0x83c0000030007fae */ /* 0x0005e2000a121844 */
[----:B-1----:R-:W-:-:S04]  /*11000*/  LOP3.LUT R252, R252, 0x7f, RZ, 0xc0, !PT ;  /* 0x0000007ffcfc7812 */ /* 0x002fc800078ec0ff */
[----:B------:R-:W-:-:S04]  /*11010*/  SHF.L.U32 R252, R252, 0x2, RZ ;  /* 0x00000002fcfc7819 */ /* 0x000fc800000006ff */
[----:B------:R-:W-:Y:S01]  /*11020*/  LOP3.LUT R252, R252, 0x60, RZ, 0x3c, !PT ;  /* 0x00000060fcfc7812 */ /* 0x000fe200078e3cff */
[----:B--2---:R-:W1:Y:S03]  /*11030*/  S2R R0, SR_TID.X ;  /* 0x0000000000007919 */ /* 0x004e660000002100 */
[----:B------:R-:W-:-:S05]  /*11040*/  IADD3 R252, R252, 0x100000, RZ ;  /* 0x00100000fcfc7810 */ /* 0x000fca0007ffe0ff */
[----:B------:R2:W-:Y:S04]  /*11050*/  LDGSTS.E [R252+-0x7b400], [R64.64], P4 ;  /* 0x84c0000040fc7fae */ /* 0x0005e8000a121844 */
[----:B--2---:R-:W2:Y:S01]  /*11060*/  S2R R252, SR_TID.X ;  /* 0x0000000000fc7919 */ /* 0x004ea20000002100 */
[----:B-1----:R-:W-:-:S05]  /*11070*/  LOP3.LUT R0, R0, 0x7f, RZ, 0xc0, !PT ;  /* 0x0000007f00007812 */ /* 0x002fca00078ec0ff */
[----:B------:R-:W-:-:S05]  /*11080*/  IMAD.SHL.U32 R0, R0, 0x4, RZ ;  /* 0x0000000400007824 */ /* 0x000fca00078e00ff */
[----:B------:R-:W-:Y:S02]  /*11090*/  LOP3.LUT R0, R0, 0x60, RZ, 0x3c, !PT ;  /* 0x0000006000007812 */ /* 0x000fe400078e3cff */
[----:B--2---:R-:W-:-:S05]  /*110a0*/  LOP3.LUT R252, R252, 0x7f, RZ, 0xc0, !PT ;  /* 0x0000007ffcfc7812 */ /* 0x004fca00078ec0ff */
[----:B------:R-:W-:Y:S01]  /*110b0*/  IMAD.SHL.U32 R252, R252, 0x4, RZ ;  /* 0x00000004fcfc7824 */ /* 0x000fe200078e00ff */
[----:B------:R-:W-:-:S04]  /*110c0*/  IADD3 R0, R0, 0x100000, RZ ;  /* 0x0010000000007810 */ /* 0x000fc80007ffe0ff */
[----:B------:R-:W-:Y:S01]  /*110d0*/  LOP3.LUT R252, R252, 0x60, RZ, 0x3c, !PT ;  /* 0x00000060fcfc7812 */ /* 0x000fe200078e3cff */
[----:B------:R1:W-:Y:S03]  /*110e0*/  LDGSTS.E [R0+-0x7a400], [R80.64], P4 ;  /* 0x85c0000050007fae */ /* 0x0003e6000a121844 */
[----:B------:R-:W-:-:S05]  /*110f0*/  IADD3 R252, R252, 0x100000, RZ ;  /* 0x00100000fcfc7810 */ /* 0x000fca0007ffe0ff */
[----:B------:R2:W-:Y:S04]  /*11100*/  LDGSTS.E [R252+-0x79400], [R96.64], P4 ;  /* 0x86c0000060fc7fae */ /* 0x0005e8000a121844 */
[----:B-1----:R-:W1:Y:S04]  /*11110*/  S2R R0, SR_TID.X ;  /* 0x0000000000007919 */ /* 0x002e680000002100 */
[----:B--2---:R-:W2:Y:S01]  /*11120*/  S2R R252, SR_TID.X ;  /* 0x0000000000fc7919 */ /* 0x004ea20000002100 */
[----:B-1----:R-:W-:-:S04]  /*11130*/  LOP3.LUT R0, R0, 0x7f, RZ, 0xc0, !PT ;  /* 0x0000007f00007812 */ /* 0x002fc800078ec0ff */
[----:B------:R-:W-:Y:S02]  /*11140*/  SHF.L.U32 R0, R0, 0x2, RZ ;  /* 0x0000000200007819 */ /* 0x000fe400000006ff */
[----:B--2---:R-:W-:Y:S02]  /*11150*/  LOP3.LUT R252, R252, 0x7f, RZ, 0xc0, !PT ;  /* 0x0000007ffcfc7812 */ /* 0x004fe400078ec0ff */
[----:B------:R-:W-:-:S03]  /*11160*/  LOP3.LUT R0, R0, 0x60, RZ, 0x3c, !PT ;  /* 0x0000006000007812 */ /* 0x000fc600078e3cff */
        /* <DEDUP_REMOVED lines=8> */
[----:B-1----:R-:W-:-:S05]  /*111f0*/  LOP3.LUT R0, R0, 0x7f, RZ, 0xc0, !PT ;  /* 0x0000007f00007812 */ /* 0x002fca00078ec0ff */
[----:B------:R-:W-:Y:S01]  /*11200*/  IMAD.SHL.U32 R0, R0, 0x4, RZ ;  /* 0x0000000400007824 */ /* 0x000fe200078e00ff */
[----:B--2---:R-:W-:-:S04]  /*11210*/  LOP3.LUT R252, R252, 0x7f, RZ, 0xc0, !PT ;  /* 0x0000007ffcfc7812 */ /* 0x004fc800078ec0ff */
[----:B------:R-:W-:Y:S02]  /*11220*/  LOP3.LUT R0, R0, 0x60, RZ, 0x3c, !PT ;  /* 0x0000006000007812 */ /* 0x000fe400078e3cff */
[----:B------:R-:W-:Y:S02]  /*11230*/  SHF.L.U32 R252, R252, 0x2, RZ ;  /* 0x00000002fcfc7819 */ /* 0x000fe400000006ff */
[----:B------:R-:W-:Y:S02]  /*11240*/  IADD3 R0, R0, 0x100000, RZ ;  /* 0x0010000000007810 */ /* 0x000fe40007ffe0ff */
[----:B------:R-:W-:-:S03]  /*11250*/  LOP3.LUT R252, R252, 0x60, RZ, 0x3c, !PT ;  /* 0x00000060fcfc7812 */ /* 0x000fc600078e3cff */
[----:B------:R1:W-:Y:S01]  /*11260*/  LDGSTS.E [R0+-0x76400], [R144.64], P4 ;  /* 0x89c0000090007fae */ /* 0x0003e2000a121844 */
[----:B------:R-:W-:-:S05]  /*11270*/  IADD3 R252, R252, 0x100000, RZ ;  /* 0x00100000fcfc7810 */ /* 0x000fca0007ffe0ff */
[----:B------:R2:W-:Y:S04]  /*11280*/  LDGSTS.E [R252+-0x75400], [R160.64], P4 ;  /* 0x8ac00000a0fc7fae */ /* 0x0005e8000a121844 */
[----:B-1----:R-:W1:Y:S04]  /*11290*/  S2R R0, SR_TID.X ;  /* 0x0000000000007919 */ /* 0x002e680000002100 */
[----:B--2---:R-:W2:Y:S01]  /*112a0*/  S2R R252, SR_TID.X ;  /* 0x0000000000fc7919 */ /* 0x004ea20000002100 */
[----:B-1----:R-:W-:Y:S02]  /*112b0*/  LOP3.LUT R0, R0, 0x7f, RZ, 0xc0, !PT ;  /* 0x0000007f00007812 */ /* 0x002fe400078ec0ff */
[----:B--2---:R-:W-:-:S03]  /*112c0*/  LOP3.LUT R252, R252, 0x7f, RZ, 0xc0, !PT ;  /* 0x0000007ffcfc7812 */ /* 0x004fc600078ec0ff */
[----:B------:R-:W-:Y:S02]  /*112d0*/  IMAD.SHL.U32 R0, R0, 0x4, RZ ;  /* 0x0000000400007824 */ /* 0x000fe400078e00ff */
[----:B------:R-:W-:-:S03]  /*112e0*/  IMAD.SHL.U32 R252, R252, 0x4, RZ ;  /* 0x00000004fcfc7824 */ /* 0x000fc600078e00ff */
[----:B------:R-:W-:Y:S02]  /*112f0*/  LOP3.LUT R0, R0, 0x60, RZ, 0x3c, !PT ;  /* 0x0000006000007812 */ /* 0x000fe400078e3cff */
[----:B------:R-:W-:Y:S02]  /*11300*/  LOP3.LUT R252, R252, 0x60, RZ, 0x3c, !PT ;  /* 0x00000060fcfc7812 */ /* 0x000fe400078e3cff */
[----:B------:R-:W-:Y:S02]  /*11310*/  IADD3 R0, R0, 0x100000, RZ ;  /* 0x0010000000007810 */ /* 0x000fe40007ffe0ff */
[----:B------:R-:W-:-:S03]  /*11320*/  IADD3 R252, R252, 0x100000, RZ ;  /* 0x00100000fcfc7810 */ /* 0x000fc60007ffe0ff */
[----:B------:R1:W-:Y:S04]  /*11330*/  LDGSTS.E [R0+-0x74400], [R176.64], P4 ;  /* 0x8bc00000b0007fae */ /* 0x0003e8000a121844 */
[----:B------:R2:W-:Y:S04]  /*11340*/  LDGSTS.E [R252+-0x73400], [R192.64], P4 ;  /* 0x8cc00000c0fc7fae */ /* 0x0005e8000a121844 */
[----:B-1----:R-:W1:Y:S04]  /*11350*/  S2R R0, SR_TID.X ;  /* 0x0000000000007919 */ /* 0x002e680000002100 */
[----:B--2---:R-:W2:Y:S01]  /*11360*/  S2R R252, SR_TID.X ;  /* 0x0000000000fc7919 */ /* 0x004ea20000002100 */
[----:B------:R-:W-:Y:S01]  /*11370*/  IMAD.SHL.U32 R250, R250, 0x4, RZ ;  /* 0x00000004fafa7824 */ /* 0x000fe200078e00ff */
[----:B-1----:R-:W-:-:S02]  /*11380*/  LOP3.LUT R0, R0, 0x7f, RZ, 0xc0, !PT ;  /* 0x0000007f00007812 */ /* 0x002fc400078ec0ff */
[----:B--2---:R-:W-:Y:S02]  /*11390*/  LOP3.LUT R252, R252, 0x7f, RZ, 0xc0, !PT ;  /* 0x0000007ffcfc7812 */ /* 0x004fe400078ec0ff */
[----:B------:R-:W-:-:S03]  /*113a0*/  SHF.L.U32 R0, R0, 0x2, RZ ;  /* 0x0000000200007819 */ /* 0x000fc600000006ff */
[----:B------:R-:W-:Y:S01]  /*113b0*/  IMAD.SHL.U32 R252, R252, 0x4, RZ ;  /* 0x00000004fcfc7824 */ /* 0x000fe200078e00ff */
[----:B------:R-:W-:-:S04]  /*113c0*/  LOP3.LUT R0, R0, 0x60, RZ, 0x3c, !PT ;  /* 0x0000006000007812 */ /* 0x000fc800078e3cff */
[----:B------:R-:W-:Y:S02]  /*113d0*/  IADD3 R0, R0, 0x100000, RZ ;  /* 0x0010000000007810 */ /* 0x000fe40007ffe0ff */
[----:B------:R-:W-:-:S03]  /*113e0*/  LOP3.LUT R252, R252, 0x60, RZ, 0x3c, !PT ;  /* 0x00000060fcfc7812 */ /* 0x000fc600078e3cff */
[----:B------:R1:W-:Y:S01]  /*113f0*/  LDGSTS.E [R0+-0x72400], [R208.64], P4 ;  /* 0x8dc00000d0007fae */ /* 0x0003e2000a121844 */
[----:B------:R-:W-:-:S05]  /*11400*/  IADD3 R252, R252, 0x100000, RZ ;  /* 0x00100000fcfc7810 */ /* 0x000fca0007ffe0ff */
[----:B------:R2:W-:Y:S01]  /*11410*/  LDGSTS.E [R252+-0x71400], [R224.64], P4 ;  /* 0x8ec00000e0fc7fae */ /* 0x0005e2000a121844 */
[----:B-1----:R-:W-:Y:S02]  /*11420*/  LOP3.LUT R0, R250, 0x60, RZ, 0x3c, !PT ;  /* 0x00000060fa007812 */ /* 0x002fe400078e3cff */
[----:B------:R-:W-:Y:S02]  /*11430*/  LOP3.LUT R250, R251, 0x70, RZ, 0x3c, !PT ;  /* 0x00000070fbfa7812 */ /* 0x000fe400078e3cff */
[----:B------:R-:W-:Y:S02]  /*11440*/  IADD3 R0, R0, 0x100000, RZ ;  /* 0x0010000000007810 */ /* 0x000fe40007ffe0ff */
[----:B--2---:R-:W-:-:S03]  /*11450*/  IADD3 R252, R250, 0x100000, RZ ;  /* 0x00100000fafc7810 */ /* 0x004fc60007ffe0ff */
[----:B------:R1:W-:Y:S04]  /*11460*/  LDGSTS.E [R0+-0x70400], [R240.64], P4 ;  /* 0x8fc00000f0007fae */ /* 0x0003e8000a121844 */
[----:B---3--:R2:W-:Y:S04]  /*11470*/  LDGSTS.E [R252+-0x7f200], [R2.64], P4 ;  /* 0x80e0000002fc7fae */ /* 0x0085e8000a121844 */
[----:B--2---:R-:W2:Y:S01]  /*11480*/  LDL.LU.64 R2, [R1+0x23c8] ;  /* 0x0023c80001027983 */ /* 0x004ea20000300a00 */
[----:B-1----:R-:W-:-:S05]  /*11490*/  IADD3 R0, R250, 0x100000, RZ ;  /* 0x00100000fa007810 */ /* 0x002fca0007ffe0ff */
        /* <DEDUP_REMOVED lines=12> */
[----:B-1----:R-:W-:-:S04]  /*11560*/  LOP3.LUT R0, R251, 0x70, RZ, 0x3c, !PT ;  /* 0x00000070fb007812 */ /* 0x002fc800078e3cff */
[C---:B------:R-:W-:Y:S02]  /*11570*/  IADD3 R251, R0.reuse, 0x100000, RZ ;  /* 0x0010000000fb7810 */ /* 0x040fe40007ffe0ff */
[C---:B---3--:R-:W-:Y:S02]  /*11580*/  IADD3 R252, R0.reuse, 0x100000, RZ ;  /* 0x0010000000fc7810 */ /* 0x048fe40007ffe0ff */
[----:B------:R-:W-:Y:S01]  /*11590*/  IADD3 R0, R0, 0x100000, RZ ;  /* 0x0010000000007810 */ /* 0x000fe20007ffe0ff */
[----:B------:R1:W-:Y:S04]  /*115a0*/  LDGSTS.E [R251+-0x72200], [R210.64], P4 ;  /* 0x8de00000d2fb7fae */ /* 0x0003e8000a121844 */
[----:B------:R3:W-:Y:S01]  /*115b0*/  LDGSTS.E [R252+-0x71200], [R226.64], P4 ;  /* 0x8ee00000e2fc7fae */ /* 0x0007e2000a121844 */
[----:B-1----:R-:W-:Y:S01]  /*115c0*/  IMAD.MOV.U32 R251, RZ, RZ, c[0x0][0x188] ;  /* 0x00006200fffb7624 */ /* 0x002fe200078e00ff */
[----:B------:R-:W-:-:S02]  /*115d0*/  MOV R250, c[0x0][0x180] ;  /* 0x0000600000fa7a02 */ /* 0x000fc40000000f00 */
[----:B---3--:R-:W-:Y:S01]  /*115e0*/  SEL R252, RZ, 0x4, P5 ;  /* 0x00000004fffc7807 */ /* 0x008fe20002800000 */
[----:B--2---:R1:W-:Y:S02]  /*115f0*/  LDGSTS.E [R0+-0x70200], [R2.64], P4 ;  /* 0x8fe0000002007fae */ /* 0x0043e4000a121844 */
[----:B-1----:R-:W-:-:S05]  /*11600*/  IMAD.MOV.U32 R0, RZ, RZ, 0x7f ;  /* 0x0000007fff007424 */ /* 0x002fca00078e00ff */
[----:B------:R-:W-:-:S04]  /*11610*/  IADD3 R0, R0, c[0x0][0x180], RZ ;  /* 0x0000600000007a10 */ /* 0x000fc80007ffe0ff */
[----:B------:R-:W-:Y:S02]  /*11620*/  ISETP.GT.AND P4, PT, R0, 0xff, PT ;  /* 0x000000ff0000780c */ /* 0x000fe40003f84270 */
[----:B------:R-:W-:-:S05]  /*11630*/  SHF.L.U32 R0, R251, 0x7, RZ ;  /* 0x00000007fb007819 */ /* 0x000fca00000006ff */
[----:B------:R-:W-:-:S05]  /*11640*/  IMAD.WIDE R242, R0, 0x4, R242 ;  /* 0x0000000400f27825 */ /* 0x000fca00078e02f2 */
[----:B------:R1:W-:Y:S02]  /*11650*/  STL.64 [R1+0x13f0], R242 ;  /* 0x0013f0f201007387 */ /* 0x0003e40000100a00 */
[----:B-1----:R-:W-:-:S05]  /*11660*/  IMAD.WIDE R242, R0, 0x4, R244 ;  /* 0x0000000400f27825 */ /* 0x002fca00078e02f4 */
[----:B------:R1:W-:Y:S01]  /*11670*/  STL.64 [R1+0x13f8], R242 ;  /* 0x0013f8f201007387 */ /* 0x0003e20000100a00 */
[----:B------:R-:W-:-:S04]  /*11680*/  IMAD.WIDE R244, R0, 0x4, R246 ;  /* 0x0000000400f47825 */ /* 0x000fc800078e02f6 */
[----:B-1----:R-:W-:-:S05]  /*11690*/  IMAD.WIDE R242, R0, 0x4, R248 ;  /* 0x0000000400f27825 */ /* 0x002fca00078e02f8 */
[----:B------:R1:W-:Y:S04]  /*116a0*/  STL.64 [R1+0x1428], R242 ;  /* 0x001428f201007387 */ /* 0x0003e80000100a00 */
[----:B------:R1:W-:Y:S01]  /*116b0*/  STL.64 [R1+0x1420], R244 ;  /* 0x001420f401007387 */ /* 0x0003e20000100a00 */
[----:B------:R-:W-:-:S04]  /*116c0*/  IADD3 R251, R250, -0x95, RZ ;  /* 0xffffff6bfafb7810 */ /* 0x000fc80007ffe0ff */
[----:B------:R-:W-:Y:S02]  /*116d0*/  ISETP.GE.U32.AND P5, PT, R251, 0x7ffffeec, PT ;  /* 0x7ffffeecfb00780c */ /* 0x000fe40003fa6070 */
[----:B------:R-:W-:Y:S02]  /*116e0*/  SEL R251, R252, RZ, P4 ;  /* 0x000000fffcfb7207 */ /* 0x000fe40002000000 */
[----:B------:R-:W-:-:S04]  /*116f0*/  IADD3 R252, R250, -0x99, RZ ;  /* 0xffffff67fafc7810 */ /* 0x000fc80007ffe0ff */
[----:B------:R-:W-:Y:S02]  /*11700*/  ISETP.GE.U32.AND P4, PT, R252, 0x7ffffee8, PT ;  /* 0x7ffffee8fc00780c */ /* 0x000fe40003f86070 */
[----:B------:R-:W-:Y:S02]  /*11710*/  IADD3 R252, R250, -0x9d, RZ ;  /* 0xffffff63fafc7810 */ /* 0x000fe40007ffe0ff */
[----:B-1----:R-:W2:Y:S04]  /*11720*/  LDL.LU.64 R246, [R1+0x7f0] ;  /* 0x0007f00001f67983 */ /* 0x002ea80000300a00 */
[----:B------:R-:W3:Y:S04]  /*11730*/  LDL.LU.64 R248, [R1+0x7e0] ;  /* 0x0007e00001f87983 */ /* 0x000ee80000300a00 */
[----:B------:R1:W-:Y:S04]  /*11740*/  STL.64 [R1+0x2480], R112 ;  /* 0x0024807001007387 */ /* 0x0003e80000100a00 */
[----:B------:R-:W4:Y:S04]  /*11750*/  S2R R244, SR_TID.X ;  /* 0x0000000000f47919 */ /* 0x000f280000002100 */
[----:B------:R-:W0:Y:S04]  /*11760*/  LDGDEPBAR ;  /* 0x00000000000079af */ /* 0x000e280000000000 */
[----:B-1----:R-:W5:Y:S04]  /*11770*/  LDL.64 R112, [R1+0x1428] ;  /* 0x0014280001707983 */ /* 0x002f680000100a00 */
[----:B------:R1:W-:Y:S04]  /*11780*/  STL.64 [R1+0x2478], R128 ;  /* 0x0024788001007387 */ /* 0x0003e80000100a00 */
[----:B-1----:R-:W5:Y:S04]  /*11790*/  LDL.LU.64 R128, [R1+0x7e8] ;  /* 0x0007e80001807983 */ /* 0x002f680000300a00 */
[----:B------:R1:W-:Y:S04]  /*117a0*/  STL.64 [R1+0x2470], R144 ;  /* 0x0024709001007387 */ /* 0x0003e80000100a00 */
[----:B-1----:R-:W5:Y:S04]  /*117b0*/  LDL.LU.64 R144, [R1+0x7a8] ;  /* 0x0007a80001907983 */ /* 0x002f680000300a00 */
[----:B------:R1:W-:Y:S04]  /*117c0*/  STL.64 [R1+0x2468], R160 ;  /* 0x002468a001007387 */ /* 0x0003e80000100a00 */
[----:B-1----:R-:W5:Y:S04]  /*117d0*/  LDL.LU.64 R160, [R1+0x7a0] ;  /* 0x0007a00001a07983 */ /* 0x002f680000300a00 */
[----:B------:R1:W-:Y:S04]  /*117e0*/  STL.64 [R1+0x2460], R176 ;  /* 0x002460b001007387 */ /* 0x0003e80000100a00 */
[----:B-1----:R-:W5:Y:S04]  /*117f0*/  LDL.LU.64 R176, [R1+0x7b0] ;  /* 0x0007b00001b07983 */ /* 0x002f680000300a00 */
[----:B------:R1:W-:Y:S04]  /*11800*/  STL.64 [R1+0x2458], R192 ;  /* 0x002458c001007387 */ /* 0x0003e80000100a00 */
[----:B-1----:R-:W5:Y:S04]  /*11810*/  LDL.64 R192, [R1+0x1420] ;  /* 0x0014200001c07983 */ /* 0x002f680000100a00 */
[----:B------:R1:W-:Y:S04]  /*11820*/  STL.64 [R1+0x2450], R208 ;  /* 0x002450d001007387 */ /* 0x0003e80000100a00 */
[----:B-1----:R-:W5:Y:S04]  /*11830*/  LDL.LU.64 R208, [R1+0x7b8] ;  /* 0x0007b80001d07983 */ /* 0x002f680000300a00 */
[----:B------:R1:W-:Y:S04]  /*11840*/  STL.64 [R1+0x2448], R224 ;  /* 0x002448e001007387 */ /* 0x0003e80000100a00 */
[----:B-1----:R-:W5:Y:S04]  /*11850*/  LDL.LU.64 R224, [R1+0x7f8] ;  /* 0x0007f80001e07983 */ /* 0x002f680000300a00 */
[----:B------:R1:W-:Y:S04]  /*11860*/  STL.64 [R1+0x2440], R240 ;  /* 0x002440f001007387 */ /* 0x0003e80000100a00 */
[----:B-1----:R-:W5:Y:S04]  /*11870*/  LDL.64 R240, [R1+0x13f8] ;  /* 0x0013f80001f07983 */ /* 0x002f680000100a00 */
[----:B------:R1:W-:Y:S04]  /*11880*/  STL.64 [R1+0x2438], R18 ;  /* 0x0024381201007387 */ /* 0x0003e80000100a00 */
[----:B-1----:R-:W5:Y:S01]  /*11890*/  LDL.64 R18, [R1+0x13f0] ;  /* 0x0013f00001127983 */ /* 0x002f620000100a00 */
[----:B----4-:R-:W-:-:S03]  /*118a0*/  LOP3.LUT R243, R244, 0x7f, RZ, 0xc0, !PT ;  /* 0x0000007ff4f37812 */ /* 0x010fc600078ec0ff */
[----:B------:R2:W-:Y:S02]  /*118b0*/  STL.64 [R1+0x2430], R34 ;  /* 0x0024302201007387 */ /* 0x0005e40000100a00 */
[----:B------:R-:W-:Y:S02]  /*118c0*/  IMAD.SHL.U32 R245, R243, 0x4, RZ ;  /* 0x00000004f3f57824 */ /* 0x000fe400078e00ff */
[----:B------:R-:W-:Y:S06]  /*118d0*/  BAR.SYNC.DEFER_BLOCKING 0x0 ;  /* 0x0000000000007b1d */ /* 0x000fec0000010000 */
[----:B------:R-:W-:Y:S04]  /*118e0*/  STL.64 [R1+0x2428], R50 ;  /* 0x0024283201007387 */ /* 0x000fe80000100a00 */
        /* <DEDUP_REMOVED lines=11> */
[----:B------:R3:W-:Y:S01]  /*119a0*/  STL.64 [R1+0x23c8], R2 ;  /* 0x0023c80201007387 */ /* 0x0007e20000100a00 */
[----:B--2---:R-:W-:-:S04]  /*119b0*/  IMAD.WIDE R34, R0, 0x4, R246 ;  /* 0x0000000400227825 */ /* 0x004fc800078e02f6 */
[----:B---3--:R-:W-:-:S04]  /*119c0*/  IMAD.WIDE R2, R0, 0x4, R248 ;  /* 0x0000000400027825 */ /* 0x008fc800078e02f8 */
[C---:B-----5:R-:W-:Y:S01]  /*119d0*/  IMAD.WIDE R50, R0.reuse, 0x4, R224 ;  /* 0x0000000400327825 */ /* 0x060fe200078e02e0 */
[----:B------:R-:W-:Y:S01]  /*119e0*/  @!PT LDS RZ, [RZ] ;  /* 0x00000000fffff984 */ /* 0x000fe20000000800 */
[----:B------:R-:W-:Y:S01]  /*119f0*/  @!PT LDS RZ, [RZ] ;  /* 0x00000000fffff984 */ /* 0x000fe20000000800 */
[----:B------:R-:W-:Y:S01]  /*11a00*/  @!PT LDS RZ, [RZ] ;  /* 0x00000000fffff984 */ /* 0x000fe20000000800 */
[----:B------:R1:W-:Y:S04]  /*11a10*/  LDGSTS.E [R245+0x40000], [R18.64], !P1 ;  /* 0x4000000012f57fae */ /* 0x0003e8000c921844 */
[----:B------:R2:W-:Y:S04]  /*11a20*/  LDGSTS.E [R245+0x40200], [R240.64], !P1 ;  /* 0x40200000f0f57fae */ /* 0x0005e8000c921844 */
[----:B------:R3:W-:Y:S04]  /*11a30*/  LDGSTS.E [R245+0x40400], [R192.64], !P1 ;  /* 0x40400000c0f57fae */ /* 0x0007e8000c921844 */
[----:B------:R4:W-:Y:S04]  /*11a40*/  LDGSTS.E [R245+0x40600], [R112.64], !P1 ;  /* 0x4060000070f57fae */ /* 0x0009e8000c921844 */
[----:B--2---:R-:W2:Y:S04]  /*11a50*/  LDL.LU.64 R240, [R1+0x778] ;  /* 0x0007780001f07983 */ /* 0x004ea80000300a00 */
[----:B---3--:R-:W3:Y:S01]  /*11a60*/  LDL.LU.64 R192, [R1+0x770] ;  /* 0x0007700001c07983 */ /* 0x008ee20000300a00 */
[----:B-1----:R-:W-:-:S03]  /*11a70*/  IMAD.WIDE R18, R0, 0x4, R128 ;  /* 0x0000000400127825 */ /* 0x002fc600078e0280 */
[----:B----4-:R-:W4:Y:S01]  /*11a80*/  LDL.LU.64 R112, [R1+0x768] ;  /* 0x0007680001707983 */ /* 0x010f220000300a00 */
[----:B------:R-:W-:-:S03]  /*11a90*/  ISETP.GE.U32.AND P1, PT, R252, 0x7ffffee4, PT ;  /* 0x7ffffee4fc00780c */ /* 0x000fc60003f26070 */
[----:B------:R-:W5:Y:S01]  /*11aa0*/  LDL.LU.64 R246, [R1+0x760] ;  /* 0x0007600001f67983 */ /* 0x000f620000300a00 */
[----:B------:R-:W-:-:S03]  /*11ab0*/  IADD3 R242, R250, -0xa1, RZ ;  /* 0xffffff5ffaf27810 */ /* 0x000fc60007ffe0ff */
[----:B------:R1:W-:Y:S04]  /*11ac0*/  STL.64 [R1+0x1070], R50 ;  /* 0x0010703201007387 */ /* 0x0003e80000100a00 */
[----:B------:R1:W-:Y:S04]  /*11ad0*/  STL.64 [R1+0x1078], R34 ;  /* 0x0010782201007387 */ /* 0x0003e80000100a00 */
[----:B------:R1:W-:Y:S04]  /*11ae0*/  STL.64 [R1+0x1080], R18 ;  /* 0x0010801201007387 */ /* 0x0003e80000100a00 */
[----:B------:R1:W-:Y:S04]  /*11af0*/  STL.64 [R1+0x1088], R2 ;  /* 0x0010880201007387 */ /* 0x0003e80000100a00 */
[----:B------:R-:W5:Y:S04]  /*11b00*/  LDL.LU.64 R128, [R1+0x738] ;  /* 0x0007380001807983 */ /* 0x000f680000300a00 */
[----:B------:R-:W5:Y:S04]  /*11b10*/  LDL.LU.64 R248, [R1+0x730] ;  /* 0x0007300001f87983 */ /* 0x000f680000300a00 */
[----:B------:R1:W-:Y:S04]  /*11b20*/  LDGSTS.E [R245+0x42000], [R50.64], !P6 ;  /* 0x4200000032f57fae */ /* 0x0003e8000f121844 */
[----:B------:R1:W-:Y:S04]  /*11b30*/  LDGSTS.E [R245+0x42200], [R34.64], !P6 ;  /* 0x4220000022f57fae */ /* 0x0003e8000f121844 */
[----:B------:R1:W-:Y:S02]  /*11b40*/  LDGSTS.E [R245+0x42400], [R18.64], !P6 ;  /* 0x4240000012f57fae */ /* 0x0003e4000f121844 */
[----:B-1----:R-:W-:-:S02]  /*11b50*/  IMAD.WIDE R50, R0, 0x4, R208 ;  /* 0x0000000400327825 */ /* 0x002fc400078e02d0 */
[----:B------:R1:W-:Y:S02]  /*11b60*/  LDGSTS.E [R245+0x42600], [R2.64], !P6 ;  /* 0x4260000002f57fae */ /* 0x0003e4000f121844 */
[C---:B------:R-:W-:Y:S02]  /*11b70*/  IMAD.WIDE R34, R0.reuse, 0x4, R176 ;  /* 0x0000000400227825 */ /* 0x040fe400078e02b0 */
[----:B------:R2:W-:Y:S02]  /*11b80*/  LDGSTS.E [R245+0x44000], [R50.64], !P0 ;  /* 0x4400000032f57fae */ /* 0x0005e4000c121844 */
[C---:B------:R-:W-:Y:S02]  /*11b90*/  IMAD.WIDE R18, R0.reuse, 0x4, R144 ;  /* 0x0000000400127825 */ /* 0x040fe400078e0290 */
[----:B------:R-:W5:Y:S04]  /*11ba0*/  LDL.LU.64 R176, [R1+0x728] ;  /* 0x0007280001b07983 */ /* 0x000f680000300a00 */
[----:B------:R2:W-:Y:S04]  /*11bb0*/  STL.64 [R1+0x10b0], R50 ;  /* 0x0010b03201007387 */ /* 0x0005e80000100a00 */
[----:B------:R-:W5:Y:S01]  /*11bc0*/  LDL.LU.64 R144, [R1+0x720] ;  /* 0x0007200001907983 */ /* 0x000f620000300a00 */
[----:B-1----:R-:W-:-:S03]  /*11bd0*/  IMAD.WIDE R2, R0, 0x4, R160 ;  /* 0x0000000400027825 */ /* 0x002fc600078e02a0 */
[----:B------:R3:W-:Y:S04]  /*11be0*/  STL.64 [R1+0x10b8], R34 ;  /* 0x0010b82201007387 */ /* 0x0007e80000100a00 */
[----:B------:R4:W-:Y:S04]  /*11bf0*/  STL.64 [R1+0x10c0], R18 ;  /* 0x0010c01201007387 */ /* 0x0009e80000100a00 */
[----:B------:R5:W-:Y:S04]  /*11c00*/  STL.64 [R1+0x10c8], R2 ;  /* 0x0010c80201007387 */ /* 0x000be80000100a00 */
[----:B------:R-:W5:Y:S04]  /*11c10*/  LDL.LU.64 R224, [R1+0x6f8] ;  /* 0x0006f80001e07983 */ /* 0x000f680000300a00 */
[----:B------:R-:W5:Y:S04]  /*11c20*/  LDL.LU.64 R208, [R1+0x6f0] ;  /* 0x0006f00001d07983 */ /* 0x000f680000300a00 */
[----:B------:R-:W5:Y:S04]  /*11c30*/  LDL.LU.64 R160, [R1+0x6e8] ;  /* 0x0006e80001a07983 */ /* 0x000f680000300a00 */
[----:B------:R3:W-:Y:S04]  /*11c40*/  LDGSTS.E [R245+0x44200], [R34.64], !P0 ;  /* 0x4420000022f57fae */ /* 0x0007e8000c121844 */
[----:B------:R4:W-:Y:S04]  /*11c50*/  LDGSTS.E [R245+0x44400], [R18.64], !P0 ;  /* 0x4440000012f57fae */ /* 0x0009e8000c121844 */
[----:B------:R5:W-:Y:S01]  /*11c60*/  LDGSTS.E [R245+0x44600], [R2.64], !P0 ;  /* 0x4460000002f57fae */ /* 0x000be2000c121844 */
[----:B--2---:R-:W-:-:S04]  /*11c70*/  IMAD.WIDE R50, R0, 0x4, R240 ;  /* 0x0000000400327825 */ /* 0x004fc800078e02f0 */
[C---:B---3--:R-:W-:Y:S01]  /*11c80*/  IMAD.WIDE R34, R0.reuse, 0x4, R192 ;  /* 0x0000000400227825 */ /* 0x048fe200078e02c0 */
[----:B------:R1:W-:Y:S03]  /*11c90*/  LDGSTS.E [R245+0x46000], [R50.64], !P2 ;  /* 0x4600000032f57fae */ /* 0x0003e6000d121844 */
[C---:B----4-:R-:W-:Y:S01]  /*11ca0*/  IMAD.WIDE R18, R0.reuse, 0x4, R112 ;  /* 0x0000000400127825 */ /* 0x050fe200078e0270 */
[----:B------:R2:W-:Y:S04]  /*11cb0*/  LDGSTS.E [R245+0x46200], [R34.64], !P2 ;  /* 0x4620000022f57fae */ /* 0x0005e8000d121844 */
[----:B------:R-:W3:Y:S01]  /*11cc0*/  LDL.LU.64 R112, [R1+0x6e0] ;  /* 0x0006e00001707983 */ /* 0x000ee20000300a00 */
[----:B-----5:R-:W-:-:S03]  /*11cd0*/  IMAD.WIDE R2, R0, 0x4, R246 ;  /* 0x0000000400027825 */ /* 0x020fc600078e02f6 */
[----:B------:R1:W-:Y:S04]  /*11ce0*/  STL.64 [R1+0x10f0], R50 ;  /* 0x0010f03201007387 */ /* 0x0003e80000100a00 */
[----:B------:R2:W-:Y:S04]  /*11cf0*/  STL.64 [R1+0x10f8], R34 ;  /* 0x0010f82201007387 */ /* 0x0005e80000100a00 */
[----:B------:R4:W-:Y:S04]  /*11d00*/  STL.64 [R1+0x1100], R18 ;  /* 0x0011001201007387 */ /* 0x0009e80000100a00 */
[----:B------:R5:W-:Y:S01]  /*11d10*/  STL.64 [R1+0x1108], R2 ;  /* 0x0011080201007387 */ /* 0x000be20000100a00 */
[----:B-1----:R-:W-:-:S03]  /*11d20*/  IMAD.WIDE R50, R0, 0x4, R128 ;  /* 0x0000000400327825 */ /* 0x002fc600078e0280 */
[----:B------:R-:W3:Y:S01]  /*11d30*/  LDL.LU.64 R192, [R1+0x6b8] ;  /* 0x0006b80001c07983 */ /* 0x000ee20000300a00 */
[----:B--2---:R-:W-:-:S03]  /*11d40*/  IMAD.WIDE R34, R0, 0x4, R248 ;  /* 0x0000000400227825 */ /* 0x004fc600078e02f8 */
[----:B------:R-:W2:Y:S04]  /*11d50*/  LDL.LU.64 R246, [R1+0x6b0] ;  /* 0x0006b00001f67983 */ /* 0x000ea80000300a00 */
[----:B------:R-:W2:Y:S04]  /*11d60*/  LDL.LU.64 R128, [R1+0x6a8] ;  /* 0x0006a80001807983 */ /* 0x000ea80000300a00 */
[----:B------:R-:W2:Y:S04]  /*11d70*/  LDL.LU.64 R248, [R1+0x6a0] ;  /* 0x0006a00001f87983 */ /* 0x000ea80000300a00 */
[----:B------:R4:W-:Y:S04]  /*11d80*/  LDGSTS.E [R245+0x46400], [R18.64], !P2 ;  /* 0x4640000012f57fae */ /* 0x0009e8000d121844 */
[----:B------:R5:W-:Y:S04]  /*11d90*/  LDGSTS.E [R245+0x46600], [R2.64], !P2 ;  /* 0x4660000002f57fae */ /* 0x000be8000d121844 */
[----:B------:R1:W-:Y:S01]  /*11da0*/  STL.64 [R1+0x1130], R50 ;  /* 0x0011303201007387 */ /* 0x0003e20000100a00 */
[----:B----4-:R-:W-:-:S03]  /*11db0*/  IMAD.WIDE R18, R0, 0x4, R176 ;  /* 0x0000000400127825 */ /* 0x010fc600078e02b0 */
[----:B------:R4:W-:Y:S01]  /*11dc0*/  STL.64 [R1+0x1138], R34 ;  /* 0x0011382201007387 */ /* 0x0009e20000100a00 */
[----:B-----5:R-:W-:-:S03]  /*11dd0*/  IMAD.WIDE R2, R0, 0x4, R144 ;  /* 0x0000000400027825 */ /* 0x020fc600078e0290 */
[----:B------:R5:W-:Y:S04]  /*11de0*/  STL.64 [R1+0x1140], R18 ;  /* 0x0011401201007387 */ /* 0x000be80000100a00 */
[----:B------:R3:W-:Y:S04]  /*11df0*/  STL.64 [R1+0x1148], R2 ;  /* 0x0011480201007387 */ /* 0x0007e80000100a00 */
[----:B------:R-:W2:Y:S04]  /*11e00*/  LDL.LU.64 R176, [R1+0x678] ;  /* 0x0006780001b07983 */ /* 0x000ea80000300a00 */
[----:B------:R-:W2:Y:S04]  /*11e10*/  LDL.LU.64 R144, [R1+0x670] ;  /* 0x0006700001907983 */ /* 0x000ea80000300a00 */
[----:B------:R1:W-:Y:S04]  /*11e20*/  LDGSTS.E [R245+0x48000], [R50.64], !P3 ;  /* 0x4800000032f57fae */ /* 0x0003e8000d921844 */
[----:B------:R4:W-:Y:S04]  /*11e30*/  LDGSTS.E [R245+0x48200], [R34.64], !P3 ;  /* 0x4820000022f57fae */ /* 0x0009e8000d921844 */
[----:B------:R5:W-:Y:S01]  /*11e40*/  LDGSTS.E [R245+0x48400], [R18.64], !P3 ;  /* 0x4840000012f57fae */ /* 0x000be2000d921844 */
[----:B-1----:R-:W-:-:S03]  /*11e50*/  IMAD.WIDE R50, R0, 0x4, R224 ;  /* 0x0000000400327825 */ /* 0x002fc600078e02e0 */
[----:B------:R3:W-:Y:S01]  /*11e60*/  LDGSTS.E [R245+0x48600], [R2.64], !P3 ;  /* 0x4860000002f57fae */ /* 0x0007e2000d921844 */
[----:B----4-:R-:W-:-:S03]  /*11e70*/  IMAD.WIDE R34, R0, 0x4, R208 ;  /* 0x0000000400227825 */ /* 0x010fc600078e02d0 */
[----:B------:R1:W-:Y:S01]  /*11e80*/  LDGSTS.E [R245+0x4a000], [R50.64], !P5 ;  /* 0x4a00000032f57fae */ /* 0x0003e2000e921844 */
[----:B-----5:R-:W-:-:S03]  /*11e90*/  IMAD.WIDE R18, R0, 0x4, R160 ;  /* 0x0000000400127825 */ /* 0x020fc600078e02a0 */
[----:B------:R-:W4:Y:S04]  /*11ea0*/  LDL.LU.64 R208, [R1+0x668] ;  /* 0x0006680001d07983 */ /* 0x000f280000300a00 */
[----:B------:R1:W-:Y:S04]  /*11eb0*/  STL.64 [R1+0x1170], R50 ;  /* 0x0011703201007387 */ /* 0x0003e80000100a00 */
[----:B------:R-:W4:Y:S04]  /*11ec0*/  LDL.LU.64 R160, [R1+0x660] ;  /* 0x0006600001a07983 */ /* 0x000f280000300a00 */
[----:B------:R2:W-:Y:S04]  /*11ed0*/  STL.64 [R1+0x1178], R34 ;  /* 0x0011782201007387 */ /* 0x0005e80000100a00 */
[----:B------:R1:W-:Y:S04]  /*11ee0*/  STL.64 [R1+0x1180], R18 ;  /* 0x0011801201007387 */ /* 0x0003e80000100a00 */
[----:B------:R2:W-:Y:S04]  /*11ef0*/  LDGSTS.E [R245+0x4a200], [R34.64], !P5 ;  /* 0x4a20000022f57fae */ /* 0x0005e8000e921844 */
[----:B------:R1:W-:Y:S01]  /*11f00*/  LDGSTS.E [R245+0x4a400], [R18.64], !P5 ;  /* 0x4a40000012f57fae */ /* 0x0003e2000e921844 */
[----:B---3--:R-:W-:-:S05]  /*11f10*/  IMAD.WIDE R2, R0, 0x4, R112 ;  /* 0x0000000400027825 */ /* 0x008fca00078e0270 */
[----:B------:R3:W-:Y:S04]  /*11f20*/  STL.64 [R1+0x1188], R2 ;  /* 0x0011880201007387 */ /* 0x0007e80000100a00 */
[----:B------:R-:W5:Y:S04]  /*11f30*/  LDL.LU.64 R224, [R1+0x638] ;  /* 0x0006380001e07983 */ /* 0x000f680000300a00 */
[----:B------:R-:W5:Y:S04]  /*11f40*/  LDL.LU.64 R112, [R1+0x630] ;  /* 0x0006300001707983 */ /* 0x000f680000300a00 */
[----:B------:R3:W-:Y:S01]  /*11f50*/  LDGSTS.E [R245+0x4a600], [R2.64], !P5 ;  /* 0x4a60000002f57fae */ /* 0x0007e2000e921844 */
[----:B-1----:R-:W-:-:S03]  /*11f60*/  IMAD.WIDE R50, R0, 0x4, R192 ;  /* 0x0000000400327825 */ /* 0x002fc600078e02c0 */
[----:B------:R-:W5:Y:S01]  /*11f70*/  LDL.LU.64 R192, [R1+0x628] ;  /* 0x0006280001c07983 */ /* 0x000f620000300a00 */
[----:B--2---:R-:W-:-:S03]  /*11f80*/  IMAD.WIDE R34, R0, 0x4, R246 ;  /* 0x0000000400227825 */ /* 0x004fc600078e02f6 */
[----:B------:R-:W2:Y:S01]  /*11f90*/  LDL.LU.64 R246, [R1+0x620] ;  /* 0x0006200001f67983 */ /* 0x000ea20000300a00 */
[----:B------:R-:W-:-:S03]  /*11fa0*/  IMAD.WIDE R18, R0, 0x4, R128 ;  /* 0x0000000400127825 */ /* 0x000fc600078e0280 */
[----:B------:R1:W-:Y:S01]  /*11fb0*/  STL.64 [R1+0x11b0], R50 ;  /* 0x0011b03201007387 */ /* 0x0003e20000100a00 */
[----:B---3--:R-:W-:-:S03]  /*11fc0*/  IMAD.WIDE R2, R0, 0x4, R248 ;  /* 0x0000000400027825 */ /* 0x008fc600078e02f8 */
[----:B------:R3:W-:Y:S04]  /*11fd0*/  STL.64 [R1+0x11b8], R34 ;  /* 0x0011b82201007387 */ /* 0x0007e80000100a00 */
        /* <DEDUP_REMOVED lines=9> */
[----:B---3--:R-:W-:-:S03]  /*12070*/  IMAD.WIDE R34, R0, 0x4, R144 ;  /* 0x0000000400227825 */ /* 0x008fc600078e0290 */
[----:B------:R-:W3:Y:S04]  /*12080*/  LDL.LU.64 R176, [R1+0x5e8] ;  /* 0x0005e80001b07983 */ /* 0x000ee80000300a00 */
[----:B------:R-:W3:Y:S04]  /*12090*/  LDL.LU.64 R144, [R1+0x5e0] ;  /* 0x0005e00001907983 */ /* 0x000ee80000300a00 */
[----:B------:R5:W-:Y:S04]  /*120a0*/  STL.64 [R1+0x11f0], R50 ;  /* 0x0011f03201007387 */ /* 0x000be80000100a00 */
[----:B------:R1:W-:Y:S01]  /*120b0*/  STL.64 [R1+0x11f8], R34 ;  /* 0x0011f82201007387 */ /* 0x0003e20000100a00 */
[----:B------:R-:W-:-:S03]  /*120c0*/  ISETP.GE.U32.AND P6, PT, R242, 0x7ffffee0, PT ;  /* 0x7ffffee0f200780c */ /* 0x000fc60003fc6070 */
[----:B------:R5:W-:Y:S04]  /*120d0*/  LDGSTS.E [R245+0x4e000], [R50.64], !P1 ;  /* 0x4e00000032f57fae */ /* 0x000be8000c921844 */
[----:B------:R5:W-:Y:S01]  /*120e0*/  LDGSTS.E [R245+0x4e200], [R34.64], !P1 ;  /* 0x4e20000022f57fae */ /* 0x000be2000c921844 */
[----:B----4-:R-:W-:-:S04]  /*120f0*/  IMAD.WIDE R18, R0, 0x4, R208 ;  /* 0x0000000400127825 */ /* 0x010fc800078e02d0 */
[C---:B-1----:R-:W-:Y:S01]  /*12100*/  IMAD.WIDE R2, R0.reuse, 0x4, R160 ;  /* 0x0000000400027825 */ /* 0x042fe200078e02a0 */
[----:B------:R1:W-:Y:S04]  /*12110*/  STL.64 [R1+0x1200], R18 ;  /* 0x0012001201007387 */ /* 0x0003e80000100a00 */
[----:B------:R2:W-:Y:S04]  /*12120*/  STL.64 [R1+0x1208], R2 ;  /* 0x0012080201007387 */ /* 0x0005e80000100a00 */
[----:B------:R-:W3:Y:S04]  /*12130*/  LDL.LU.64 R240, [R1+0x5b8] ;  /* 0x0005b80001f07983 */ /* 0x000ee80000300a00 */
[----:B------:R-:W3:Y:S04]  /*12140*/  LDL.LU.64 R208, [R1+0x5b0] ;  /* 0x0005b00001d07983 */ /* 0x000ee80000300a00 */
[----:B------:R-:W3:Y:S04]  /*12150*/  LDL.LU.64 R160, [R1+0x5a8] ;  /* 0x0005a80001a07983 */ /* 0x000ee80000300a00 */
[----:B------:R1:W-:Y:S04]  /*12160*/  LDGSTS.E [R245+0x4e400], [R18.64], !P1 ;  /* 0x4e40000012f57fae */ /* 0x0003e8000c921844 */
[----:B------:R2:W-:Y:S01]  /*12170*/  LDGSTS.E [R245+0x4e600], [R2.64], !P1 ;  /* 0x4e60000002f57fae */ /* 0x0005e2000c921844 */
[----:B-----5:R-:W-:-:S04]  /*12180*/  IMAD.WIDE R50, R0, 0x4, R224 ;  /* 0x0000000400327825 */ /* 0x020fc800078e02e0 */
[C---:B------:R-:W-:Y:S01]  /*12190*/  IMAD.WIDE R34, R0.reuse, 0x4, R112 ;  /* 0x0000000400227825 */ /* 0x040fe200078e0270 */
[----:B------:R5:W-:Y:S04]  /*121a0*/  LDGSTS.E [R245+0x50000], [R50.64], !P6 ;  /* 0x5000000032f57fae */ /* 0x000be8000f121844 */
[----:B------:R-:W4:Y:S01]  /*121b0*/  LDL.LU.64 R112, [R1+0x5a0] ;  /* 0x0005a00001707983 */ /* 0x000f220000300a00 */
[----:B-1----:R-:W-:-:S03]  /*121c0*/  IMAD.WIDE R18, R0, 0x4, R192 ;  /* 0x0000000400127825 */ /* 0x002fc600078e02c0 */
[----:B------:R5:W-:Y:S01]  /*121d0*/  STL.64 [R1+0x1230], R50 ;  /* 0x0012303201007387 */ /* 0x000be20000100a00 */
[----:B--2---:R-:W-:-:S03]  /*121e0*/  IMAD.WIDE R2, R0, 0x4, R246 ;  /* 0x0000000400027825 */ /* 0x004fc600078e02f6 */
[----:B------:R1:W-:Y:S04]  /*121f0*/  STL.64 [R1+0x1238], R34 ;  /* 0x0012382201007387 */ /* 0x0003e80000100a00 */
[----:B------:R3:W-:Y:S04]  /*12200*/  STL.64 [R1+0x1240], R18 ;  /* 0x0012401201007387 */ /* 0x0007e80000100a00 */
[----:B------:R2:W-:Y:S04]  /*12210*/  STL.64 [R1+0x1248], R2 ;  /* 0x0012480201007387 */ /* 0x0005e80000100a00 */
[----:B------:R-:W4:Y:S04]  /*12220*/  LDL.LU.64 R224, [R1+0x578] ;  /* 0x0005780001e07983 */ /* 0x000f280000300a00 */
[----:B------:R1:W-:Y:S01]  /*12230*/  LDGSTS.E [R245+0x50200], [R34.64], !P6 ;  /* 0x5020000022f57fae */ /* 0x0003e2000f121844 */
[----:B-----5:R-:W-:-:S03]  /*12240*/  IMAD.WIDE R50, R0, 0x4, R128 ;  /* 0x0000000400327825 */ /* 0x020fc600078e0280 */
[----:B------:R-:W5:Y:S04]  /*12250*/  LDL.LU.64 R246, [R1+0x570] ;  /* 0x0005700001f67983 */ /* 0x000f680000300a00 */
[----:B------:R-:W5:Y:S01]  /*12260*/  LDL.LU.64 R128, [R1+0x568] ;  /* 0x0005680001807983 */ /* 0x000f620000300a00 */
[----:B-1----:R-:W-:-:S03]  /*12270*/  IMAD.WIDE R34, R0, 0x4, R248 ;  /* 0x0000000400227825 */ /* 0x002fc600078e02f8 */
[----:B------:R3:W-:Y:S04]  /*12280*/  LDGSTS.E [R245+0x50400], [R18.64], !P6 ;  /* 0x5040000012f57fae */ /* 0x0007e8000f121844 */
[----:B------:R-:W5:Y:S04]  /*12290*/  LDL.LU.64 R248, [R1+0x560] ;  /* 0x0005600001f87983 */ /* 0x000f680000300a00 */
[----:B------:R2:W-:Y:S04]  /*122a0*/  LDGSTS.E [R245+0x50600], [R2.64], !P6 ;  /* 0x5060000002f57fae */ /* 0x0005e8000f121844 */
[----:B------:R1:W-:Y:S01]  /*122b0*/  STL.64 [R1+0x1270], R50 ;  /* 0x0012703201007387 */ /* 0x0003e20000100a00 */
[----:B---3--:R-:W-:-:S03]  /*122c0*/  IMAD.WIDE R18, R0, 0x4, R176 ;  /* 0x0000000400127825 */ /* 0x008fc600078e02b0 */
[----:B------:R3:W-:Y:S01]  /*122d0*/  STL.64 [R1+0x1278], R34 ;  /* 0x0012782201007387 */ /* 0x0007e20000100a00 */
[----:B--2---:R-:W-:-:S03]  /*122e0*/  IMAD.WIDE R2, R0, 0x4, R144 ;  /* 0x0000000400027825 */ /* 0x004fc600078e0290 */
[----:B------:R2:W-:Y:S04]  /*122f0*/  STL.64 [R1+0x1280], R18 ;  /* 0x0012801201007387 */ /* 0x0005e80000100a00 */
[----:B------:R4:W-:Y:S04]  /*12300*/  STL.64 [R1+0x1288], R2 ;  /* 0x0012880201007387 */ /* 0x0009e80000100a00 */
[----:B------:R-:W5:Y:S04]  /*12310*/  LDL.LU.64 R192, [R1+0x538] ;  /* 0x0005380001c07983 */ /* 0x000f680000300a00 */
[----:B------:R-:W5:Y:S04]  /*12320*/  LDL.LU.64 R176, [R1+0x530] ;  /* 0x0005300001b07983 */ /* 0x000f680000300a00 */
[----:B------:R-:W5:Y:S01]  /*12330*/  LDL.LU.64 R144, [R1+0x528] ;  /* 0x0005280001907983 */ /* 0x000f620000300a00 */
[----:B------:R-:W-:-:S04]  /*12340*/  IADD3 R242, R250, -0xa5, RZ ;  /* 0xffffff5bfaf27810 */ /* 0x000fc80007ffe0ff */
[----:B------:R-:W-:Y:S02]  /*12350*/  ISETP.GE.U32.AND P0, PT, R242, 0x7ffffedc, PT ;  /* 0x7ffffedcf200780c */ /* 0x000fe40003f06070 */
[----:B------:R-:W-:-:S04]  /*12360*/  IADD3 R242, R250, -0xa9, RZ ;  /* 0xffffff57faf27810 */ /* 0x000fc80007ffe0ff */
[----:B------:R-:W-:-:S07]  /*12370*/  ISETP.GE.U32.AND P2, PT, R242, 0x7ffffed8, PT ;  /* 0x7ffffed8f200780c */ /* 0x000fce0003f46070 */
[----:B------:R1:W-:Y:S04]  /*12380*/  LDGSTS.E [R245+0x52000], [R50.64], !P0 ;  /* 0x5200000032f57fae */ /* 0x0003e8000c121844 */
[----:B------:R3:W-:Y:S04]  /*12390*/  LDGSTS.E [R245+0x52200], [R34.64], !P0 ;  /* 0x5220000022f57fae */ /* 0x0007e8000c121844 */
[----:B------:R2:W-:Y:S01]  /*123a0*/  LDGSTS.E [R245+0x52400], [R18.64], !P0 ;  /* 0x5240000012f57fae */ /* 0x0005e2000c121844 */
[----:B-1----:R-:W-:-:S03]  /*123b0*/  IMAD.WIDE R50, R0, 0x4, R240 ;  /* 0x0000000400327825 */ /* 0x002fc600078e02f0 */
[----:B------:R4:W-:Y:S01]  /*123c0*/  LDGSTS.E [R245+0x52600], [R2.64], !P0 ;  /* 0x5260000002f57fae */ /* 0x0009e2000c121844 */
[----:B---3--:R-:W-:-:S03]  /*123d0*/  IMAD.WIDE R34, R0, 0x4, R208 ;  /* 0x0000000400227825 */ /* 0x008fc600078e02d0 */
[----:B------:R1:W-:Y:S01]  /*123e0*/  LDGSTS.E [R245+0x54000], [R50.64], !P2 ;  /* 0x5400000032f57fae */ /* 0x0003e2000d121844 */
[----:B--2---:R-:W-:-:S03]  /*123f0*/  IMAD.WIDE R18, R0, 0x4, R160 ;  /* 0x0000000400127825 */ /* 0x004fc600078e02a0 */
[----:B------:R5:W-:Y:S04]  /*12400*/  LDGSTS.E [R245+0x54200], [R34.64], !P2 ;  /* 0x5420000022f57fae */ /* 0x000be8000d121844 */
[----:B------:R-:W5:Y:S04]  /*12410*/  LDL.LU.64 R160, [R1+0x520] ;  /* 0x0005200001a07983 */ /* 0x000f680000300a00 */
[----:B------:R1:W-:Y:S04]  /*12420*/  STL.64 [R1+0x12b0], R50 ;  /* 0x0012b03201007387 */ /* 0x0003e80000100a00 */
[----:B------:R5:W-:Y:S04]  /*12430*/  STL.64 [R1+0x12b8], R34 ;  /* 0x0012b82201007387 */ /* 0x000be80000100a00 */
[----:B------:R3:W-:Y:S04]  /*12440*/  STL.64 [R1+0x12c0], R18 ;  /* 0x0012c01201007387 */ /* 0x0007e80000100a00 */
[----:B------:R3:W-:Y:S01]  /*12450*/  LDGSTS.E [R245+0x54400], [R18.64], !P2 ;  /* 0x5440000012f57fae */ /* 0x0007e2000d121844 */
[----:B------:R-:W-:-:S04]  /*12460*/  IADD3 R242, R250, -0xad, RZ ;  /* 0xffffff53faf27810 */ /* 0x000fc80007ffe0ff */
[----:B------:R-:W-:Y:S01]  /*12470*/  ISETP.GE.U32.AND P3, PT, R242, 0x7ffffed4, PT ;  /* 0x7ffffed4f200780c */ /* 0x000fe20003f66070 */
[----:B----4-:R-:W-:-:S05]  /*12480*/  IMAD.WIDE R2, R0, 0x4, R112 ;  /* 0x0000000400027825 */ /* 0x010fca00078e0270 */
[----:B------:R4:W-:Y:S04]  /*12490*/  STL.64 [R1+0x12c8], R2 ;  /* 0x0012c80201007387 */ /* 0x0009e80000100a00 */
[----:B------:R-:W2:Y:S04]  /*124a0*/  LDL.LU.64 R240, [R1+0x4f8] ;  /* 0x0004f80001f07983 */ /* 0x000ea80000300a00 */
[----:B------:R-:W2:Y:S04]  /*124b0*/  LDL.LU.64 R208, [R1+0x4f0] ;  /* 0x0004f00001d07983 */ /* 0x000ea80000300a00 */
[----:B------:R-:W2:Y:S01]  /*124c0*/  LDL.LU.64 R112, [R1+0x4e8] ;  /* 0x0004e80001707983 */ /* 0x000ea20000300a00 */
[----:B-1----:R-:W-:-:S03]  /*124d0*/  IMAD.WIDE R50, R0, 0x4, R224 ;  /* 0x0000000400327825 */ /* 0x002fc600078e02e0 */
[----:B------:R4:W-:Y:S04]  /*124e0*/  LDGSTS.E [R245+0x54600], [R2.64], !P2 ;  /* 0x5460000002f57fae */ /* 0x0009e8000d121844 */
[----:B------:R1:W-:Y:S01]  /*124f0*/  LDGSTS.E [R245+0x56000], [R50.64], !P3 ;  /* 0x5600000032f57fae */ /* 0x0003e2000d921844 */
[----:B-----5:R-:W-:-:S03]  /*12500*/  IMAD.WIDE R34, R0, 0x4, R246 ;  /* 0x0000000400227825 */ /* 0x020fc600078e02f6 */
[----:B------:R-:W5:Y:S01]  /*12510*/  LDL.LU.64 R246, [R1+0x4e0] ;  /* 0x0004e00001f67983 */ /* 0x000f620000300a00 */
[----:B---3--:R-:W-:-:S03]  /*12520*/  IMAD.WIDE R18, R0, 0x4, R128 ;  /* 0x0000000400127825 */ /* 0x008fc600078e0280 */
[----:B------:R1:W-:Y:S04]  /*12530*/  STL.64 [R1+0x12f0], R50 ;  /* 0x0012f03201007387 */ /* 0x0003e80000100a00 */
[----:B------:R3:W-:Y:S01]  /*12540*/  STL.64 [R1+0x12f8], R34 ;  /* 0x0012f82201007387 */ /* 0x0007e20000100a00 */
[----:B----4-:R-:W-:-:S03]  /*12550*/  IMAD.WIDE R2, R0, 0x4, R248 ;  /* 0x0000000400027825 */ /* 0x010fc600078e02f8 */
[----:B------:R4:W-:Y:S04]  /*12560*/  STL.64 [R1+0x1300], R18 ;  /* 0x0013001201007387 */ /* 0x0009e80000100a00 */
[----:B------:R1:W-:Y:S04]  /*12570*/  STL.64 [R1+0x1308], R2 ;  /* 0x0013080201007387 */ /* 0x0003e80000100a00 */
[----:B------:R-:W5:Y:S04]  /*12580*/  LDL.LU.64 R128, [R1+0x4b8] ;  /* 0x0004b80001807983 */ /* 0x000f680000300a00 */
[----:B------:R-:W5:Y:S04]  /*12590*/  LDL.LU.64 R248, [R1+0x4b0] ;  /* 0x0004b00001f87983 */ /* 0x000f680000300a00 */
[----:B------:R3:W-:Y:S04]  /*125a0*/  LDGSTS.E [R245+0x56200], [R34.64], !P3 ;  /* 0x5620000022f57fae */ /* 0x0007e8000d921844 */
[----:B------:R4:W-:Y:S01]  /*125b0*/  LDGSTS.E [R245+0x56400], [R18.64], !P3 ;  /* 0x5640000012f57fae */ /* 0x0009e2000d921844 */
[----:B-1----:R-:W-:Y:S01]  /*125c0*/  IMAD.WIDE R50, R0, 0x4, R192 ;  /* 0x0000000400327825 */ /* 0x002fe200078e02c0 */
[----:B------:R-:W-:-:S02]  /*125d0*/  IADD3 R242, R250, -0xb1, RZ ;  /* 0xffffff4ffaf27810 */ /* 0x000fc40007ffe0ff */
[----:B------:R1:W-:Y:S01]  /*125e0*/  LDGSTS.E [R245+0x56600], [R2.64], !P3 ;  /* 0x5660000002f57fae */ /* 0x0003e2000d921844 */
[----:B---3--:R-:W-:-:S03]  /*125f0*/  IMAD.WIDE R34, R0, 0x4, R176 ;  /* 0x0000000400227825 */ /* 0x008fc600078e02b0 */
[----:B------:R-:W3:Y:S01]  /*12600*/  LDL.LU.64 R176, [R1+0x4a8] ;  /* 0x0004a80001b07983 */ /* 0x000ee20000300a00 */
[----:B----4-:R-:W-:-:S03]  /*12610*/  IMAD.WIDE R18, R0, 0x4, R144 ;  /* 0x0000000400127825 */ /* 0x010fc600078e0290 */
[----:B------:R2:W-:Y:S04]  /*12620*/  STL.64 [R1+0x1330], R50 ;  /* 0x0013303201007387 */ /* 0x0005e80000100a00 */
[----:B------:R-:W3:Y:S01]  /*12630*/  LDL.LU.64 R144, [R1+0x4a0] ;  /* 0x0004a00001907983 */ /* 0x000ee20000300a00 */
[----:B------:R-:W-:Y:S02]  /*12640*/  ISETP.GE.U32.AND P5, PT, R242, 0x7ffffed0, PT ;  /* 0x7ffffed0f200780c */ /* 0x000fe40003fa6070 */
[----:B------:R-:W-:Y:S01]  /*12650*/  IADD3 R242, R250, -0xb5, RZ ;  /* 0xffffff4bfaf27810 */ /* 0x000fe20007ffe0ff */
[----:B------:R1:W-:Y:S04]  /*12660*/  STL.64 [R1+0x1338], R34 ;  /* 0x0013382201007387 */ /* 0x0003e80000100a00 */
[----:B------:R1:W-:Y:S01]  /*12670*/  STL.64 [R1+0x1340], R18 ;  /* 0x0013401201007387 */ /* 0x0003e20000100a00 */
[----:B------:R-:W-:-:S05]  /*12680*/  ISETP.GE.U32.AND P4, PT, R242, 0x7ffffecc, PT ;  /* 0x7ffffeccf200780c */ /* 0x000fca0003f86070 */
[----:B------:R2:W-:Y:S04]  /*12690*/  LDGSTS.E [R245+0x58000], [R50.64], !P5 ;  /* 0x5800000032f57fae */ /* 0x0005e8000e921844 */
[----:B------:R1:W-:Y:S04]  /*126a0*/  LDGSTS.E [R245+0x58200], [R34.64], !P5 ;  /* 0x5820000022f57fae */ /* 0x0003e8000e921844 */
[----:B------:R1:W-:Y:S02]  /*126b0*/  LDGSTS.E [R245+0x58400], [R18.64], !P5 ;  /* 0x5840000012f57fae */ /* 0x0003e4000e921844 */
[----:B-1----:R-:W-:-:S05]  /*126c0*/  IMAD.WIDE R2, R0, 0x4, R160 ;  /* 0x0000000400027825 */ /* 0x002fca00078e02a0 */
[----:B------:R5:W-:Y:S04]  /*126d0*/  STL.64 [R1+0x1348], R2 ;  /* 0x0013480201007387 */ /* 0x000be80000100a00 */
[----:B------:R-:W3:Y:S04]  /*126e0*/  LDL.LU.64 R224, [R1+0x478] ;  /* 0x0004780001e07983 */ /* 0x000ee80000300a00 */
[----:B------:R-:W3:Y:S04]  /*126f0*/  LDL.LU.64 R192, [R1+0x470] ;  /* 0x0004700001c07983 */ /* 0x000ee80000300a00 */
[----:B------:R-:W3:Y:S04]  /*12700*/  LDL.LU.64 R160, [R1+0x468] ;  /* 0x0004680001a07983 */ /* 0x000ee80000300a00 */
[----:B------:R5:W-:Y:S01]  /*12710*/  LDGSTS.E [R245+0x58600], [R2.64], !P5 ;  /* 0x5860000002f57fae */ /* 0x000be2000e921844 */
[----:B--2---:R-:W-:-:S04]  /*12720*/  IMAD.WIDE R50, R0, 0x4, R240 ;  /* 0x0000000400327825 */ /* 0x004fc800078e02f0 */
[C---:B------:R-:W-:Y:S01]  /*12730*/  IMAD.WIDE R34, R0.reuse, 0x4, R208 ;  /* 0x0000000400227825 */ /* 0x040fe200078e02d0 */
[----:B------:R1:W-:Y:S03]  /*12740*/  LDGSTS.E [R245+0x5a000], [R50.64], !P4 ;  /* 0x5a00000032f57fae */ /* 0x0003e6000e121844 */
[C---:B------:R-:W-:Y:S01]  /*12750*/  IMAD.WIDE R18, R0.reuse, 0x4, R112 ;  /* 0x0000000400127825 */ /* 0x040fe200078e0270 */
[----:B------:R2:W-:Y:S04]  /*12760*/  LDGSTS.E [R245+0x5a200], [R34.64], !P4 ;  /* 0x5a20000022f57fae */ /* 0x0005e8000e121844 */
[----:B------:R-:W4:Y:S04]  /*12770*/  LDL.LU.64 R112, [R1+0x460] ;  /* 0x0004600001707983 */ /* 0x000f280000300a00 */
[----:B------:R1:W-:Y:S01]  /*12780*/  STL.64 [R1+0x1370], R50 ;  /* 0x0013703201007387 */ /* 0x0003e20000100a00 */
[----:B-----5:R-:W-:-:S03]  /*12790*/  IMAD.WIDE R2, R0, 0x4, R246 ;  /* 0x0000000400027825 */ /* 0x020fc600078e02f6 */
[----:B------:R2:W-:Y:S04]  /*127a0*/  STL.64 [R1+0x1378], R34 ;  /* 0x0013782201007387 */ /* 0x0005e80000100a00 */
[----:B------:R3:W-:Y:S04]  /*127b0*/  STL.64 [R1+0x1380], R18 ;  /* 0x0013801201007387 */ /* 0x0007e80000100a00 */
[----:B------:R5:W-:Y:S04]  /*127c0*/  STL.64 [R1+0x1388], R2 ;  /* 0x0013880201007387 */ /* 0x000be80000100a00 */
[----:B------:R-:W4:Y:S04]  /*127d0*/  LDL.LU.64 R208, [R1+0x438] ;  /* 0x0004380001d07983 */ /* 0x000f280000300a00 */
[----:B------:R-:W4:Y:S01]  /*127e0*/  LDL.LU.64 R246, [R1+0x430] ;  /* 0x0004300001f67983 */ /* 0x000f220000300a00 */
[----:B-1----:R-:W-:-:S03]  /*127f0*/  IMAD.WIDE R50, R0, 0x4, R128 ;  /* 0x0000000400327825 */ /* 0x002fc600078e0280 */
[----:B------:R3:W-:Y:S01]  /*12800*/  LDGSTS.E [R245+0x5a400], [R18.64], !P4 ;  /* 0x5a40000012f57fae */ /* 0x0007e2000e121844 */
[----:B--2---:R-:W-:-:S03]  /*12810*/  IMAD.WIDE R34, R0, 0x4, R248 ;  /* 0x0000000400227825 */ /* 0x004fc600078e02f8 */
[----:B------:R-:W2:Y:S04]  /*12820*/  LDL.LU.64 R128, [R1+0x428] ;  /* 0x0004280001807983 */ /* 0x000ea80000300a00 */
[----:B------:R-:W2:Y:S04]  /*12830*/  LDL.LU.64 R248, [R1+0x420] ;  /* 0x0004200001f87983 */ /* 0x000ea80000300a00 */
[----:B------:R5:W-:Y:S04]  /*12840*/  LDGSTS.E [R245+0x5a600], [R2.64], !P4 ;  /* 0x5a60000002f57fae */ /* 0x000be8000e121844 */
[----:B------:R1:W-:Y:S01]  /*12850*/  STL.64 [R1+0x13b0], R50 ;  /* 0x0013b03201007387 */ /* 0x0003e20000100a00 */
[----:B---3--:R-:W-:-:S03]  /*12860*/  IMAD.WIDE R18, R0, 0x4, R176 ;  /* 0x0000000400127825 */ /* 0x008fc600078e02b0 */
[----:B------:R3:W-:Y:S01]  /*12870*/  STL.64 [R1+0x13b8], R34 ;  /* 0x0013b82201007387 */ /* 0x0007e20000100a00 */
[----:B-----5:R-:W-:-:S03]  /*12880*/  IMAD.WIDE R2, R0, 0x4, R144 ;  /* 0x0000000400027825 */ /* 0x020fc600078e0290 */
[----:B------:R5:W-:Y:S04]  /*12890*/  STL.64 [R1+0x13c0], R18 ;  /* 0x0013c01201007387 */ /* 0x000be80000100a00 */
[----:B------:R4:W-:Y:S04]  /*128a0*/  STL.64 [R1+0x13c8], R2 ;  /* 0x0013c80201007387 */ /* 0x0009e80000100a00 */
[----:B------:R-:W2:Y:S04]  /*128b0*/  LDL.LU.64 R176, [R1+0x3f8] ;  /* 0x0003f80001b07983 */ /* 0x000ea80000300a00 */
[----:B------:R-:W2:Y:S01]  /*128c0*/  LDL.LU.64 R144, [R1+0x3f0] ;  /* 0x0003f00001907983 */ /* 0x000ea20000300a00 */
[----:B------:R-:W-:-:S04]  /*128d0*/  IADD3 R242, R250, -0xb9, RZ ;  /* 0xffffff47faf27810 */ /* 0x000fc80007ffe0ff */
[----:B------:R-:W-:Y:S02]  /*128e0*/  ISETP.GE.U32.AND P1, PT, R242, 0x7ffffec8, PT ;  /* 0x7ffffec8f200780c */ /* 0x000fe40003f26070 */
[----:B------:R-:W-:-:S04]  /*128f0*/  IADD3 R242, R250, -0xbd, RZ ;  /* 0xffffff43faf27810 */ /* 0x000fc80007ffe0ff */
[----:B------:R-:W-:-:S07]  /*12900*/  ISETP.GE.U32.AND P6, PT, R242, 0x7ffffec4, PT ;  /* 0x7ffffec4f200780c */ /* 0x000fce0003fc6070 */
[----:B------:R1:W-:Y:S04]  /*12910*/  LDGSTS.E [R245+0x5c000], [R50.64], !P1 ;  /* 0x5c00000032f57fae */ /* 0x0003e8000c921844 */
[----:B------:R3:W-:Y:S04]  /*12920*/  LDGSTS.E [R245+0x5c200], [R34.64], !P1 ;  /* 0x5c20000022f57fae */ /* 0x0007e8000c921844 */
[----:B------:R5:W-:Y:S04]  /*12930*/  LDGSTS.E [R245+0x5c400], [R18.64], !P1 ;  /* 0x5c40000012f57fae */ /* 0x000be8000c921844 */
[----:B------:R4:W-:Y:S01]  /*12940*/  LDGSTS.E [R245+0x5c600], [R2.64], !P1 ;  /* 0x5c60000002f57fae */ /* 0x0009e2000c921844 */
[----:B-1----:R-:W-:-:S04]  /*12950*/  IMAD.WIDE R50, R0, 0x4, R224 ;  /* 0x0000000400327825 */ /* 0x002fc800078e02e0 */
[C---:B---3--:R-:W-:Y:S01]  /*12960*/  IMAD.WIDE R34, R0.reuse, 0x4, R192 ;  /* 0x0000000400227825 */ /* 0x048fe200078e02c0 */
[----:B------:R1:W-:Y:S03]  /*12970*/  LDGSTS.E [R245+0x5e000], [R50.64], !P6 ;  /* 0x5e00000032f57fae */ /* 0x0003e6000f121844 */
[----:B-----5:R-:W-:Y:S01]  /*12980*/  IMAD.WIDE R18, R0, 0x4, R160 ;  /* 0x0000000400127825 */ /* 0x020fe200078e02a0 */
[----:B------:R-:W3:Y:S04]  /*12990*/  LDL.LU.64 R192, [R1+0x3e8] ;  /* 0x0003e80001c07983 */ /* 0x000ee80000300a00 */
[----:B------:R1:W-:Y:S04]  /*129a0*/  STL.64 [R1+0x1400], R50 ;  /* 0x0014003201007387 */ /* 0x0003e80000100a00 */
[----:B------:R-:W3:Y:S04]  /*129b0*/  LDL.LU.64 R160, [R1+0x3e0] ;  /* 0x0003e00001a07983 */ /* 0x000ee80000300a00 */
[----:B------:R1:W-:Y:S04]  /*129c0*/  STL.64 [R1+0x1408], R34 ;  /* 0x0014082201007387 */ /* 0x0003e80000100a00 */
[----:B------:R2:W-:Y:S04]  /*129d0*/  STL.64 [R1+0x1410], R18 ;  /* 0x0014101201007387 */ /* 0x0005e80000100a00 */
[----:B------:R1:W-:Y:S04]  /*129e0*/  LDGSTS.E [R245+0x5e200], [R34.64], !P6 ;  /* 0x5e20000022f57fae */ /* 0x0003e8000f121844 */
[----:B------:R2:W-:Y:S01]  /*129f0*/  LDGSTS.E [R245+0x5e400], [R18.64], !P6 ;  /* 0x5e40000012f57fae */ /* 0x0005e2000f121844 */
[----:B------:R-:W-:-:S04]  /*12a00*/  IADD3 R242, R250, -0xc1, RZ ;  /* 0xffffff3ffaf27810 */ /* 0x000fc80007ffe0ff */
[----:B------:R-:W-:Y:S01]  /*12a10*/  ISETP.GE.U32.AND P0, PT, R242, 0x7ffffec0, PT ;  /* 0x7ffffec0f200780c */ /* 0x000fe20003f06070 */
[----:B----4-:R-:W-:-:S05]  /*12a20*/  IMAD.WIDE R2, R0, 0x4, R112 ;  /* 0x0000000400027825 */ /* 0x010fca00078e0270 */
[----:B------:R4:W-:Y:S04]  /*12a30*/  STL.64 [R1+0x1418], R2 ;  /* 0x0014180201007387 */ /* 0x0009e80000100a00 */
[----:B------:R-:W5:Y:S04]  /*12a40*/  LDL.LU.64 R224, [R1+0x3b8] ;  /* 0x0003b80001e07983 */ /* 0x000f680000300a00 */
[----:B------:R-:W5:Y:S04]  /*12a50*/  LDL.LU.64 R112, [R1+0x3b0] ;  /* 0x0003b00001707983 */ /* 0x000f680000300a00 */
[----:B------:R4:W-:Y:S01]  /*12a60*/  LDGSTS.E [R245+0x5e600], [R2.64], !P6 ;  /* 0x5e60000002f57fae */ /* 0x0009e2000f121844 */
[----:B-1----:R-:W-:-:S03]  /*12a70*/  IMAD.WIDE R50, R0, 0x4, R208 ;  /* 0x0000000400327825 */ /* 0x002fc600078e02d0 */
[----:B------:R-:W5:Y:S01]  /*12a80*/  LDL.LU.64 R208, [R1+0x3a8] ;  /* 0x0003a80001d07983 */ /* 0x000f620000300a00 */
[----:B------:R-:W-:-:S03]  /*12a90*/  IMAD.WIDE R34, R0, 0x4, R246 ;  /* 0x0000000400227825 */ /* 0x000fc600078e02f6 */
[----:B------:R-:W5:Y:S01]  /*12aa0*/  LDL.LU.64 R246, [R1+0x3a0] ;  /* 0x0003a00001f67983 */ /* 0x000f620000300a00 */
[----:B--2---:R-:W-:-:S03]  /*12ab0*/  IMAD.WIDE R18, R0, 0x4, R128 ;  /* 0x0000000400127825 */ /* 0x004fc600078e0280 */
[----:B------:R1:W-:Y:S01]  /*12ac0*/  STL.64 [R1+0x1450], R50 ;  /* 0x0014503201007387 */ /* 0x0003e20000100a00 */
[----:B----4-:R-:W-:-:S03]  /*12ad0*/  IMAD.WIDE R2, R0, 0x4, R248 ;  /* 0x0000000400027825 */ /* 0x010fc600078e02f8 */
[----:B------:R2:W-:Y:S04]  /*12ae0*/  STL.64 [R1+0x1468], R34 ;  /* 0x0014682201007387 */ /* 0x0005e80000100a00 */
[----:B------:R3:W-:Y:S04]  /*12af0*/  STL.64 [R1+0x1470], R18 ;  /* 0x0014701201007387 */ /* 0x0007e80000100a00 */
[----:B------:R4:W-:Y:S04]  /*12b00*/  STL.64 [R1+0x1478], R2 ;  /* 0x0014780201007387 */ /* 0x0009e80000100a00 */
[----:B------:R-:W5:Y:S04]  /*12b10*/  LDL.LU.64 R128, [R1+0x378] ;  /* 0x0003780001807983 */ /* 0x000f680000300a00 */
[----:B------:R-:W5:Y:S04]  /*12b20*/  LDL.LU.64 R248, [R1+0x370] ;  /* 0x0003700001f87983 */ /* 0x000f680000300a00 */
[----:B------:R1:W-:Y:S04]  /*12b30*/  LDGSTS.E [R245+0x60000], [R50.64], !P0 ;  /* 0x6000000032f57fae */ /* 0x0003e8000c121844 */
[----:B------:R2:W-:Y:S01]  /*12b40*/  LDGSTS.E [R245+0x60200], [R34.64], !P0 ;  /* 0x6020000022f57fae */ /* 0x0005e2000c121844 */
[----:B------:R-:W-:-:S03]  /*12b50*/  IADD3 R242, R250, -0xc5, RZ ;  /* 0xffffff3bfaf27810 */ /* 0x000fc60007ffe0ff */
[----:B------:R3:W-:Y:S01]  /*12b60*/  LDGSTS.E [R245+0x60400], [R18.64], !P0 ;  /* 0x6040000012f57fae */ /* 0x0007e2000c121844 */
[----:B-1----:R-:W-:-:S04]  /*12b70*/  IMAD.WIDE R50, R0, 0x4, R176 ;  /* 0x0000000400327825 */ /* 0x002fc800078e02b0 */
[----:B--2---:R-:W-:Y:S01]  /*12b80*/  IMAD.WIDE R34, R0, 0x4, R144 ;  /* 0x0000000400227825 */ /* 0x004fe200078e0290 */
[----:B------:R-:W2:Y:S04]  /*12b90*/  LDL.LU.64 R176, [R1+0x368] ;  /* 0x0003680001b07983 */ /* 0x000ea80000300a00 */
[----:B------:R-:W2:Y:S01]  /*12ba0*/  LDL.LU.64 R144, [R1+0x360] ;  /* 0x0003600001907983 */ /* 0x000ea20000300a00 */
[----:B------:R-:W-:Y:S02]  /*12bb0*/  ISETP.GE.U32.AND P2, PT, R242, 0x7ffffebc, PT ;  /* 0x7ffffebcf200780c */ /* 0x000fe40003f46070 */
[----:B------:R-:W-:Y:S01]  /*12bc0*/  IADD3 R242, R250, -0xc9, RZ ;  /* 0xffffff37faf27810 */ /* 0x000fe20007ffe0ff */
[----:B------:R4:W-:Y:S03]  /*12bd0*/  LDGSTS.E [R245+0x60600], [R2.64], !P0 ;  /* 0x6060000002f57fae */ /* 0x0009e6000c121844 */
[----:B------:R-:W-:Y:S01]  /*12be0*/  ISETP.GE.U32.AND P3, PT, R242, 0x7ffffeb8, PT ;  /* 0x7ffffeb8f200780c */ /* 0x000fe20003f66070 */
[----:B------:R5:W-:Y:S04]  /*12bf0*/  STL.64 [R1+0x14a0], R50 ;  /* 0x0014a03201007387 */ /* 0x000be80000100a00 */
[----:B------:R1:W-:Y:S04]  /*12c00*/  STL.64 [R1+0x14a8], R34 ;  /* 0x0014a82201007387 */ /* 0x0003e80000100a00 */
[----:B------:R5:W-:Y:S04]  /*12c10*/  LDGSTS.E [R245+0x62000], [R50.64], !P2 ;  /* 0x6200000032f57fae */ /* 0x000be8000d121844 */
[----:B------:R1:W-:Y:S01]  /*12c20*/  LDGSTS.E [R245+0x62200], [R34.64], !P2 ;  /* 0x6220000022f57fae */ /* 0x0003e2000d121844 */
[----:B---3--:R-:W-:-:S04]  /*12c30*/  IMAD.WIDE R18, R0, 0x4, R192 ;  /* 0x0000000400127825 */ /* 0x008fc800078e02c0 */
[C---:B----4-:R-:W-:Y:S01]  /*12c40*/  IMAD.WIDE R2, R0.reuse, 0x4, R160 ;  /* 0x0000000400027825 */ /* 0x050fe200078e02a0 */
[----:B------:R3:W-:Y:S04]  /*12c50*/  STL.64 [R1+0x14b0], R18 ;  /* 0x0014b01201007387 */ /* 0x0007e80000100a00 */
[----:B------:R4:W-:Y:S04]  /*12c60*/  STL.64 [R1+0x14b8], R2 ;  /* 0x0014b80201007387 */ /* 0x0009e80000100a00 */
[----:B------:R-:W2:Y:S04]  /*12c70*/  LDL.LU.64 R240, [R1+0x338] ;  /* 0x0003380001f07983 */ /* 0x000ea80000300a00 */
[----:B------:R-:W2:Y:S04]  /*12c80*/  LDL.LU.64 R192, [R1+0x330] ;  /* 0x0003300001c07983 */ /* 0x000ea80000300a00 */
[----:B------:R3:W-:Y:S04]  /*12c90*/  LDGSTS.E [R245+0x62400], [R18.64], !P2 ;  /* 0x6240000012f57fae */ /* 0x0007e8000d121844 */
[----:B------:R-:W2:Y:S04]  /*12ca0*/  LDL.LU.64 R160, [R1+0x328] ;  /* 0x0003280001a07983 */ /* 0x000ea80000300a00 */
[----:B------:R4:W-:Y:S01]  /*12cb0*/  LDGSTS.E [R245+0x62600], [R2.64], !P2 ;  /* 0x6260000002f57fae */ /* 0x0009e2000d121844 */
[----:B-----5:R-:W-:-:S04]  /*12cc0*/  IMAD.WIDE R50, R0, 0x4, R224 ;  /* 0x0000000400327825 */ /* 0x020fc800078e02e0 */
[C---:B-1----:R-:W-:Y:S01]  /*12cd0*/  IMAD.WIDE R34, R0.reuse, 0x4, R112 ;  /* 0x0000000400227825 */ /* 0x042fe200078e0270 */
[----:B------:R1:W-:Y:S04]  /*12ce0*/  LDGSTS.E [R245+0x64000], [R50.64], !P3 ;  /* 0x6400000032f57fae */ /* 0x0003e8000d921844 */
[----:B------:R-:W5:Y:S01]  /*12cf0*/  LDL.LU.64 R112, [R1+0x320] ;  /* 0x0003200001707983 */ /* 0x000f620000300a00 */
[----:B---3--:R-:W-:-:S03]  /*12d00*/  IMAD.WIDE R18, R0, 0x4, R208 ;  /* 0x0000000400127825 */ /* 0x008fc600078e02d0 */
[----:B------:R1:W-:Y:S01]  /*12d10*/  STL.64 [R1+0x1500], R50 ;  /* 0x0015003201007387 */ /* 0x0003e20000100a00 */
[----:B----4-:R-:W-:-:S03]  /*12d20*/  IMAD.WIDE R2, R0, 0x4, R246 ;  /* 0x0000000400027825 */ /* 0x010fc600078e02f6 */
[----:B------:R3:W-:Y:S04]  /*12d30*/  STL.64 [R1+0x1508], R34 ;  /* 0x0015082201007387 */ /* 0x0007e80000100a00 */
[----:B------:R2:W-:Y:S04]  /*12d40*/  STL.64 [R1+0x1510], R18 ;  /* 0x0015101201007387 */ /* 0x0005e80000100a00 */
[----:B------:R4:W-:Y:S04]  /*12d50*/  STL.64 [R1+0x1518], R2 ;  /* 0x0015180201007387 */ /* 0x0009e80000100a00 */
[----:B------:R-:W5:Y:S04]  /*12d60*/  LDL.LU.64 R224, [R1+0x2f8] ;  /* 0x0002f80001e07983 */ /* 0x000f680000300a00 */
[----:B------:R3:W-:Y:S04]  /*12d70*/  LDGSTS.E [R245+0x64200], [R34.64], !P3 ;  /* 0x6420000022f57fae */ /* 0x0007e8000d921844 */
[----:B------:R-:W5:Y:S01]  /*12d80*/  LDL.LU.64 R246, [R1+0x2f0] ;  /* 0x0002f00001f67983 */ /* 0x000f620000300a00 */
[----:B-1----:R-:W-:-:S03]  /*12d90*/  IMAD.WIDE R50, R0, 0x4, R128 ;  /* 0x0000000400327825 */ /* 0x002fc600078e0280 */
[----:B------:R-:W5:Y:S01]  /*12da0*/  LDL.LU.64 R128, [R1+0x2e8] ;  /* 0x0002e80001807983 */ /* 0x000f620000300a00 */
[----:B---3--:R-:W-:-:S03]  /*12db0*/  IMAD.WIDE R34, R0, 0x4, R248 ;  /* 0x0000000400227825 */ /* 0x008fc600078e02f8 */
[----:B------:R2:W-:Y:S04]  /*12dc0*/  LDGSTS.E [R245+0x64400], [R18.64], !P3 ;  /* 0x6440000012f57fae */ /* 0x0005e8000d921844 */
[----:B------:R-:W3:Y:S04]  /*12dd0*/  LDL.LU.64 R248, [R1+0x2e0] ;  /* 0x0002e00001f87983 */ /* 0x000ee80000300a00 */
[----:B------:R4:W-:Y:S04]  /*12de0*/  LDGSTS.E [R245+0x64600], [R2.64], !P3 ;  /* 0x6460000002f57fae */ /* 0x0009e8000d921844 */
[----:B------:R1:W-:Y:S01]  /*12df0*/  STL.64 [R1+0x1540], R50 ;  /* 0x0015403201007387 */ /* 0x0003e20000100a00 */
[----:B--2---:R-:W-:-:S03]  /*12e00*/  IMAD.WIDE R18, R0, 0x4, R176 ;  /* 0x0000000400127825 */ /* 0x004fc600078e02b0 */
[----:B------:R2:W-:Y:S01]  /*12e10*/  STL.64 [R1+0x1568], R34 ;  /* 0x0015682201007387 */ /* 0x0005e20000100a00 */
[----:B----4-:R-:W-:-:S03]  /*12e20*/  IMAD.WIDE R2, R0, 0x4, R144 ;  /* 0x0000000400027825 */ /* 0x010fc600078e0290 */
[----:B------:R4:W-:Y:S04]  /*12e30*/  STL.64 [R1+0x1570], R18 ;  /* 0x0015701201007387 */ /* 0x0009e80000100a00 */
[----:B------:R5:W-:Y:S04]  /*12e40*/  STL.64 [R1+0x1578], R2 ;  /* 0x0015780201007387 */ /* 0x000be80000100a00 */
[----:B------:R-:W3:Y:S04]  /*12e50*/  LDL.LU.64 R208, [R1+0x2b8] ;  /* 0x0002b80001d07983 */ /* 0x000ee80000300a00 */
[----:B------:R-:W3:Y:S04]  /*12e60*/  LDL.LU.64 R176, [R1+0x2b0] ;  /* 0x0002b00001b07983 */ /* 0x000ee80000300a00 */
[----:B------:R-:W3:Y:S01]  /*12e70*/  LDL.LU.64 R144, [R1+0x2a8] ;  /* 0x0002a80001907983 */ /* 0x000ee20000300a00 */
        /* <DEDUP_REMOVED lines=9> */
[C---:B--2---:R-:W-:Y:S01]  /*12f10*/  IMAD.WIDE R34, R0.reuse, 0x4, R192 ;  /* 0x0000000400227825 */ /* 0x044fe200078e02c0 */
[----:B------:R1:W-:Y:S04]  /*12f20*/  LDGSTS.E [R245+0x68000], [R50.64], !P4 ;  /* 0x6800000032f57fae */ /* 0x0003e8000e121844 */
[----:B------:R2:W-:Y:S01]  /*12f30*/  LDGSTS.E [R245+0x68200], [R34.64], !P4 ;  /* 0x6820000022f57fae */ /* 0x0005e2000e121844 */
[----:B----4-:R-:W-:-:S03]  /*12f40*/  IMAD.WIDE R18, R0, 0x4, R160 ;  /* 0x0000000400127825 */ /* 0x010fc600078e02a0 */
[----:B------:R-:W4:Y:S04]  /*12f50*/  LDL.LU.64 R160, [R1+0x2a0] ;  /* 0x0002a00001a07983 */ /* 0x000f280000300a00 */
[----:B------:R1:W-:Y:S04]  /*12f60*/  STL.64 [R1+0x15a0], R50 ;  /* 0x0015a03201007387 */ /* 0x0003e80000100a00 */
[----:B------:R2:W-:Y:S04]  /*12f70*/  STL.64 [R1+0x15a8], R34 ;  /* 0x0015a82201007387 */ /* 0x0005e80000100a00 */
[----:B------:R1:W-:Y:S04]  /*12f80*/  STL.64 [R1+0x15b0], R18 ;  /* 0x0015b01201007387 */ /* 0x0003e80000100a00 */
[----:B------:R1:W-:Y:S01]  /*12f90*/  LDGSTS.E [R245+0x68400], [R18.64], !P4 ;  /* 0x6840000012f57fae */ /* 0x0003e2000e121844 */
[----:B------:R-:W-:-:S04]  /*12fa0*/  IADD3 R242, R250, -0xd5, RZ ;  /* 0xffffff2bfaf27810 */ /* 0x000fc80007ffe0ff */
[----:B------:R-:W-:Y:S01]  /*12fb0*/  ISETP.GE.U32.AND P1, PT, R242, 0x7ffffeac, PT ;  /* 0x7ffffeacf200780c */ /* 0x000fe20003f26070 */
[----:B-----5:R-:W-:-:S05]  /*12fc0*/  IMAD.WIDE R2, R0, 0x4, R112 ;  /* 0x0000000400027825 */ /* 0x020fca00078e0270 */
[----:B------:R3:W-:Y:S04]  /*12fd0*/  STL.64 [R1+0x15b8], R2 ;  /* 0x0015b80201007387 */ /* 0x0007e80000100a00 */
[----:B------:R-:W5:Y:S04]  /*12fe0*/  LDL.LU.64 R240, [R1+0x278] ;  /* 0x0002780001f07983 */ /* 0x000f680000300a00 */
[----:B------:R-:W5:Y:S04]  /*12ff0*/  LDL.LU.64 R192, [R1+0x270] ;  /* 0x0002700001c07983 */ /* 0x000f680000300a00 */
[----:B------:R-:W5:Y:S04]  /*13000*/  LDL.LU.64 R112, [R1+0x268] ;  /* 0x0002680001707983 */ /* 0x000f680000300a00 */
[----:B------:R3:W-:Y:S01]  /*13010*/  LDGSTS.E [R245+0x68600], [R2.64], !P4 ;  /* 0x6860000002f57fae */ /* 0x0007e2000e121844 */
[----:B-1----:R-:W-:-:S05]  /*13020*/  IMAD.WIDE R50, R0, 0x4, R224 ;  /* 0x0000000400327825 */ /* 0x002fca00078e02e0 */
[----:B------:R1:W-:Y:S01]  /*13030*/  LDGSTS.E [R245+0x6a000], [R50.64], !P1 ;  /* 0x6a00000032f57fae */ /* 0x0003e2000c921844 */
[----:B--2---:R-:W-:-:S03]  /*13040*/  IMAD.WIDE R34, R0, 0x4, R246 ;  /* 0x0000000400227825 */ /* 0x004fc600078e02f6 */
[----:B------:R-:W2:Y:S01]  /*13050*/  LDL.LU.64 R246, [R1+0x260] ;  /* 0x0002600001f67983 */ /* 0x000ea20000300a00 */
[----:B------:R-:W-:-:S03]  /*13060*/  IMAD.WIDE R18, R0, 0x4, R128 ;  /* 0x0000000400127825 */ /* 0x000fc600078e0280 */
[----:B------:R1:W-:Y:S04]  /*13070*/  STL.64 [R1+0x1600], R50 ;  /* 0x0016003201007387 */ /* 0x0003e80000100a00 */
[----:B------:R-:W-:Y:S01]  /*13080*/  STL.64 [R1+0x1608], R34 ;  /* 0x0016082201007387 */ /* 0x000fe20000100a00 */
[----:B---3--:R-:W-:-:S03]  /*13090*/  IMAD.WIDE R2, R0, 0x4, R248 ;  /* 0x0000000400027825 */ /* 0x008fc600078e02f8 */
[----:B------:R3:W-:Y:S04]  /*130a0*/  STL.64 [R1+0x1610], R18 ;  /* 0x0016101201007387 */ /* 0x0007e80000100a00 */
[----:B------:R4:W-:Y:S04]  /*130b0*/  STL.64 [R1+0x1618], R2 ;  /* 0x0016180201007387 */ /* 0x0009e80000100a00 */
[----:B------:R-:W2:Y:S04]  /*130c0*/  LDL.LU.64 R128, [R1+0x238] ;  /* 0x0002380001807983 */ /* 0x000ea80000300a00 */
[----:B------:R-:W2:Y:S04]  /*130d0*/  LDL.LU.64 R248, [R1+0x230] ;  /* 0x0002300001f87983 */ /* 0x000ea80000300a00 */
[----:B------:R3:W-:Y:S04]  /*130e0*/  LDGSTS.E [R245+0x6a200], [R34.64], !P1 ;  /* 0x6a20000022f57fae */ /* 0x0007e8000c921844 */
[----:B------:R3:W-:Y:S01]  /*130f0*/  LDGSTS.E [R245+0x6a400], [R18.64], !P1 ;  /* 0x6a40000012f57fae */ /* 0x0007e2000c921844 */
[----:B------:R-:W-:-:S03]  /*13100*/  IADD3 R242, R250, -0xd9, RZ ;  /* 0xffffff27faf27810 */ /* 0x000fc60007ffe0ff */
[----:B------:R4:W-:Y:S01]  /*13110*/  LDGSTS.E [R245+0x6a600], [R2.64], !P1 ;  /* 0x6a60000002f57fae */ /* 0x0009e2000c921844 */
[----:B-1----:R-:W-:-:S03]  /*13120*/  IMAD.WIDE R50, R0, 0x4, R208 ;  /* 0x0000000400327825 */ /* 0x002fc600078e02d0 */
[----:B------:R-:W2:Y:S04]  /*13130*/  LDL.LU.64 R208, [R1+0x228] ;  /* 0x0002280001d07983 */ /* 0x000ea80000300a00 */
[----:B------:R5:W-:Y:S01]  /*13140*/  STL.64 [R1+0x1640], R50 ;  /* 0x0016403201007387 */ /* 0x000be20000100a00 */
[----:B---3--:R-:W-:-:S03]  /*13150*/  IMAD.WIDE R18, R0, 0x4, R144 ;  /* 0x0000000400127825 */ /* 0x008fc600078e0290 */
[----:B------:R-:W3:Y:S01]  /*13160*/  LDL.LU.64 R144, [R1+0x220] ;  /* 0x0002200001907983 */ /* 0x000ee20000300a00 */
[----:B------:R-:W-:Y:S01]  /*13170*/  ISETP.GE.U32.AND P6, PT, R242, 0x7ffffea8, PT ;  /* 0x7ffffea8f200780c */ /* 0x000fe20003fc6070 */
[----:B------:R-:W-:Y:S01]  /*13180*/  IMAD.WIDE R34, R0, 0x4, R176 ;  /* 0x0000000400227825 */ /* 0x000fe200078e02b0 */
[----:B------:R-:W-:-:S04]  /*13190*/  IADD3 R242, R250, -0xdd, RZ ;  /* 0xffffff23faf27810 */ /* 0x000fc80007ffe0ff */
[----:B------:R-:W-:Y:S01]  /*131a0*/  ISETP.GE.U32.AND P0, PT, R242, 0x7ffffea4, PT ;  /* 0x7ffffea4f200780c */ /* 0x000fe20003f06070 */
[----:B------:R1:W-:Y:S04]  /*131b0*/  STL.64 [R1+0x1668], R34 ;  /* 0x0016682201007387 */ /* 0x0003e80000100a00 */
[----:B------:R1:W-:Y:S04]  /*131c0*/  STL.64 [R1+0x1670], R18 ;  /* 0x0016701201007387 */ /* 0x0003e80000100a00 */
[----:B------:R5:W-:Y:S04]  /*131d0*/  LDGSTS.E [R245+0x6c000], [R50.64], !P6 ;  /* 0x6c00000032f57fae */ /* 0x000be8000f121844 */
[----:B------:R1:W-:Y:S04]  /*131e0*/  LDGSTS.E [R245+0x6c200], [R34.64], !P6 ;  /* 0x6c20000022f57fae */ /* 0x0003e8000f121844 */
[----:B------:R1:W-:Y:S01]  /*131f0*/  LDGSTS.E [R245+0x6c400], [R18.64], !P6 ;  /* 0x6c40000012f57fae */ /* 0x0003e2000f121844 */
[----:B----4-:R-:W-:-:S05]  /*13200*/  IMAD.WIDE R2, R0, 0x4, R160 ;  /* 0x0000000400027825 */ /* 0x010fca00078e02a0 */
[----:B------:R2:W-:Y:S04]  /*13210*/  STL.64 [R1+0x1678], R2 ;  /* 0x0016780201007387 */ /* 0x0005e80000100a00 */
[----:B------:R-:W3:Y:S04]  /*13220*/  LDL.LU.64 R224, [R1+0x1f8] ;  /* 0x0001f80001e07983 */ /* 0x000ee80000300a00 */
[----:B------:R2:W-:Y:S04]  /*13230*/  LDGSTS.E [R245+0x6c600], [R2.64], !P6 ;  /* 0x6c60000002f57fae */ /* 0x0005e8000f121844 */
[----:B------:R-:W3:Y:S04]  /*13240*/  LDL.LU.64 R176, [R1+0x1f0] ;  /* 0x0001f00001b07983 */ /* 0x000ee80000300a00 */
[----:B------:R-:W3:Y:S01]  /*13250*/  LDL.LU.64 R160, [R1+0x1e8] ;  /* 0x0001e80001a07983 */ /* 0x000ee20000300a00 */
[----:B-----5:R-:W-:-:S04]  /*13260*/  IMAD.WIDE R50, R0, 0x4, R240 ;  /* 0x0000000400327825 */ /* 0x020fc800078e02f0 */
[C---:B-1----:R-:W-:Y:S01]  /*13270*/  IMAD.WIDE R34, R0.reuse, 0x4, R192 ;  /* 0x0000000400227825 */ /* 0x042fe200078e02c0 */
[----:B------:R1:W-:Y:S03]  /*13280*/  LDGSTS.E [R245+0x6e000], [R50.64], !P0 ;  /* 0x6e00000032f57fae */ /* 0x0003e6000c121844 */
[C---:B------:R-:W-:Y:S01]  /*13290*/  IMAD.WIDE R18, R0.reuse, 0x4, R112 ;  /* 0x0000000400127825 */ /* 0x040fe200078e0270 */
[----:B------:R5:W-:Y:S04]  /*132a0*/  LDGSTS.E [R245+0x6e200], [R34.64], !P0 ;  /* 0x6e20000022f57fae */ /* 0x000be8000c121844 */
[----:B------:R-:W4:Y:S04]  /*132b0*/  LDL.LU.64 R112, [R1+0x1e0] ;  /* 0x0001e00001707983 */ /* 0x000f280000300a00 */
[----:B------:R1:W-:Y:S04]  /*132c0*/  STL.64 [R1+0x16a0], R50 ;  /* 0x0016a03201007387 */ /* 0x0003e80000100a00 */
[----:B------:R5:W-:Y:S01]  /*132d0*/  STL.64 [R1+0x16a8], R34 ;  /* 0x0016a82201007387 */ /* 0x000be20000100a00 */
[----:B--2---:R-:W-:-:S03]  /*132e0*/  IMAD.WIDE R2, R0, 0x4, R246 ;  /* 0x0000000400027825 */ /* 0x004fc600078e02f6 */
[----:B------:R2:W-:Y:S04]  /*132f0*/  STL.64 [R1+0x16b0], R18 ;  /* 0x0016b01201007387 */ /* 0x0005e80000100a00 */
[----:B------:R3:W-:Y:S04]  /*13300*/  STL.64 [R1+0x16b8], R2 ;  /* 0x0016b80201007387 */ /* 0x0007e80000100a00 */
[----:B------:R-:W4:Y:S04]  /*13310*/  LDL.LU.64 R192, [R1+0x1b8] ;  /* 0x0001b80001c07983 */ /* 0x000f280000300a00 */
[----:B------:R-:W4:Y:S04]  /*13320*/  LDL.LU.64 R246, [R1+0x1b0] ;  /* 0x0001b00001f67983 */ /* 0x000f280000300a00 */
[----:B------:R2:W-:Y:S01]  /*13330*/  LDGSTS.E [R245+0x6e400], [R18.64], !P0 ;  /* 0x6e40000012f57fae */ /* 0x0005e2000c121844 */
[----:B-1----:R-:W-:-:S03]  /*13340*/  IMAD.WIDE R50, R0, 0x4, R128 ;  /* 0x0000000400327825 */ /* 0x002fc600078e0280 */
[----:B------:R3:W-:Y:S01]  /*13350*/  LDGSTS.E [R245+0x6e600], [R2.64], !P0 ;  /* 0x6e60000002f57fae */ /* 0x0007e2000c121844 */
[----:B-----5:R-:W-:-:S03]  /*13360*/  IMAD.WIDE R34, R0, 0x4, R248 ;  /* 0x0000000400227825 */ /* 0x020fc600078e02f8 */
[----:B------:R-:W5:Y:S04]  /*13370*/  LDL.LU.64 R128, [R1+0x1a8] ;  /* 0x0001a80001807983 */ /* 0x000f680000300a00 */
[----:B------:R-:W5:Y:S04]  /*13380*/  LDL.LU.64 R248, [R1+0x1a0] ;  /* 0x0001a00001f87983 */ /* 0x000f680000300a00 */
[----:B------:R1:W-:Y:S01]  /*13390*/  STL.64 [R1+0x1700], R50 ;  /* 0x0017003201007387 */ /* 0x0003e20000100a00 */
[----:B--2---:R-:W-:-:S03]  /*133a0*/  IMAD.WIDE R18, R0, 0x4, R208 ;  /* 0x0000000400127825 */ /* 0x004fc600078e02d0 */
[----:B------:R2:W-:Y:S01]  /*133b0*/  STL.64 [R1+0x1708], R34 ;  /* 0x0017082201007387 */ /* 0x0005e20000100a00 */
[----:B---3--:R-:W-:-:S03]  /*133c0*/  IMAD.WIDE R2, R0, 0x4, R144 ;  /* 0x0000000400027825 */ /* 0x008fc600078e0290 */
[----:B------:R3:W-:Y:S04]  /*133d0*/  STL.64 [R1+0x1710], R18 ;  /* 0x0017101201007387 */ /* 0x0007e80000100a00 */
[----:B------:R4:W-:Y:S04]  /*133e0*/  STL.64 [R1+0x1718], R2 ;  /* 0x0017180201007387 */ /* 0x0009e80000100a00 */
        /* <DEDUP_REMOVED lines=10> */
[----:B-1----:R-:W-:-:S05]  /*13490*/  IMAD.WIDE R50, R0, 0x4, R224 ;  /* 0x0000000400327825 */ /* 0x002fca00078e02e0 */
[----:B------:R1:W-:Y:S01]  /*134a0*/  LDGSTS.E [R245+0x72000], [R50.64], !P3 ;  /* 0x7200000032f57fae */ /* 0x0003e2000d921844 */
[----:B--2---:R-:W-:-:S03]  /*134b0*/  IMAD.WIDE R34, R0, 0x4, R176 ;  /* 0x0000000400227825 */ /* 0x004fc600078e02b0 */
[----:B------:R-:W2:Y:S01]  /*134c0*/  LDL.LU.64 R176, [R1+0x168] ;  /* 0x0001680001b07983 */ /* 0x000ea20000300a00 */
[----:B---3--:R-:W-:-:S03]  /*134d0*/  IMAD.WIDE R18, R0, 0x4, R160 ;  /* 0x0000000400127825 */ /* 0x008fc600078e02a0 */
[----:B------:R1:W-:Y:S04]  /*134e0*/  STL.64 [R1+0x1720], R50 ;  /* 0x0017203201007387 */ /* 0x0003e80000100a00 */
[----:B------:R-:W2:Y:S04]  /*134f0*/  LDL.LU.64 R160, [R1+0x160] ;  /* 0x0001600001a07983 */ /* 0x000ea80000300a00 */
        /* <DEDUP_REMOVED lines=8> */
[----:B------:R-:W3:Y:S04]  /*13580*/  LDL.LU.64 R240, [R1+0x138] ;  /* 0x0001380001f07983 */ /* 0x000ee80000300a00 */
[----:B------:R4:W-:Y:S04]  /*13590*/  LDGSTS.E [R245+0x72600], [R2.64], !P3 ;  /* 0x7260000002f57fae */ /* 0x0009e8000d921844 */
[----:B------:R-:W3:Y:S01]  /*135a0*/  LDL.LU.64 R112, [R1+0x130] ;  /* 0x0001300001707983 */ /* 0x000ee20000300a00 */
[----:B-1----:R-:W-:-:S03]  /*135b0*/  IMAD.WIDE R50, R0, 0x4, R192 ;  /* 0x0000000400327825 */ /* 0x002fc600078e02c0 */
[----:B------:R-:W3:Y:S01]  /*135c0*/  LDL.LU.64 R192, [R1+0x128] ;  /* 0x0001280001c07983 */ /* 0x000ee20000300a00 */
[----:B------:R-:W-:-:S03]  /*135d0*/  IMAD.WIDE R34, R0, 0x4, R246 ;  /* 0x0000000400227825 */ /* 0x000fc600078e02f6 */
[----:B------:R-:W3:Y:S04]  /*135e0*/  LDL.LU.64 R246, [R1+0x120] ;  /* 0x0001200001f67983 */ /* 0x000ee80000300a00 */
[----:B------:R1:W-:Y:S01]  /*135f0*/  STL.64 [R1+0x1780], R50 ;  /* 0x0017803201007387 */ /* 0x0003e20000100a00 */
[----:B-----5:R-:W-:-:S03]  /*13600*/  IMAD.WIDE R18, R0, 0x4, R128 ;  /* 0x0000000400127825 */ /* 0x020fc600078e0280 */
[----:B------:R5:W-:Y:S01]  /*13610*/  STL.64 [R1+0x1788], R34 ;  /* 0x0017882201007387 */ /* 0x000be20000100a00 */
[----:B----4-:R-:W-:-:S03]  /*13620*/  IMAD.WIDE R2, R0, 0x4, R248 ;  /* 0x0000000400027825 */ /* 0x010fc600078e02f8 */
[----:B------:R2:W-:Y:S04]  /*13630*/  STL.64 [R1+0x1790], R18 ;  /* 0x0017901201007387 */ /* 0x0005e80000100a00 */
[----:B------:R4:W-:Y:S04]  /*13640*/  STL.64 [R1+0x1798], R2 ;  /* 0x0017980201007387 */ /* 0x0009e80000100a00 */
[----:B------:R-:W3:Y:S04]  /*13650*/  LDL.LU.64 R128, [R1+0xf8] ;  /* 0x0000f80001807983 */ /* 0x000ee80000300a00 */
[----:B------:R-:W3:Y:S04]  /*13660*/  LDL.LU.64 R248, [R1+0xf0] ;  /* 0x0000f00001f87983 */ /* 0x000ee80000300a00 */
[----:B------:R1:W-:Y:S04]  /*13670*/  LDGSTS.E [R245+0x74000], [R50.64], !P5 ;  /* 0x7400000032f57fae */ /* 0x0003e8000e921844 */
[----:B------:R5:W-:Y:S04]  /*13680*/  LDGSTS.E [R245+0x74200], [R34.64], !P5 ;  /* 0x7420000022f57fae */ /* 0x000be8000e921844 */
[----:B------:R-:W3:Y:S01]  /*13690*/  LDL.LU.64 R224, [R1+0xe8] ;  /* 0x0000e80001e07983 */ /* 0x000ee20000300a00 */
[----:B------:R-:W-:Y:S01]  /*136a0*/  IADD3 R242, R250, -0xed, RZ ;  /* 0xffffff13faf27810 */ /* 0x000fe20007ffe0ff */
[----:B-1----:R-:W-:-:S04]  /*136b0*/  IMAD.WIDE R50, R0, 0x4, R208 ;  /* 0x0000000400327825 */ /* 0x002fc800078e02d0 */
[----:B-----5:R-:W-:Y:S01]  /*136c0*/  IMAD.WIDE R34, R0, 0x4, R144 ;  /* 0x0000000400227825 */ /* 0x020fe200078e0290 */
[----:B------:R2:W-:Y:S04]  /*136d0*/  LDGSTS.E [R245+0x74400], [R18.64], !P5 ;  /* 0x7440000012f57fae */ /* 0x0005e8000e921844 */
[----:B------:R-:W3:Y:S01]  /*136e0*/  LDL.LU.64 R144, [R1+0xe0] ;  /* 0x0000e00001907983 */ /* 0x000ee20000300a00 */
        /* <DEDUP_REMOVED lines=8> */
[----:B--2---:R-:W-:-:S04]  /*13770*/  IMAD.WIDE R18, R0, 0x4, R176 ;  /* 0x0000000400127825 */ /* 0x004fc800078e02b0 */
[C---:B----4-:R-:W-:Y:S01]  /*13780*/  IMAD.WIDE R2, R0.reuse, 0x4, R160 ;  /* 0x0000000400027825 */ /* 0x050fe200078e02a0 */
[----:B------:R2:W-:Y:S04]  /*13790*/  STL.64 [R1+0x1e40], R18 ;  /* 0x001e401201007387 */ /* 0x0005e80000100a00 */
[----:B------:R4:W-:Y:S04]  /*137a0*/  STL.64 [R1+0x1e48], R2 ;  /* 0x001e480201007387 */ /* 0x0009e80000100a00 */
[----:B------:R2:W-:Y:S04]  /*137b0*/  LDGSTS.E [R245+0x76400], [R18.64], !P4 ;  /* 0x7640000012f57fae */ /* 0x0005e8000e121844 */
[----:B------:R-:W3:Y:S04]  /*137c0*/  LDL.LU.64 R208, [R1+0xb8] ;  /* 0x0000b80001d07983 */ /* 0x000ee80000300a00 */
[----:B------:R-:W3:Y:S04]  /*137d0*/  LDL.LU.64 R176, [R1+0xb0] ;  /* 0x0000b00001b07983 */ /* 0x000ee80000300a00 */
[----:B------:R4:W-:Y:S04]  /*137e0*/  LDGSTS.E [R245+0x76600], [R2.64], !P4 ;  /* 0x7660000002f57fae */ /* 0x0009e8000e121844 */
[----:B------:R-:W3:Y:S02]  /*137f0*/  LDL.LU.64 R160, [R1+0xa8] ;  /* 0x0000a80001a07983 */ /* 0x000ee40000300a00 */
[----:B---3--:R-:W-:-:S05]  /*13800*/  IMAD.WIDE R50, R0, 0x4, R240 ;  /* 0x0000000400327825 */ /* 0x008fca00078e02f0 */
[----:B------:R3:W-:Y:S01]  /*13810*/  LDGSTS.E [R245+0x78000], [R50.64], !P1 ;  /* 0x7800000032f57fae */ /* 0x0007e2000c921844 */
[----:B-1----:R-:W-:-:S03]  /*13820*/  IMAD.WIDE R34, R0, 0x4, R112 ;  /* 0x0000000400227825 */ /* 0x002fc600078e0270 */
        /* <DEDUP_REMOVED lines=9> */
[----:B------:R1:W-:Y:S01]  /*138c0*/  LDGSTS.E [R245+0x78200], [R34.64], !P1 ;  /* 0x7820000022f57fae */ /* 0x0003e2000c921844 */
[----:B---3--:R-:W-:-:S03]  /*138d0*/  IMAD.WIDE R50, R0, 0x4, R128 ;  /* 0x0000000400327825 */ /* 0x008fc600078e0280 */
[----:B------:R-:W3:Y:S04]  /*138e0*/  LDL.LU.64 R128, [R1+0x68] ;  /* 0x0000680001807983 */ /* 0x000ee80000300a00 */
[----:B------:R2:W-:Y:S01]  /*138f0*/  STL.64 [R1+0x1e70], R50 ;  /* 0x001e703201007387 */ /* 0x0005e20000100a00 */
[----:B-1----:R-:W-:-:S03]  /*13900*/  IMAD.WIDE R34, R0, 0x4, R248 ;  /* 0x0000000400227825 */ /* 0x002fc600078e02f8 */
[----:B------:R2:W-:Y:S04]  /*13910*/  LDGSTS.E [R245+0x78400], [R18.64], !P1 ;  /* 0x7840000012f57fae */ /* 0x0005e8000c921844 */
[----:B------:R-:W3:Y:S04]  /*13920*/  LDL.LU.64 R248, [R1+0x60] ;  /* 0x0000600001f87983 */ /* 0x000ee80000300a00 */
[----:B------:R4:W-:Y:S01]  /*13930*/  LDGSTS.E [R245+0x78600], [R2.64], !P1 ;  /* 0x7860000002f57fae */ /* 0x0009e2000c921844 */
[----:B--2---:R-:W-:-:S03]  /*13940*/  IMAD.WIDE R18, R0, 0x4, R224 ;  /* 0x0000000400127825 */ /* 0x004fc600078e02e0 */
[----:B------:R1:W-:Y:S01]  /*13950*/  STL.64 [R1+0x1e78], R34 ;  /* 0x001e782201007387 */ /* 0x0003e20000100a00 */
[----:B----4-:R-:W-:-:S03]  /*13960*/  IMAD.WIDE R2, R0, 0x4, R144 ;  /* 0x0000000400027825 */ /* 0x010fc600078e0290 */
[----:B------:R2:W-:Y:S04]  /*13970*/  STL.64 [R1+0x1e80], R18 ;  /* 0x001e801201007387 */ /* 0x0005e80000100a00 */
[----:B------:R5:W-:Y:S04]  /*13980*/  STL.64 [R1+0x1e88], R2 ;  /* 0x001e880201007387 */ /* 0x000be80000100a00 */
[----:B------:R-:W4:Y:S01]  /*13990*/  LDL.LU.64 R144, [R1+0x820] ;  /* 0x0008200001907983 */ /* 0x000f220000300a00 */
        /* <DEDUP_REMOVED lines=8> */
[----:B------:R-:W-:Y:S01]  /*13a20*/  IADD3 R242, R250, -0xfd, RZ ;  /* 0xffffff03faf27810 */ /* 0x000fe20007ffe0ff */
[----:B-1----:R-:W-:-:S04]  /*13a30*/  IMAD.WIDE R50, R0, 0x4, R208 ;  /* 0x0000000400327825 */ /* 0x002fc800078e02d0 */
[C---:B------:R-:W-:Y:S01]  /*13a40*/  IMAD.WIDE R34, R0.reuse, 0x4, R176 ;  /* 0x0000000400227825 */ /* 0x040fe200078e02b0 */
[----:B------:R1:W-:Y:S04]  /*13a50*/  LDGSTS.E [R245+0x7c000], [R50.64], !P0 ;  /* 0x7c00000032f57fae */ /* 0x0003e8000c121844 */
[----:B------:R-:W4:Y:S01]  /*13a60*/  LDL.LU.64 R176, [R1+0x818] ;  /* 0x0008180001b07983 */ /* 0x000f220000300a00 */
[----:B--2---:R-:W-:-:S03]  /*13a70*/  IMAD.WIDE R18, R0, 0x4, R160 ;  /* 0x0000000400127825 */ /* 0x004fc600078e02a0 */
[----:B------:R1:W-:Y:S04]  /*13a80*/  STL.64 [R1+0x1e90], R50 ;  /* 0x001e903201007387 */ /* 0x0003e80000100a00 */
[----:B------:R-:W2:Y:S04]  /*13a90*/  LDL.LU.64 R160, [R1+0x810] ;  /* 0x0008100001a07983 */ /* 0x000ea80000300a00 */
[----:B------:R-:W-:Y:S04]  /*13aa0*/  STL.64 [R1+0x1e98], R34 ;  /* 0x001e982201007387 */ /* 0x000fe80000100a00 */
[----:B------:R1:W-:Y:S04]  /*13ab0*/  LDGSTS.E [R245+0x7c200], [R34.64], !P0 ;  /* 0x7c20000022f57fae */ /* 0x0003e8000c121844 */
[----:B------:R3:W-:Y:S01]  /*13ac0*/  LDGSTS.E [R245+0x7c400], [R18.64], !P0 ;  /* 0x7c40000012f57fae */ /* 0x0007e2000c121844 */
[----:B------:R-:W-:Y:S01]  /*13ad0*/  ISETP.GE.U32.AND P2, PT, R242, 0x7ffffe84, PT ;  /* 0x7ffffe84f200780c */ /* 0x000fe20003f46070 */
[----:B-----5:R-:W-:-:S02]  /*13ae0*/  IMAD.WIDE R2, R0, 0x4, R112 ;  /* 0x0000000400027825 */ /* 0x020fc400078e0270 */
[----:B------:R-:W5:Y:S04]  /*13af0*/  LDL.LU.64 R112, [R1+0x808] ;  /* 0x0008080001707983 */ /* 0x000f680000300a00 */
[----:B------:R3:W-:Y:S04]  /*13b00*/  STL.64 [R1+0x1ea0], R18 ;  /* 0x001ea01201007387 */ /* 0x0007e80000100a00 */
[----:B------:R3:W-:Y:S04]  /*13b10*/  STL.64 [R1+0x1ea8], R2 ;  /* 0x001ea80201007387 */ /* 0x0007e80000100a00 */
[----:B------:R3:W-:Y:S04]  /*13b20*/  LDGSTS.E [R245+0x7c600], [R2.64], !P0 ;  /* 0x7c60000002f57fae */ /* 0x0007e8000c121844 */
[----:B------:R-:W5:Y:S01]  /*13b30*/  LDL.LU.64 R240, [R1+0x7d8] ;  /* 0x0007d80001f07983 */ /* 0x000f620000300a00 */
[----:B-1----:R-:W-:-:S03]  /*13b40*/  IMAD.WIDE R50, R0, 0x4, R246 ;  /* 0x0000000400327825 */ /* 0x002fc600078e02f6 */
[----:B------:R-:W5:Y:S04]  /*13b50*/  LDL.LU.64 R224, [R1+0x7d0] ;  /* 0x0007d00001e07983 */ /* 0x000f680000300a00 */
[----:B------:R-:W5:Y:S04]  /*13b60*/  LDL.LU.64 R246, [R1+0x7c8] ;  /* 0x0007c80001f67983 */ /* 0x000f680000300a00 */
[----:B------:R-:W-:Y:S01]  /*13b70*/  STL.64 [R1+0x21b0], R50 ;  /* 0x0021b03201007387 */ /* 0x000fe20000100a00 */
[----:B---3--:R-:W-:-:S03]  /*13b80*/  IMAD.WIDE R18, R0, 0x4, R128 ;  /* 0x0000000400127825 */ /* 0x008fc600078e0280 */
[----:B------:R-:W3:Y:S01]  /*13b90*/  LDL.LU.64 R128, [R1+0x7c0] ;  /* 0x0007c00001807983 */ /* 0x000ee20000300a00 */
[----:B------:R-:W-:-:S03]  /*13ba0*/  IMAD.WIDE R34, R0, 0x4, R192 ;  /* 0x0000000400227825 */ /* 0x000fc600078e02c0 */
[----:B------:R1:W-:Y:S01]  /*13bb0*/  LDGSTS.E [R245+0x7e000], [R50.64], !P2 ;  /* 0x7e00000032f57fae */ /* 0x0003e2000d121844 */
[----:B------:R-:W-:-:S03]  /*13bc0*/  IMAD.WIDE R2, R0, 0x4, R248 ;  /* 0x0000000400027825 */ /* 0x000fc600078e02f8 */
[----:B------:R-:W-:Y:S04]  /*13bd0*/  STL.64 [R1+0x21a8], R34 ;  /* 0x0021a82201007387 */ /* 0x000fe80000100a00 */
[----:B------:R-:W1:Y:S04]  /*13be0*/  S2R R249, SR_TID.X ;  /* 0x0000000000f97919 */ /* 0x000e680000002100 */
[----:B------:R1:W-:Y:S04]  /*13bf0*/  STL.64 [R1+0x21a0], R18 ;  /* 0x0021a01201007387 */ /* 0x0003e80000100a00 */
[----:B------:R2:W-:Y:S04]  /*13c00*/  LDGSTS.E [R245+0x7e200], [R34.64], !P2 ;  /* 0x7e20000022f57fae */ /* 0x0005e8000d121844 */
[----:B------:R5:W-:Y:S04]  /*13c10*/  STL.64 [R1+0x2198], R2 ;  /* 0x0021980201007387 */ /* 0x000be80000100a00 */
[----:B------:R4:W-:Y:S02]  /*13c20*/  LDGSTS.E [R245+0x7e400], [R18.64], !P2 ;  /* 0x7e40000012f57fae */ /* 0x0009e4000d121844 */
[----:B----4-:R-:W-:Y:S01]  /*13c30*/  IMAD.WIDE R66, R0, 0x4, R144 ;  /* 0x0000000400427825 */ /* 0x010fe200078e0290 */
[----:B------:R-:W-:Y:S01]  /*13c40*/  IADD3 R242, R250, -0x82, RZ ;  /* 0xffffff7efaf27810 */ /* 0x000fe20007ffe0ff */
[----:B------:R5:W-:Y:S01]  /*13c50*/  LDGSTS.E [R245+0x7e600], [R2.64], !P2 ;  /* 0x7e60000002f57fae */ /* 0x000be2000d121844 */
[----:B-1----:R-:W-:-:S03]  /*13c60*/  LOP3.LUT R249, R249, 0x7f, RZ, 0xc0, !PT ;  /* 0x0000007ff9f97812 */ /* 0x002fc600078ec0ff */
[----:B------:R-:W4:Y:S02]  /*13c70*/  LDL.LU.64 R18, [R1+0x798] ;  /* 0x0007980001127983 */ /* 0x000f240000300a00 */
[----:B------:R-:W-:Y:S02]  /*13c80*/  IMAD.SHL.U32 R145, R249, 0x4, RZ ;  /* 0x00000004f9917824 */ /* 0x000fe400078e00ff */
[----:B------:R-:W4:Y:S04]  /*13c90*/  LDL.LU.64 R192, [R1+0x790] ;  /* 0x0007900001c07983 */ /* 0x000f280000300a00 */
[----:B------:R-:W4:Y:S01]  /*13ca0*/  LDL.LU.64 R248, [R1+0x788] ;  /* 0x0007880001f87983 */ /* 0x000f220000300a00 */
[----:B------:R-:W-:Y:S02]  /*13cb0*/  ISETP.GE.U32.AND P3, PT, R242, 0x7ffffeff, PT ;  /* 0x7ffffefff200780c */ /* 0x000fe40003f66070 */
[----:B------:R-:W-:Y:S01]  /*13cc0*/  LOP3.LUT R209, R145, 0x20, RZ, 0x3c, !PT ;  /* 0x0000002091d17812 */ /* 0x000fe200078e3cff */
[----:B------:R1:W-:Y:S04]  /*13cd0*/  STL.64 [R1+0x730], R66 ;  /* 0x0007304201007387 */ /* 0x0003e80000100a00 */
[----:B------:R-:W4:Y:S01]  /*13ce0*/  LDL.LU.64 R144, [R1+0x780] ;  /* 0x0007800001907983 */ /* 0x000f220000300a00 */
[----:B------:R-:W-:-:S05]  /*13cf0*/  IADD3 R242, R250, -0x86, RZ ;  /* 0xffffff7afaf27810 */ /* 0x000fca0007ffe0ff */
[----:B------:R1:W-:Y:S01]  /*13d00*/  LDGSTS.E [R209+0x40800], [R66.64], !P3 ;  /* 0x4080000042d17fae */ /* 0x0003e2000d921844 */
[----:B------:R-:W-:Y:S01]  /*13d10*/  ISETP.GE.U32.AND P5, PT, R242, 0x7ffffefb, PT ;  /* 0x7ffffefbf200780c */ /* 0x000fe20003fa6070 */
[----:B------:R-:W-:-:S04]  /*13d20*/  IMAD.WIDE R50, R0, 0x4, R176 ;  /* 0x0000000400327825 */ /* 0x000fc800078e02b0 */
[C---:B--2---:R-:W-:Y:S01]  /*13d30*/  IMAD.WIDE R34, R0.reuse, 0x4, R160 ;  /* 0x0000000400227825 */ /* 0x044fe200078e02a0 */
[----:B------:R2:W-:Y:S04]  /*13d40*/  STL.64 [R1+0x728], R50 ;  /* 0x0007283201007387 */ /* 0x0005e80000100a00 */
[----:B------:R1:W-:Y:S04]  /*13d50*/  STL.64 [R1+0x720], R34 ;  /* 0x0007202201007387 */ /* 0x0003e80000100a00 */
[----:B------:R2:W-:Y:S04]  /*13d60*/  LDGSTS.E [R209+0x40a00], [R50.64], !P3 ;  /* 0x40a0000032d17fae */ /* 0x0005e8000d921844 */
[----:B------:R1:W-:Y:S01]  /*13d70*/  LDGSTS.E [R209+0x40c00], [R34.64], !P3 ;  /* 0x40c0000022d17fae */ /* 0x0003e2000d921844 */
[----:B-----5:R-:W-:-:S05]  /*13d80*/  IMAD.WIDE R2, R0, 0x4, R112 ;  /* 0x0000000400027825 */ /* 0x020fca00078e0270 */
[----:B------:R3:W-:Y:S04]  /*13d90*/  STL.64 [R1+0x638], R2 ;  /* 0x0006380201007387 */ /* 0x0007e80000100a00 */
[----:B------:R-:W5:Y:S04]  /*13da0*/  LDL.LU.64 R176, [R1+0x758] ;  /* 0x0007580001b07983 */ /* 0x000f680000300a00 */
[----:B------:R-:W5:Y:S04]  /*13db0*/  LDL.LU.64 R160, [R1+0x750] ;  /* 0x0007500001a07983 */ /* 0x000f680000300a00 */
[----:B------:R-:W5:Y:S01]  /*13dc0*/  LDL.LU.64 R112, [R1+0x748] ;  /* 0x0007480001707983 */ /* 0x000f620000300a00 */
[----:B-1----:R-:W-:-:S03]  /*13dd0*/  IMAD.WIDE R66, R0, 0x4, R240 ;  /* 0x0000000400427825 */ /* 0x002fc600078e02f0 */
[----:B------:R3:W-:Y:S01]  /*13de0*/  LDGSTS.E [R209+0x40e00], [R2.64], !P3 ;  /* 0x40e0000002d17fae */ /* 0x0007e2000d921844 */
[----:B--2---:R-:W-:-:S03]  /*13df0*/  IMAD.WIDE R50, R0, 0x4, R224 ;  /* 0x0000000400327825 */ /* 0x004fc600078e02e0 */
[----:B------:R1:W-:Y:S01]  /*13e00*/  LDGSTS.E [R209+0x42800], [R66.64], !P5 ;  /* 0x4280000042d17fae */ /* 0x0003e2000e921844 */
[----:B------:R-:W-:-:S03]  /*13e10*/  IMAD.WIDE R34, R0, 0x4, R246 ;  /* 0x0000000400227825 */ /* 0x000fc600078e02f6 */
[----:B------:R-:W2:Y:S01]  /*13e20*/  LDL.LU.64 R246, [R1+0x740] ;  /* 0x0007400001f67983 */ /* 0x000ea20000300a00 */
[----:B---3--:R-:W-:-:S03]  /*13e30*/  IMAD.WIDE R2, R0, 0x4, R128 ;  /* 0x0000000400027825 */ /* 0x008fc600078e0280 */
[----:B------:R-:W-:Y:S04]  /*13e40*/  STL.64 [R1+0x630], R66 ;  /* 0x0006304201007387 */ /* 0x000fe80000100a00 */
[----:B------:R4:W-:Y:S04]  /*13e50*/  STL.64 [R1+0x528], R50 ;  /* 0x0005283201007387 */ /* 0x0009e80000100a00 */
[----:B------:R3:W-:Y:S04]  /*13e60*/  STL.64 [R1+0x520], R34 ;  /* 0x0005202201007387 */ /* 0x0007e80000100a00 */
[----:B------:R1:W-:Y:S04]  /*13e70*/  STL.64 [R1+0x4a8], R2 ;  /* 0x0004a80201007387 */ /* 0x0003e80000100a00 */
[----:B------:R-:W2:Y:S04]  /*13e80*/  LDL.LU.64 R240, [R1+0x718] ;  /* 0x0007180001f07983 */ /* 0x000ea80000300a00 */
[----:B------:R-:W2:Y:S04]  /*13e90*/  LDL.LU.64 R224, [R1+0x710] ;  /* 0x0007100001e07983 */ /* 0x000ea80000300a00 */
[----:B------:R-:W2:Y:S04]  /*13ea0*/  LDL.LU.64 R128, [R1+0x708] ;  /* 0x0007080001807983 */ /* 0x000ea80000300a00 */
[----:B------:R4:W-:Y:S01]  /*13eb0*/  LDGSTS.E [R209+0x42a00], [R50.64], !P5 ;  /* 0x42a0000032d17fae */ /* 0x0009e2000e921844 */
[----:B------:R-:W-:-:S03]  /*13ec0*/  IADD3 R242, R250, -0x8a, RZ ;  /* 0xffffff76faf27810 */ /* 0x000fc60007ffe0ff */
[----:B------:R3:W-:Y:S01]  /*13ed0*/  LDGSTS.E [R209+0x42c00], [R34.64], !P5 ;  /* 0x42c0000022d17fae */ /* 0x0007e2000e921844 */
[----:B----4-:R-:W-:Y:S01]  /*13ee0*/  IMAD.WIDE R50, R0, 0x4, R18 ;  /* 0x0000000400327825 */ /* 0x010fe200078e0212 */
[----:B------:R-:W-:Y:S02]  /*13ef0*/  ISETP.GE.U32.AND P4, PT, R242, 0x7ffffef7, PT ;  /* 0x7ffffef7f200780c */ /* 0x000fe40003f86070 */
[----:B------:R1:W-:Y:S01]  /*13f00*/  LDGSTS.E [R209+0x42e00], [R2.64], !P5 ;  /* 0x42e0000002d17fae */ /* 0x0003e2000e921844 */
[----:B------:R-:W-:-:S03]  /*13f10*/  IMAD.WIDE R18, R0, 0x4, R248 ;  /* 0x0000000400127825 */ /* 0x000fc600078e02f8 */
[----:B------:R-:W4:Y:S01]  /*13f20*/  LDL.LU.64 R248, [R1+0x700] ;  /* 0x0007000001f87983 */ /* 0x000f220000300a00 */
[----:B---3--:R-:W-:-:S03]  /*13f30*/  IMAD.WIDE R34, R0, 0x4, R192 ;  /* 0x0000000400227825 */ /* 0x008fc600078e02c0 */
[----:B------:R5:W-:Y:S01]  /*13f40*/  STL.64 [R1+0x4a0], R50 ;  /* 0x0004a03201007387 */ /* 0x000be20000100a00 */
[----:B-1----:R-:W-:Y:S01]  /*13f50*/  IMAD.WIDE R2, R0, 0x4, R144 ;  /* 0x0000000400027825 */ /* 0x002fe200078e0290 */
[----:B------:R-:W-:Y:S02]  /*13f60*/  IADD3 R242, R250, -0x8e, RZ ;  /* 0xffffff72faf27810 */ /* 0x000fe40007ffe0ff */
[----:B------:R-:W-:Y:S04]  /*13f70*/  STL.64 [R1+0x478], R34 ;  /* 0x0004782201007387 */ /* 0x000fe80000100a00 */
[----:B------:R5:W-:Y:S04]  /*13f80*/  LDGSTS.E [R209+0x44800], [R50.64], !P4 ;  /* 0x4480000032d17fae */ /* 0x000be8000e121844 */
[----:B------:R1:W-:Y:S01]  /*13f90*/  STL.64 [R1+0x470], R18 ;  /* 0x0004701201007387 */ /* 0x0003e20000100a00 */
[----:B------:R-:W-:-:S03]  /*13fa0*/  ISETP.GE.U32.AND P1, PT, R242, 0x7ffffef3, PT ;  /* 0x7ffffef3f200780c */ /* 0x000fc60003f26070 */
[----:B------:R2:W-:Y:S04]  /*13fb0*/  STL.64 [R1+0x468], R2 ;  /* 0x0004680201007387 */ /* 0x0005e80000100a00 */
[----:B------:R-:W3:Y:S04]  /*13fc0*/  LDL.LU.64 R192, [R1+0x6d8] ;  /* 0x0006d80001c07983 */ /* 0x000ee80000300a00 */
[----:B------:R1:W-:Y:S04]  /*13fd0*/  LDGSTS.E [R209+0x44a00], [R34.64], !P4 ;  /* 0x44a0000022d17fae */ /* 0x0003e8000e121844 */
[----:B------:R-:W3:Y:S04]  /*13fe0*/  LDL.LU.64 R144, [R1+0x6d0] ;  /* 0x0006d00001907983 */ /* 0x000ee80000300a00 */
[----:B------:R1:W-:Y:S04]  /*13ff0*/  LDGSTS.E [R209+0x44c00], [R18.64], !P4 ;  /* 0x44c0000012d17fae */ /* 0x0003e8000e121844 */
[----:B------:R2:W-:Y:S01]  /*14000*/  LDGSTS.E [R209+0x44e00], [R2.64], !P4 ;  /* 0x44e0000002d17fae */ /* 0x0005e2000e121844 */
[----:B-----5:R-:W-:-:S03]  /*14010*/  IMAD.WIDE R50, R0, 0x4, R176 ;  /* 0x0000000400327825 */ /* 0x020fc600078e02b0 */
[----:B------:R-:W5:Y:S04]  /*14020*/  LDL.LU.64 R176, [R1+0x6c8] ;  /* 0x0006c80001b07983 */ /* 0x000f680000300a00 */
[----:B------:R2:W-:Y:S01]  /*14030*/  STL.64 [R1+0x460], R50 ;  /* 0x0004603201007387 */ /* 0x0005e20000100a00 */
[----:B-1----:R-:W-:-:S03]  /*14040*/  IMAD.WIDE R18, R0, 0x4, R112 ;  /* 0x0000000400127825 */ /* 0x002fc600078e0270 */
[----:B------:R-:W5:Y:S01]  /*14050*/  LDL.LU.64 R112, [R1+0x6c0] ;  /* 0x0006c00001707983 */ /* 0x000f620000300a00 */
[----:B------:R-:W-:-:S03]  /*14060*/  IMAD.WIDE R34, R0, 0x4, R160 ;  /* 0x0000000400227825 */ /* 0x000fc600078e02a0 */
[----:B------:R1:W-:Y:S01]  /*14070*/  LDGSTS.E [R209+0x46800], [R50.64], !P1 ;  /* 0x4680000032d17fae */ /* 0x0003e2000c921844 */
[----:B--2---:R-:W-:-:S03]  /*14080*/  IMAD.WIDE R2, R0, 0x4, R246 ;  /* 0x0000000400027825 */ /* 0x004fc600078e02f6 */
[----:B------:R-:W-:Y:S04]  /*14090*/  STL.64 [R1+0x438], R34 ;  /* 0x0004382201007387 */ /* 0x000fe80000100a00 */
[----:B------:R2:W-:Y:S04]  /*140a0*/  STL.64 [R1+0x430], R18 ;  /* 0x0004301201007387 */ /* 0x0005e80000100a00 */
[----:B------:R4:W-:Y:S04]  /*140b0*/  STL.64 [R1+0x428], R2 ;  /* 0x0004280201007387 */ /* 0x0009e80000100a00 */
[----:B------:R-:W5:Y:S04]  /*140c0*/  LDL.LU.64 R160, [R1+0x698] ;  /* 0x0006980001a07983 */ /* 0x000f680000300a00 */
[----:B------:R-:W5:Y:S01]  /*140d0*/  LDL.LU.64 R246, [R1+0x690] ;  /* 0x0006900001f67983 */ /* 0x000f620000300a00 */
[----:B-1----:R-:W-:-:S03]  /*140e0*/  IMAD.WIDE R50, R0, 0x4, R240 ;  /* 0x0000000400327825 */ /* 0x002fc600078e02f0 */
[----:B------:R1:W-:Y:S04]  /*140f0*/  LDGSTS.E [R209+0x46a00], [R34.64], !P1 ;  /* 0x46a0000022d17fae */ /* 0x0003e8000c921844 */
[----:B------:R2:W-:Y:S04]  /*14100*/  LDGSTS.E [R209+0x46c00], [R18.64], !P1 ;  /* 0x46c0000012d17fae */ /* 0x0005e8000c921844 */
[----:B------:R-:W5:Y:S04]  /*14110*/  LDL.LU.64 R240, [R1+0x688] ;  /* 0x0006880001f07983 */ /* 0x000f680000300a00 */
[----:B------:R3:W-:Y:S01]  /*14120*/  STL.64 [R1+0x420], R50 ;  /* 0x0004203201007387 */ /* 0x0007e20000100a00 */
[----:B--2---:R-:W-:-:S03]  /*14130*/  IMAD.WIDE R18, R0, 0x4, R128 ;  /* 0x0000000400127825 */ /* 0x004fc600078e0280 */
[----:B------:R4:W-:Y:S04]  /*14140*/  LDGSTS.E [R209+0x46e00], [R2.64], !P1 ;  /* 0x46e0000002d17fae */ /* 0x0009e8000c921844 */
[----:B------:R-:W2:Y:S01]  /*14150*/  LDL.LU.64 R128, [R1+0x680] ;  /* 0x0006800001807983 */ /* 0x000ea20000300a00 */
[----:B-1----:R-:W-:-:S05]  /*14160*/  IMAD.WIDE R34, R0, 0x4, R224 ;  /* 0x0000000400227825 */ /* 0x002fca00078e02e0 */
[----:B------:R1:W-:Y:S04]  /*14170*/  STL.64 [R1+0x738], R34 ;  /* 0x0007382201007387 */ /* 0x0003e80000100a00 */
[----:B------:R5:W-:Y:S01]  /*14180*/  STL.64 [R1+0x1008], R18 ;  /* 0x0010081201007387 */ /* 0x000be20000100a00 */
[----:B----4-:R-:W-:-:S05]  /*14190*/  IMAD.WIDE R2, R0, 0x4, R248 ;  /* 0x0000000400027825 */ /* 0x010fca00078e02f8 */
        /* <DEDUP_REMOVED lines=9> */
[----:B------:R5:W-:Y:S01]  /*14230*/  LDGSTS.E [R209+0x48c00], [R18.64], !P6 ;  /* 0x48c0000012d17fae */ /* 0x000be2000f121844 */
[----:B---3--:R-:W-:-:S03]  /*14240*/  IMAD.WIDE R50, R0, 0x4, R192 ;  /* 0x0000000400327825 */ /* 0x008fc600078e02c0 */
[----:B------:R4:W-:Y:S01]  /*14250*/  LDGSTS.E [R209+0x48e00], [R2.64], !P6 ;  /* 0x48e0000002d17fae */ /* 0x0009e2000f121844 */
[----:B-1----:R-:W-:-:S03]  /*14260*/  IMAD.WIDE R34, R0, 0x4, R144 ;  /* 0x0000000400227825 */ /* 0x002fc600078e0290 */
[----:B------:R-:W3:Y:S04]  /*14270*/  LDL.LU.64 R192, [R1+0x648] ;  /* 0x0006480001c07983 */ /* 0x000ee80000300a00 */
[----:B------:R-:W3:Y:S01]  /*14280*/  LDL.LU.64 R144, [R1+0x640] ;  /* 0x0006400001907983 */ /* 0x000ee20000300a00 */
[----:B------:R-:W-:-:S03]  /*14290*/  IADD3 R242, R250, -0x9a, RZ ;  /* 0xffffff66faf27810 */ /* 0x000fc60007ffe0ff */
[----:B------:R1:W-:Y:S04]  /*142a0*/  STL.64 [R1+0x1050], R50 ;  /* 0x0010503201007387 */ /* 0x0003e80000100a00 */
[----:B------:R1:W-:Y:S01]  /*142b0*/  STL.64 [R1+0x1058], R34 ;  /* 0x0010582201007387 */ /* 0x0003e20000100a00 */
[----:B------:R-:W-:-:S03]  /*142c0*/  ISETP.GE.U32.AND P2, PT, R242, 0x7ffffee7, PT ;  /* 0x7ffffee7f200780c */ /* 0x000fc60003f46070 */
[----:B------:R1:W-:Y:S04]  /*142d0*/  LDGSTS.E [R209+0x4a800], [R50.64], !P0 ;  /* 0x4a80000032d17fae */ /* 0x0003e8000c121844 */
[----:B------:R1:W-:Y:S01]  /*142e0*/  LDGSTS.E [R209+0x4aa00], [R34.64], !P0 ;  /* 0x4aa0000022d17fae */ /* 0x0003e2000c121844 */
[----:B-----5:R-:W-:-:S04]  /*142f0*/  IMAD.WIDE R18, R0, 0x4, R176 ;  /* 0x0000000400127825 */ /* 0x020fc800078e02b0 */
[C---:B----4-:R-:W-:Y:S01]  /*14300*/  IMAD.WIDE R2, R0.reuse, 0x4, R112 ;  /* 0x0000000400027825 */ /* 0x050fe200078e0270 */
[----:B------:R4:W-:Y:S04]  /*14310*/  STL.64 [R1+0x1060], R18 ;  /* 0x0010601201007387 */ /* 0x0009e80000100a00 */
[----:B------:R2:W-:Y:S04]  /*14320*/  STL.64 [R1+0x1068], R2 ;  /* 0x0010680201007387 */ /* 0x0005e80000100a00 */
[----:B------:R-:W5:Y:S04]  /*14330*/  LDL.LU.64 R176, [R1+0x618] ;  /* 0x0006180001b07983 */ /* 0x000f680000300a00 */
[----:B------:R-:W5:Y:S04]  /*14340*/  LDL.LU.64 R112, [R1+0x610] ;  /* 0x0006100001707983 */ /* 0x000f680000300a00 */
[----:B------:R4:W-:Y:S04]  /*14350*/  LDGSTS.E [R209+0x4ac00], [R18.64], !P0 ;  /* 0x4ac0000012d17fae */ /* 0x0009e8000c121844 */
[----:B------:R2:W-:Y:S01]  /*14360*/  LDGSTS.E [R209+0x4ae00], [R2.64], !P0 ;  /* 0x4ae0000002d17fae */ /* 0x0005e2000c121844 */
[----:B-1----:R-:W-:-:S03]  /*14370*/  IMAD.WIDE R50, R0, 0x4, R160 ;  /* 0x0000000400327825 */ /* 0x002fc600078e02a0 */
[----:B------:R-:W5:Y:S01]  /*14380*/  LDL.LU.64 R160, [R1+0x608] ;  /* 0x0006080001a07983 */ /* 0x000f620000300a00 */
[----:B------:R-:W-:-:S03]  /*14390*/  IMAD.WIDE R34, R0, 0x4, R246 ;  /* 0x0000000400227825 */ /* 0x000fc600078e02f6 */
[----:B------:R-:W5:Y:S04]  /*143a0*/  LDL.LU.64 R246, [R1+0x600] ;  /* 0x0006000001f67983 */ /* 0x000f680000300a00 */
[----:B------:R-:W-:Y:S01]  /*143b0*/  STL.64 [R1+0x1090], R50 ;  /* 0x0010903201007387 */ /* 0x000fe20000100a00 */
[----:B----4-:R-:W-:-:S03]  /*143c0*/  IMAD.WIDE R18, R0, 0x4, R240 ;  /* 0x0000000400127825 */ /* 0x010fc600078e02f0 */
[----:B------:R-:W-:Y:S04]  /*143d0*/  STL.64 [R1+0x1098], R34 ;  /* 0x0010982201007387 */ /* 0x000fe80000100a00 */
[----:B------:R1:W-:Y:S04]  /*143e0*/  LDGSTS.E [R209+0x4c800], [R50.64], !P2 ;  /* 0x4c80000032d17fae */ /* 0x0003e8000d121844 */
[----:B------:R4:W-:Y:S01]  /*143f0*/  STL.64 [R1+0x10a0], R18 ;  /* 0x0010a01201007387 */ /* 0x0009e20000100a00 */
[----:B--2---:R-:W-:-:S03]  /*14400*/  IMAD.WIDE R2, R0, 0x4, R128 ;  /* 0x0000000400027825 */ /* 0x004fc600078e0280 */
[----:B------:R3:W-:Y:S04]  /*14410*/  LDGSTS.E [R209+0x4ca00], [R34.64], !P2 ;  /* 0x4ca0000022d17fae */ /* 0x0007e8000d121844 */
[----:B------:R2:W-:Y:S04]  /*14420*/  STL.64 [R1+0x10a8], R2 ;  /* 0x0010a80201007387 */ /* 0x0005e80000100a00 */
[----:B------:R4:W-:Y:S01]  /*14430*/  LDGSTS.E [R209+0x4cc00], [R18.64], !P2 ;  /* 0x4cc0000012d17fae */ /* 0x0009e2000d121844 */
[----:B------:R-:W-:-:S03]  /*14440*/  IMAD.WIDE R66, R0, 0x4, R224 ;  /* 0x0000000400427825 */ /* 0x000fc600078e02e0 */
[----:B----4-:R-:W4:Y:S04]  /*14450*/  LDL.LU.64 R18, [R1+0x5d8] ;  /* 0x0005d80001127983 */ /* 0x010f280000300a00 */
[----:B------:R-:W4:Y:S01]  /*14460*/  LDL.LU.64 R128, [R1+0x5d0] ;  /* 0x0005d00001807983 */ /* 0x000f220000300a00 */
[----:B-1----:R-:W-:-:S03]  /*14470*/  IMAD.WIDE R50, R0, 0x4, R248 ;  /* 0x0000000400327825 */ /* 0x002fc600078e02f8 */
[----:B------:R-:W4:Y:S04]  /*14480*/  LDL.LU.64 R224, [R1+0x5c8] ;  /* 0x0005c80001e07983 */ /* 0x000f280000300a00 */
[----:B------:R-:W4:Y:S01]  /*14490*/  LDL.LU.64 R248, [R1+0x5c0] ;  /* 0x0005c00001f87983 */ /* 0x000f220000300a00 */
[----:B------:R-:W-:-:S03]  /*144a0*/  IADD3 R242, R250, -0x9e, RZ ;  /* 0xffffff62faf27810 */ /* 0x000fc60007ffe0ff */
[----:B------:R2:W-:Y:S01]  /*144b0*/  LDGSTS.E [R209+0x4ce00], [R2.64], !P2 ;  /* 0x4ce0000002d17fae */ /* 0x0005e2000d121844 */
[----:B------:R-:W-:-:S03]  /*144c0*/  ISETP.GE.U32.AND P3, PT, R242, 0x7ffffee3, PT ;  /* 0x7ffffee3f200780c */ /* 0x000fc60003f66070 */
[----:B------:R5:W-:Y:S01]  /*144d0*/  STL.64 [R1+0x10d0], R66 ;  /* 0x0010d04201007387 */ /* 0x000be20000100a00 */
[----:B------:R-:W-:-:S03]  /*144e0*/  IADD3 R242, R250, -0xa2, RZ ;  /* 0xffffff5efaf27810 */ /* 0x000fc60007ffe0ff */
[----:B------:R1:W-:Y:S01]  /*144f0*/  STL.64 [R1+0x10d8], R50 ;  /* 0x0010d83201007387 */ /* 0x0003e20000100a00 */
[----:B------:R-:W-:-:S05]  /*14500*/  ISETP.GE.U32.AND P5, PT, R242, 0x7ffffedf, PT ;  /* 0x7ffffedff200780c */ /* 0x000fca0003fa6070 */
[----:B------:R5:W-:Y:S04]  /*14510*/  LDGSTS.E [R209+0x4e800], [R66.64], !P3 ;  /* 0x4e80000042d17fae */ /* 0x000be8000d921844 */
[----:B------:R1:W-:Y:S01]  /*14520*/  LDGSTS.E [R209+0x4ea00], [R50.64], !P3 ;  /* 0x4ea0000032d17fae */ /* 0x0003e2000d921844 */
[----:B---3--:R-:W-:-:S04]  /*14530*/  IMAD.WIDE R34, R0, 0x4, R192 ;  /* 0x0000000400227825 */ /* 0x008fc800078e02c0 */
[----:B--2---:R-:W-:Y:S01]  /*14540*/  IMAD.WIDE R2, R0, 0x4, R144 ;  /* 0x0000000400027825 */ /* 0x004fe200078e0290 */
[----:B------:R2:W-:Y:S04]  /*14550*/  STL.64 [R1+0x10e0], R34 ;  /* 0x0010e02201007387 */ /* 0x0005e80000100a00 */
[----:B------:R3:W-:Y:S04]  /*14560*/  STL.64 [R1+0x10e8], R2 ;  /* 0x0010e80201007387 */ /* 0x0007e80000100a00 */
[----:B------:R-:W4:Y:S04]  /*14570*/  LDL.LU.64 R192, [R1+0x598] ;  /* 0x0005980001c07983 */ /* 0x000f280000300a00 */
[----:B------:R-:W4:Y:S04]  /*14580*/  LDL.LU.64 R144, [R1+0x590] ;  /* 0x0005900001907983 */ /* 0x000f280000300a00 */
[----:B------:R2:W-:Y:S04]  /*14590*/  LDGSTS.E [R209+0x4ec00], [R34.64], !P3 ;  /* 0x4ec0000022d17fae */ /* 0x0005e8000d921844 */
[----:B------:R3:W-:Y:S01]  /*145a0*/  LDGSTS.E [R209+0x4ee00], [R2.64], !P3 ;  /* 0x4ee0000002d17fae */ /* 0x0007e2000d921844 */
[----:B------:R-:W-:-:S04]  /*145b0*/  IADD3 R242, R250, -0xa6, RZ ;  /* 0xffffff5afaf27810 */ /* 0x000fc80007ffe0ff */
[----:B------:R-:W-:Y:S01]  /*145c0*/  ISETP.GE.U32.AND P4, PT, R242, 0x7ffffedb, PT ;  /* 0x7ffffedbf200780c */ /* 0x000fe20003f86070 */
[C---:B-----5:R-:W-:Y:S02]  /*145d0*/  IMAD.WIDE R66, R0.reuse, 0x4, R176 ;  /* 0x0000000400427825 */ /* 0x060fe400078e02b0 */
[----:B------:R-:W5:Y:S02]  /*145e0*/  LDL.LU.64 R176, [R1+0x588] ;  /* 0x0005880001b07983 */ /* 0x000f640000300a00 */
[C---:B-1----:R-:W-:Y:S02]  /*145f0*/  IMAD.WIDE R50, R0.reuse, 0x4, R112 ;  /* 0x0000000400327825 */ /* 0x042fe400078e0270 */
[----:B------:R-:W5:Y:S04]  /*14600*/  LDL.LU.64 R112, [R1+0x580] ;  /* 0x0005800001707983 */ /* 0x000f680000300a00 */
[----:B------:R-:W-:Y:S01]  /*14610*/  STL.64 [R1+0x1110], R66 ;  /* 0x0011104201007387 */ /* 0x000fe20000100a00 */
[----:B--2---:R-:W-:-:S03]  /*14620*/  IMAD.WIDE R34, R0, 0x4, R160 ;  /* 0x0000000400227825 */ /* 0x004fc600078e02a0 */
[----:B------:R4:W-:Y:S01]  /*14630*/  STL.64 [R1+0x1118], R50 ;  /* 0x0011183201007387 */ /* 0x0009e20000100a00 */
[----:B---3--:R-:W-:-:S03]  /*14640*/  IMAD.WIDE R2, R0, 0x4, R246 ;  /* 0x0000000400027825 */ /* 0x008fc600078e02f6 */
[----:B------:R1:W-:Y:S04]  /*14650*/  STL.64 [R1+0x1120], R34 ;  /* 0x0011202201007387 */ /* 0x0003e80000100a00 */
[----:B------:R2:W-:Y:S04]  /*14660*/  STL.64 [R1+0x1128], R2 ;  /* 0x0011280201007387 */ /* 0x0005e80000100a00 */
[----:B------:R-:W3:Y:S04]  /*14670*/  LDL.LU.64 R240, [R1+0x558] ;  /* 0x0005580001f07983 */ /* 0x000ee80000300a00 */
[----:B------:R-:W3:Y:S04]  /*14680*/  LDL.LU.64 R160, [R1+0x550] ;  /* 0x0005500001a07983 */ /* 0x000ee80000300a00 */
[----:B------:R-:W3:Y:S04]  /*14690*/  LDL.LU.64 R246, [R1+0x548] ;  /* 0x0005480001f67983 */ /* 0x000ee80000300a00 */
[----:B------:R1:W-:Y:S04]  /*146a0*/  LDGSTS.E [R209+0x50800], [R66.64], !P5 ;  /* 0x5080000042d17fae */ /* 0x0003e8000e921844 */
[----:B------:R4:W-:Y:S04]  /*146b0*/  LDGSTS.E [R209+0x50a00], [R50.64], !P5 ;  /* 0x50a0000032d17fae */ /* 0x0009e8000e921844 */
[----:B------:R1:W-:Y:S04]  /*146c0*/  LDGSTS.E [R209+0x50c00], [R34.64], !P5 ;  /* 0x50c0000022d17fae */ /* 0x0003e8000e921844 */
[----:B------:R2:W-:Y:S01]  /*146d0*/  LDGSTS.E [R209+0x50e00], [R2.64], !P5 ;  /* 0x50e0000002d17fae */ /* 0x0005e2000e921844 */
[----:B----4-:R-:W-:-:S04]  /*146e0*/  IMAD.WIDE R50, R0, 0x4, R18 ;  /* 0x0000000400327825 */ /* 0x010fc800078e0212 */
[C---:B-1----:R-:W-:Y:S01]  /*146f0*/  IMAD.WIDE R34, R0.reuse, 0x4, R128 ;  /* 0x0000000400227825 */ /* 0x042fe200078e0280 */
[----:B------:R1:W-:Y:S04]  /*14700*/  LDGSTS.E [R209+0x52800], [R50.64], !P4 ;  /* 0x5280000032d17fae */ /* 0x0003e8000e121844 */
[----:B------:R-:W4:Y:S01]  /*14710*/  LDL.LU.64 R128, [R1+0x540] ;  /* 0x0005400001807983 */ /* 0x000f220000300a00 */
[----:B------:R-:W-:-:S04]  /*14720*/  IMAD.WIDE R18, R0, 0x4, R224 ;  /* 0x0000000400127825 */ /* 0x000fc800078e02e0 */
[----:B--2---:R-:W-:Y:S01]  /*14730*/  IMAD.WIDE R2, R0, 0x4, R248 ;  /* 0x0000000400027825 */ /* 0x004fe200078e02f8 */
[----:B------:R-:W-:Y:S04]  /*14740*/  STL.64 [R1+0x1150], R50 ;  /* 0x0011503201007387 */ /* 0x000fe80000100a00 */
[----:B------:R-:W-:Y:S04]  /*14750*/  STL.64 [R1+0x1158], R34 ;  /* 0x0011582201007387 */ /* 0x000fe80000100a00 */
[----:B------:R2:W-:Y:S04]  /*14760*/  STL.64 [R1+0x1160], R18 ;  /* 0x0011601201007387 */ /* 0x0005e80000100a00 */
[----:B------:R5:W-:Y:S04]  /*14770*/  LDGSTS.E [R209+0x52a00], [R34.64], !P4 ;  /* 0x52a0000022d17fae */ /* 0x000be8000e121844 */
[----:B------:R1:W-:Y:S04]  /*14780*/  STL.64 [R1+0x1168], R2 ;  /* 0x0011680201007387 */ /* 0x0003e80000100a00 */
[----:B------:R2:W-:Y:S01]  /*14790*/  LDGSTS.E [R209+0x52c00], [R18.64], !P4 ;  /* 0x52c0000012d17fae */ /* 0x0005e2000e121844 */
[----:B------:R-:W-:-:S03]  /*147a0*/  IADD3 R242, R250, -0xaa, RZ ;  /* 0xffffff56faf27810 */ /* 0x000fc60007ffe0ff */
[----:B------:R1:W-:Y:S04]  /*147b0*/  LDGSTS.E [R209+0x52e00], [R2.64], !P4 ;  /* 0x52e0000002d17fae */ /* 0x0003e8000e121844 */
[----:B--2---:R-:W4:Y:S04]  /*147c0*/  LDL.LU.64 R18, [R1+0x518] ;  /* 0x0005180001127983 */ /* 0x004f280000300a00 */
[----:B------:R-:W4:Y:S04]  /*147d0*/  LDL.LU.64 R224, [R1+0x510] ;  /* 0x0005100001e07983 */ /* 0x000f280000300a00 */
[----:B------:R-:W4:Y:S01]  /*147e0*/  LDL.LU.64 R248, [R1+0x508] ;  /* 0x0005080001f87983 */ /* 0x000f220000300a00 */
[----:B------:R-:W-:Y:S01]  /*147f0*/  ISETP.GE.U32.AND P1, PT, R242, 0x7ffffed7, PT ;  /* 0x7ffffed7f200780c */ /* 0x000fe20003f26070 */
[----:B------:R-:W-:-:S04]  /*14800*/  IMAD.WIDE R66, R0, 0x4, R192 ;  /* 0x0000000400427825 */ /* 0x000fc800078e02c0 */
[----:B-1----:R-:W-:Y:S02]  /*14810*/  IMAD.WIDE R50, R0, 0x4, R144 ;  /* 0x0000000400327825 */ /* 0x002fe400078e0290 */
[----:B------:R-:W4:Y:S04]  /*14820*/  LDL.LU.64 R144, [R1+0x500] ;  /* 0x0005000001907983 */ /* 0x000f280000300a00 */
[----:B------:R3:W-:Y:S04]  /*14830*/  STL.64 [R1+0x1190], R66 ;  /* 0x0011904201007387 */ /* 0x0007e80000100a00 */
[----:B------:R1:W-:Y:S01]  /*14840*/  STL.64 [R1+0x1198], R50 ;  /* 0x0011983201007387 */ /* 0x0003e20000100a00 */
[----:B------:R-:W-:-:S03]  /*14850*/  IADD3 R242, R250, -0xae, RZ ;  /* 0xffffff52faf27810 */ /* 0x000fc60007ffe0ff */
[----:B------:R3:W-:Y:S04]  /*14860*/  LDGSTS.E [R209+0x54800], [R66.64], !P1 ;  /* 0x5480000042d17fae */ /* 0x0007e8000c921844 */
[----:B------:R1:W-:Y:S01]  /*14870*/  LDGSTS.E [R209+0x54a00], [R50.64], !P1 ;  /* 0x54a0000032d17fae */ /* 0x0003e2000c921844 */
[----:B------:R-:W-:Y:S01]  /*14880*/  ISETP.GE.U32.AND P6, PT, R242, 0x7ffffed3, PT ;  /* 0x7ffffed3f200780c */ /* 0x000fe20003fc6070 */
[----:B-----5:R-:W-:-:S04]  /*14890*/  IMAD.WIDE R34, R0, 0x4, R176 ;  /* 0x0000000400227825 */ /* 0x020fc800078e02b0 */
[C---:B------:R-:W-:Y:S01]  /*148a0*/  IMAD.WIDE R2, R0.reuse, 0x4, R112 ;  /* 0x0000000400027825 */ /* 0x040fe200078e0270 */
[----:B------:R5:W-:Y:S04]  /*148b0*/  STL.64 [R1+0x11a0], R34 ;  /* 0x0011a02201007387 */ /* 0x000be80000100a00 */
[----:B------:R4:W-:Y:S04]  /*148c0*/  STL.64 [R1+0x11a8], R2 ;  /* 0x0011a80201007387 */ /* 0x0009e80000100a00 */
[----:B------:R-:W2:Y:S04]  /*148d0*/  LDL.LU.64 R192, [R1+0x4d8] ;  /* 0x0004d80001c07983 */ /* 0x000ea80000300a00 */
[----:B------:R-:W2:Y:S04]  /*148e0*/  LDL.LU.64 R176, [R1+0x4d0] ;  /* 0x0004d00001b07983 */ /* 0x000ea80000300a00 */
[----:B------:R-:W2:Y:S04]  /*148f0*/  LDL.LU.64 R112, [R1+0x4c8] ;  /* 0x0004c80001707983 */ /* 0x000ea80000300a00 */
[----:B------:R5:W-:Y:S01]  /*14900*/  LDGSTS.E [R209+0x54c00], [R34.64], !P1 ;  /* 0x54c0000022d17fae */ /* 0x000be2000c921844 */
[----:B---3--:R-:W-:-:S03]  /*14910*/  IMAD.WIDE R66, R0, 0x4, R240 ;  /* 0x0000000400427825 */ /* 0x008fc600078e02f0 */
[----:B------:R4:W-:Y:S01]  /*14920*/  LDGSTS.E [R209+0x54e00], [R2.64], !P1 ;  /* 0x54e0000002d17fae */ /* 0x0009e2000c921844 */
[----:B-1----:R-:W-:-:S03]  /*14930*/  IMAD.WIDE R50, R0, 0x4, R160 ;  /* 0x0000000400327825 */ /* 0x002fc600078e02a0 */
[----:B------:R1:W-:Y:S01]  /*14940*/  LDGSTS.E [R209+0x56800], [R66.64], !P6 ;  /* 0x5680000042d17fae */ /* 0x0003e2000f121844 */
[----:B-----5:R-:W-:-:S03]  /*14950*/  IMAD.WIDE R34, R0, 0x4, R246 ;  /* 0x0000000400227825 */ /* 0x020fc600078e02f6 */
[----:B------:R3:W-:Y:S04]  /*14960*/  LDGSTS.E [R209+0x56a00], [R50.64], !P6 ;  /* 0x56a0000032d17fae */ /* 0x0007e8000f121844 */
[----:B------:R-:W5:Y:S04]  /*14970*/  LDL.LU.64 R246, [R1+0x4c0] ;  /* 0x0004c00001f67983 */ /* 0x000f680000300a00 */
[----:B------:R-:W-:Y:S04]  /*14980*/  STL.64 [R1+0x11d0], R66 ;  /* 0x0011d04201007387 */ /* 0x000fe80000100a00 */
[----:B------:R3:W-:Y:S04]  /*14990*/  STL.64 [R1+0x11d8], R50 ;  /* 0x0011d83201007387 */ /* 0x0007e80000100a00 */
[----:B------:R1:W-:Y:S01]  /*149a0*/  STL.64 [R1+0x11e0], R34 ;  /* 0x0011e02201007387 */ /* 0x0003e20000100a00 */
[----:B------:R-:W-:-:S03]  /*149b0*/  IADD3 R242, R250, -0xb2, RZ ;  /* 0xffffff4efaf27810 */ /* 0x000fc60007ffe0ff */
[----:B------:R1:W-:Y:S01]  /*149c0*/  LDGSTS.E [R209+0x56c00], [R34.64], !P6 ;  /* 0x56c0000022d17fae */ /* 0x0003e2000f121844 */
[----:B----4-:R-:W-:-:S05]  /*149d0*/  IMAD.WIDE R2, R0, 0x4, R128 ;  /* 0x0000000400027825 */ /* 0x010fca00078e0280 */
[----:B------:R4:W-:Y:S04]  /*149e0*/  STL.64 [R1+0x11e8], R2 ;  /* 0x0011e80201007387 */ /* 0x0009e80000100a00 */
[----:B------:R-:W5:Y:S04]  /*149f0*/  LDL.LU.64 R240, [R1+0x498] ;  /* 0x0004980001f07983 */ /* 0x000f680000300a00 */
[----:B------:R-:W5:Y:S04]  /*14a00*/  LDL.LU.64 R160, [R1+0x490] ;  /* 0x0004900001a07983 */ /* 0x000f680000300a00 */
[----:B------:R-:W5:Y:S01]  /*14a10*/  LDL.LU.64 R128, [R1+0x488] ;  /* 0x0004880001807983 */ /* 0x000f620000300a00 */
[----:B---3--:R-:W-:Y:S01]  /*14a20*/  IMAD.WIDE R50, R0, 0x4, R18 ;  /* 0x0000000400327825 */ /* 0x008fe200078e0212 */
[----:B------:R-:W-:-:S02]  /*14a30*/  ISETP.GE.U32.AND P0, PT, R242, 0x7ffffecf, PT ;  /* 0x7ffffecff200780c */ /* 0x000fc40003f06070 */
[----:B------:R4:W-:Y:S01]  /*14a40*/  LDGSTS.E [R209+0x56e00], [R2.64], !P6 ;  /* 0x56e0000002d17fae */ /* 0x0009e2000f121844 */
[----:B------:R-:W-:-:S03]  /*14a50*/  IMAD.WIDE R18, R0, 0x4, R248 ;  /* 0x0000000400127825 */ /* 0x000fc600078e02f8 */
[----:B------:R-:W3:Y:S01]  /*14a60*/  LDL.LU.64 R248, [R1+0x480] ;  /* 0x0004800001f87983 */ /* 0x000ee20000300a00 */
[----:B-1----:R-:W-:-:S03]  /*14a70*/  IMAD.WIDE R34, R0, 0x4, R224 ;  /* 0x0000000400227825 */ /* 0x002fc600078e02e0 */
[----:B------:R2:W-:Y:S01]  /*14a80*/  STL.64 [R1+0x1210], R50 ;  /* 0x0012103201007387 */ /* 0x0005e20000100a00 */
[----:B----4-:R-:W-:Y:S01]  /*14a90*/  IMAD.WIDE R2, R0, 0x4, R144 ;  /* 0x0000000400027825 */ /* 0x010fe200078e0290 */
[----:B------:R-:W-:Y:S02]  /*14aa0*/  IADD3 R242, R250, -0xb6, RZ ;  /* 0xffffff4afaf27810 */ /* 0x000fe40007ffe0ff */
[----:B------:R1:W-:Y:S04]  /*14ab0*/  STL.64 [R1+0x1218], R34 ;  /* 0x0012182201007387 */ /* 0x0003e80000100a00 */
        /* <DEDUP_REMOVED lines=9> */
[----:B--2---:R-:W-:-:S03]  /*14b50*/  IMAD.WIDE R50, R0, 0x4, R192 ;  /* 0x0000000400327825 */ /* 0x004fc600078e02c0 */
[----:B------:R-:W2:Y:S01]  /*14b60*/  LDL.LU.64 R192, [R1+0x448] ;  /* 0x0004480001c07983 */ /* 0x000ea20000300a00 */
[----:B-1----:R-:W-:-:S03]  /*14b70*/  IMAD.WIDE R34, R0, 0x4, R176 ;  /* 0x0000000400227825 */ /* 0x002fc600078e02b0 */
[----:B------:R1:W-:Y:S01]  /*14b80*/  STL.64 [R1+0x1250], R50 ;  /* 0x0012503201007387 */ /* 0x0003e20000100a00 */
[----:B----4-:R-:W-:-:S03]  /*14b90*/  IMAD.WIDE R18, R0, 0x4, R112 ;  /* 0x0000000400127825 */ /* 0x010fc600078e0270 */
[----:B------:R-:W4:Y:S04]  /*14ba0*/  LDL.LU.64 R112, [R1+0x440] ;  /* 0x0004400001707983 */ /* 0x000f280000300a00 */
[----:B------:R1:W-:Y:S04]  /*14bb0*/  STL.64 [R1+0x1258], R34 ;  /* 0x0012582201007387 */ /* 0x0003e80000100a00 */
[----:B------:R1:W-:Y:S04]  /*14bc0*/  STL.64 [R1+0x1260], R18 ;  /* 0x0012601201007387 */ /* 0x0003e80000100a00 */
[----:B------:R1:W-:Y:S04]  /*14bd0*/  LDGSTS.E [R209+0x5a800], [R50.64], !P2 ;  /* 0x5a80000032d17fae */ /* 0x0003e8000d121844 */
[----:B------:R1:W-:Y:S01]  /*14be0*/  LDGSTS.E [R209+0x5aa00], [R34.64], !P2 ;  /* 0x5aa0000022d17fae */ /* 0x0003e2000d121844 */
[----:B-----5:R-:W-:-:S03]  /*14bf0*/  IMAD.WIDE R2, R0, 0x4, R246 ;  /* 0x0000000400027825 */ /* 0x020fc600078e02f6 */
[----:B------:R5:W-:Y:S04]  /*14c00*/  LDGSTS.E [R209+0x5ac00], [R18.64], !P2 ;  /* 0x5ac0000012d17fae */ /* 0x000be8000d121844 */
[----:B------:R3:W-:Y:S04]  /*14c10*/  STL.64 [R1+0x1268], R2 ;  /* 0x0012680201007387 */ /* 0x0007e80000100a00 */
[----:B------:R-:W4:Y:S04]  /*14c20*/  LDL.LU.64 R176, [R1+0x418] ;  /* 0x0004180001b07983 */ /* 0x000f280000300a00 */
[----:B------:R-:W4:Y:S04]  /*14c30*/  LDL.LU.64 R246, [R1+0x410] ;  /* 0x0004100001f67983 */ /* 0x000f280000300a00 */
[----:B------:R3:W-:Y:S01]  /*14c40*/  LDGSTS.E [R209+0x5ae00], [R2.64], !P2 ;  /* 0x5ae0000002d17fae */ /* 0x0007e2000d121844 */
[----:B-1----:R-:W-:-:S03]  /*14c50*/  IMAD.WIDE R50, R0, 0x4, R240 ;  /* 0x0000000400327825 */ /* 0x002fc600078e02f0 */
[----:B------:R-:W4:Y:S01]  /*14c60*/  LDL.LU.64 R240, [R1+0x408] ;  /* 0x0004080001f07983 */ /* 0x000f220000300a00 */
[----:B------:R-:W-:-:S03]  /*14c70*/  IMAD.WIDE R34, R0, 0x4, R160 ;  /* 0x0000000400227825 */ /* 0x000fc600078e02a0 */
[----:B------:R1:W-:Y:S01]  /*14c80*/  STL.64 [R1+0x1290], R50 ;  /* 0x0012903201007387 */ /* 0x0003e20000100a00 */
[----:B-----5:R-:W-:-:S03]  /*14c90*/  IMAD.WIDE R18, R0, 0x4, R128 ;  /* 0x0000000400127825 */ /* 0x020fc600078e0280 */
[----:B------:R-:W5:Y:S04]  /*14ca0*/  LDL.LU.64 R128, [R1+0x400] ;  /* 0x0004000001807983 */ /* 0x000f680000300a00 */
[----:B------:R1:W-:Y:S04]  /*14cb0*/  STL.64 [R1+0x1298], R34 ;  /* 0x0012982201007387 */ /* 0x0003e80000100a00 */
[----:B------:R2:W-:Y:S01]  /*14cc0*/  STL.64 [R1+0x12a0], R18 ;  /* 0x0012a01201007387 */ /* 0x0005e20000100a00 */
[----:B---3--:R-:W-:-:S05]  /*14cd0*/  IMAD.WIDE R2, R0, 0x4, R248 ;  /* 0x0000000400027825 */ /* 0x008fca00078e02f8 */
[----:B------:R4:W-:Y:S04]  /*14ce0*/  STL.64 [R1+0x12a8], R2 ;  /* 0x0012a80201007387 */ /* 0x0009e80000100a00 */
        /* <DEDUP_REMOVED lines=11> */
[----:B------:R-:W-:-:S03]  /*14da0*/  IMAD.WIDE R34, R0, 0x4, R144 ;  /* 0x0000000400227825 */ /* 0x000fc600078e0290 */
        /* <DEDUP_REMOVED lines=8> */
[----:B--2---:R-:W-:-:S04]  /*14e30*/  IMAD.WIDE R18, R0, 0x4, R192 ;  /* 0x0000000400127825 */ /* 0x004fc800078e02c0 */
[C---:B----4-:R-:W-:Y:S01]  /*14e40*/  IMAD.WIDE R2, R0.reuse, 0x4, R112 ;  /* 0x0000000400027825 */ /* 0x050fe200078e0270 */
[----:B------:R2:W-:Y:S04]  /*14e50*/  STL.64 [R1+0x12e0], R18 ;  /* 0x0012e01201007387 */ /* 0x0005e80000100a00 */
[----:B------:R5:W-:Y:S04]  /*14e60*/  STL.64 [R1+0x12e8], R2 ;  /* 0x0012e80201007387 */ /* 0x000be80000100a00 */
[----:B------:R-:W4:Y:S04]  /*14e70*/  LDL.LU.64 R192, [R1+0x398] ;  /* 0x0003980001c07983 */ /* 0x000f280000300a00 */
[----:B------:R-:W4:Y:S04]  /*14e80*/  LDL.LU.64 R112, [R1+0x390] ;  /* 0x0003900001707983 */ /* 0x000f280000300a00 */
[----:B------:R2:W-:Y:S04]  /*14e90*/  LDGSTS.E [R209+0x5ec00], [R18.64], !P5 ;  /* 0x5ec0000012d17fae */ /* 0x0005e8000e921844 */
[----:B------:R5:W-:Y:S01]  /*14ea0*/  LDGSTS.E [R209+0x5ee00], [R2.64], !P5 ;  /* 0x5ee0000002d17fae */ /* 0x000be2000e921844 */
[----:B-1----:R-:W-:-:S03]  /*14eb0*/  IMAD.WIDE R50, R0, 0x4, R176 ;  /* 0x0000000400327825 */ /* 0x002fc600078e02b0 */
[----:B------:R-:W4:Y:S01]  /*14ec0*/  LDL.LU.64 R176, [R1+0x388] ;  /* 0x0003880001b07983 */ /* 0x000f220000300a00 */
[----:B------:R-:W-:-:S03]  /*14ed0*/  IMAD.WIDE R34, R0, 0x4, R246 ;  /* 0x0000000400227825 */ /* 0x000fc600078e02f6 */
[----:B------:R-:W4:Y:S04]  /*14ee0*/  LDL.LU.64 R246, [R1+0x380] ;  /* 0x0003800001f67983 */ /* 0x000f280000300a00 */
[----:B------:R-:W-:Y:S04]  /*14ef0*/  STL.64 [R1+0x1310], R50 ;  /* 0x0013103201007387 */ /* 0x000fe80000100a00 */
[----:B------:R-:W-:Y:S04]  /*14f00*/  STL.64 [R1+0x1318], R34 ;  /* 0x0013182201007387 */ /* 0x000fe80000100a00 */
[----:B------:R1:W-:Y:S04]  /*14f10*/  LDGSTS.E [R209+0x60800], [R50.64], !P4 ;  /* 0x6080000032d17fae */ /* 0x0003e8000e121844 */
[----:B------:R1:W-:Y:S01]  /*14f20*/  LDGSTS.E [R209+0x60a00], [R34.64], !P4 ;  /* 0x60a0000022d17fae */ /* 0x0003e2000e121844 */
[----:B--2---:R-:W-:-:S04]  /*14f30*/  IMAD.WIDE R18, R0, 0x4, R240 ;  /* 0x0000000400127825 */ /* 0x004fc800078e02f0 */
[C---:B-----5:R-:W-:Y:S01]  /*14f40*/  IMAD.WIDE R2, R0.reuse, 0x4, R128 ;  /* 0x0000000400027825 */ /* 0x060fe200078e0280 */
[----:B------:R2:W-:Y:S04]  /*14f50*/  STL.64 [R1+0x1320], R18 ;  /* 0x0013201201007387 */ /* 0x0005e80000100a00 */
[----:B------:R5:W-:Y:S04]  /*14f60*/  STL.64 [R1+0x1328], R2 ;  /* 0x0013280201007387 */ /* 0x000be80000100a00 */
[----:B------:R2:W-:Y:S01]  /*14f70*/  LDGSTS.E [R209+0x60c00], [R18.64], !P4 ;  /* 0x60c0000012d17fae */ /* 0x0005e2000e121844 */
[----:B---3--:R-:W-:-:S03]  /*14f80*/  IMAD.WIDE R66, R0, 0x4, R160 ;  /* 0x0000000400427825 */ /* 0x008fc600078e02a0 */
[----:B--2---:R-:W2:Y:S04]  /*14f90*/  LDL.LU.64 R18, [R1+0x358] ;  /* 0x0003580001127983 */ /* 0x004ea80000300a00 */
[----:B------:R-:W3:Y:S01]  /*14fa0*/  LDL.LU.64 R128, [R1+0x350] ;  /* 0x0003500001807983 */ /* 0x000ee20000300a00 */
[----:B-1----:R-:W-:-:S03]  /*14fb0*/  IMAD.WIDE R50, R0, 0x4, R248 ;  /* 0x0000000400327825 */ /* 0x002fc600078e02f8 */
[----:B------:R-:W3:Y:S04]  /*14fc0*/  LDL.LU.64 R160, [R1+0x348] ;  /* 0x0003480001a07983 */ /* 0x000ee80000300a00 */
[----:B------:R-:W3:Y:S01]  /*14fd0*/  LDL.LU.64 R248, [R1+0x340] ;  /* 0x0003400001f87983 */ /* 0x000ee20000300a00 */
        /* <DEDUP_REMOVED lines=9> */
[----:B------:R-:W-:-:S04]  /*15070*/  IMAD.WIDE R34, R0, 0x4, R224 ;  /* 0x0000000400227825 */ /* 0x000fc800078e02e0 */
[----:B-----5:R-:W-:Y:S01]  /*15080*/  IMAD.WIDE R2, R0, 0x4, R144 ;  /* 0x0000000400027825 */ /* 0x020fe200078e0290 */
[----:B------:R5:W-:Y:S04]  /*15090*/  STL.64 [R1+0x1360], R34 ;  /* 0x0013602201007387 */ /* 0x000be80000100a00 */
[----:B------:R1:W-:Y:S04]  /*150a0*/  STL.64 [R1+0x1368], R2 ;  /* 0x0013680201007387 */ /* 0x0003e80000100a00 */
[----:B------:R-:W3:Y:S04]  /*150b0*/  LDL.LU.64 R240, [R1+0x318] ;  /* 0x0003180001f07983 */ /* 0x000ee80000300a00 */
[----:B------:R-:W3:Y:S04]  /*150c0*/  LDL.LU.64 R144, [R1+0x310] ;  /* 0x0003100001907983 */ /* 0x000ee80000300a00 */
[----:B------:R-:W3:Y:S04]  /*150d0*/  LDL.LU.64 R224, [R1+0x308] ;  /* 0x0003080001e07983 */ /* 0x000ee80000300a00 */
[----:B------:R5:W-:Y:S04]  /*150e0*/  LDGSTS.E [R209+0x62c00], [R34.64], !P1 ;  /* 0x62c0000022d17fae */ /* 0x000be8000c921844 */
[----:B------:R1:W-:Y:S01]  /*150f0*/  LDGSTS.E [R209+0x62e00], [R2.64], !P1 ;  /* 0x62e0000002d17fae */ /* 0x0003e2000c921844 */
[----:B------:R-:W-:-:S04]  /*15100*/  IADD3 R242, R250, -0xce, RZ ;  /* 0xffffff32faf27810 */ /* 0x000fc80007ffe0ff */
[----:B------:R-:W-:Y:S01]  /*15110*/  ISETP.GE.U32.AND P0, PT, R242, 0x7ffffeb3, PT ;  /* 0x7ffffeb3f200780c */ /* 0x000fe20003f06070 */
[----:B----4-:R-:W-:-:S04]  /*15120*/  IMAD.WIDE R66, R0, 0x4, R192 ;  /* 0x0000000400427825 */ /* 0x010fc800078e02c0 */
[C---:B-1----:R-:W-:Y:S01]  /*15130*/  IMAD.WIDE R50, R0.reuse, 0x4, R112 ;  /* 0x0000000400327825 */ /* 0x042fe200078e0270 */
[----:B------:R1:W-:Y:S04]  /*15140*/  LDGSTS.E [R209+0x64800], [R66.64], !P6 ;  /* 0x6480000042d17fae */ /* 0x0003e8000f121844 */
[----:B------:R-:W4:Y:S04]  /*15150*/  LDL.LU.64 R112, [R1+0x300] ;  /* 0x0003000001707983 */ /* 0x000f280000300a00 */
[----:B------:R-:W-:Y:S04]  /*15160*/  STL.64 [R1+0x1390], R66 ;  /* 0x0013904201007387 */ /* 0x000fe80000100a00 */
[----:B------:R2:W-:Y:S01]  /*15170*/  STL.64 [R1+0x1398], R50 ;  /* 0x0013983201007387 */ /* 0x0005e20000100a00 */
[----:B-----5:R-:W-:-:S03]  /*15180*/  IMAD.WIDE R34, R0, 0x4, R176 ;  /* 0x0000000400227825 */ /* 0x020fc600078e02b0 */
[----:B------:R2:W-:Y:S01]  /*15190*/  LDGSTS.E [R209+0x64a00], [R50.64], !P6 ;  /* 0x64a0000032d17fae */ /* 0x0005e2000f121844 */
[----:B------:R-:W-:-:S03]  /*151a0*/  IMAD.WIDE R2, R0, 0x4, R246 ;  /* 0x0000000400027825 */ /* 0x000fc600078e02f6 */
[----:B------:R3:W-:Y:S04]  /*151b0*/  STL.64 [R1+0x13a0], R34 ;  /* 0x0013a02201007387 */ /* 0x0007e80000100a00 */
[----:B------:R5:W-:Y:S04]  /*151c0*/  STL.64 [R1+0x13a8], R2 ;  /* 0x0013a80201007387 */ /* 0x000be80000100a00 */
[----:B------:R-:W4:Y:S04]  /*151d0*/  LDL.LU.64 R192, [R1+0x2d8] ;  /* 0x0002d80001c07983 */ /* 0x000f280000300a00 */
[----:B------:R-:W4:Y:S04]  /*151e0*/  LDL.LU.64 R176, [R1+0x2d0] ;  /* 0x0002d00001b07983 */ /* 0x000f280000300a00 */
[----:B------:R-:W4:Y:S04]  /*151f0*/  LDL.LU.64 R246, [R1+0x2c8] ;  /* 0x0002c80001f67983 */ /* 0x000f280000300a00 */
[----:B------:R3:W-:Y:S04]  /*15200*/  LDGSTS.E [R209+0x64c00], [R34.64], !P6 ;  /* 0x64c0000022d17fae */ /* 0x0007e8000f121844 */
[----:B------:R5:W-:Y:S01]  /*15210*/  LDGSTS.E [R209+0x64e00], [R2.64], !P6 ;  /* 0x64e0000002d17fae */ /* 0x000be2000f121844 */
[----:B--2---:R-:W-:-:S04]  /*15220*/  IMAD.WIDE R50, R0, 0x4, R18 ;  /* 0x0000000400327825 */ /* 0x004fc800078e0212 */
[C---:B---3--:R-:W-:Y:S01]  /*15230*/  IMAD.WIDE R34, R0.reuse, 0x4, R128 ;  /* 0x0000000400227825 */ /* 0x048fe200078e0280 */
[----:B------:R2:W-:Y:S03]  /*15240*/  LDGSTS.E [R209+0x66800], [R50.64], !P0 ;  /* 0x6680000032d17fae */ /* 0x0005e6000c121844 */
[C---:B------:R-:W-:Y:S01]  /*15250*/  IMAD.WIDE R18, R0.reuse, 0x4, R160 ;  /* 0x0000000400127825 */ /* 0x040fe200078e02a0 */
[----:B------:R-:W3:Y:S03]  /*15260*/  LDL.LU.64 R128, [R1+0x2c0] ;  /* 0x0002c00001807983 */ /* 0x000ee60000300a00 */
[----:B-----5:R-:W-:Y:S01]  /*15270*/  IMAD.WIDE R2, R0, 0x4, R248 ;  /* 0x0000000400027825 */ /* 0x020fe200078e02f8 */
        /* <DEDUP_REMOVED lines=8> */
[----:B-----5:R-:W5:Y:S04]  /*15300*/  LDL.LU.64 R18, [R1+0x298] ;  /* 0x0002980001127983 */ /* 0x020f680000300a00 */
[----:B------:R-:W5:Y:S04]  /*15310*/  LDL.LU.64 R160, [R1+0x290] ;  /* 0x0002900001a07983 */ /* 0x000f680000300a00 */
[----:B------:R-:W5:Y:S01]  /*15320*/  LDL.LU.64 R248, [R1+0x288] ;  /* 0x0002880001f87983 */ /* 0x000f620000300a00 */
[----:B------:R-:W-:Y:S01]  /*15330*/  ISETP.GE.U32.AND P2, PT, R242, 0x7ffffeaf, PT ;  /* 0x7ffffeaff200780c */ /* 0x000fe20003f46070 */
[----:B-1----:R-:W-:-:S04]  /*15340*/  IMAD.WIDE R66, R0, 0x4, R240 ;  /* 0x0000000400427825 */ /* 0x002fc800078e02f0 */
[C---:B--2---:R-:W-:Y:S02]  /*15350*/  IMAD.WIDE R50, R0.reuse, 0x4, R144 ;  /* 0x0000000400327825 */ /* 0x044fe400078e0290 */
[----:B------:R-:W2:Y:S02]  /*15360*/  LDL.LU.64 R144, [R1+0x280] ;  /* 0x0002800001907983 */ /* 0x000ea40000300a00 */
[----:B------:R-:W-:Y:S02]  /*15370*/  IMAD.WIDE R34, R0, 0x4, R224 ;  /* 0x0000000400227825 */ /* 0x000fe400078e02e0 */
[----:B------:R1:W-:Y:S04]  /*15380*/  STL.64 [R1+0x1430], R66 ;  /* 0x0014304201007387 */ /* 0x0003e80000100a00 */
[----:B------:R1:W-:Y:S04]  /*15390*/  STL.64 [R1+0x1438], R50 ;  /* 0x0014383201007387 */ /* 0x0003e80000100a00 */
[----:B------:R1:W-:Y:S01]  /*153a0*/  STL.64 [R1+0x1440], R34 ;  /* 0x0014402201007387 */ /* 0x0003e20000100a00 */
[----:B------:R-:W-:-:S03]  /*153b0*/  IADD3 R242, R250, -0xd6, RZ ;  /* 0xffffff2afaf27810 */ /* 0x000fc60007ffe0ff */
[----:B------:R1:W-:Y:S04]  /*153c0*/  LDGSTS.E [R209+0x68800], [R66.64], !P2 ;  /* 0x6880000042d17fae */ /* 0x0003e8000d121844 */
[----:B------:R1:W-:Y:S01]  /*153d0*/  LDGSTS.E [R209+0x68a00], [R50.64], !P2 ;  /* 0x68a0000032d17fae */ /* 0x0003e2000d121844 */
[----:B------:R-:W-:-:S03]  /*153e0*/  ISETP.GE.U32.AND P3, PT, R242, 0x7ffffeab, PT ;  /* 0x7ffffeabf200780c */ /* 0x000fc60003f66070 */
[----:B------:R1:W-:Y:S01]  /*153f0*/  LDGSTS.E [R209+0x68c00], [R34.64], !P2 ;  /* 0x68c0000022d17fae */ /* 0x0003e2000d121844 */
[----:B----4-:R-:W-:-:S05]  /*15400*/  IMAD.WIDE R2, R0, 0x4, R112 ;  /* 0x0000000400027825 */ /* 0x010fca00078e0270 */
[----:B------:R3:W-:Y:S04]  /*15410*/  STL.64 [R1+0x1448], R2 ;  /* 0x0014480201007387 */ /* 0x0007e80000100a00 */
[----:B------:R-:W4:Y:S04]  /*15420*/  LDL.LU.64 R240, [R1+0x258] ;  /* 0x0002580001f07983 */ /* 0x000f280000300a00 */
[----:B------:R-:W4:Y:S04]  /*15430*/  LDL.LU.64 R224, [R1+0x250] ;  /* 0x0002500001e07983 */ /* 0x000f280000300a00 */
[----:B------:R-:W4:Y:S04]  /*15440*/  LDL.LU.64 R112, [R1+0x248] ;  /* 0x0002480001707983 */ /* 0x000f280000300a00 */
[----:B------:R3:W-:Y:S01]  /*15450*/  LDGSTS.E [R209+0x68e00], [R2.64], !P2 ;  /* 0x68e0000002d17fae */ /* 0x0007e2000d121844 */
[----:B-1----:R-:W-:-:S04]  /*15460*/  IMAD.WIDE R66, R0, 0x4, R192 ;  /* 0x0000000400427825 */ /* 0x002fc800078e02c0 */
[C---:B------:R-:W-:Y:S01]  /*15470*/  IMAD.WIDE R50, R0.reuse, 0x4, R176 ;  /* 0x0000000400327825 */ /* 0x040fe200078e02b0 */
[----:B------:R1:W-:Y:S03]  /*15480*/  LDGSTS.E [R209+0x6a800], [R66.64], !P3 ;  /* 0x6a80000042d17fae */ /* 0x0003e6000d921844 */
[----:B------:R-:W-:Y:S01]  /*15490*/  IMAD.WIDE R34, R0, 0x4, R246 ;  /* 0x0000000400227825 */ /* 0x000fe200078e02f6 */
[----:B------:R5:W-:Y:S04]  /*154a0*/  LDGSTS.E [R209+0x6aa00], [R50.64], !P3 ;  /* 0x6aa0000032d17fae */ /* 0x000be8000d921844 */
[----:B------:R-:W4:Y:S04]  /*154b0*/  LDL.LU.64 R246, [R1+0x240] ;  /* 0x0002400001f67983 */ /* 0x000f280000300a00 */
[----:B------:R-:W-:Y:S04]  /*154c0*/  STL.64 [R1+0x1480], R66 ;  /* 0x0014804201007387 */ /* 0x000fe80000100a00 */
[----:B------:R5:W-:Y:S04]  /*154d0*/  STL.64 [R1+0x1488], R50 ;  /* 0x0014883201007387 */ /* 0x000be80000100a00 */
[----:B------:R1:W-:Y:S01]  /*154e0*/  STL.64 [R1+0x1490], R34 ;  /* 0x0014902201007387 */ /* 0x0003e20000100a00 */
[----:B------:R-:W-:-:S03]  /*154f0*/  IADD3 R242, R250, -0xda, RZ ;  /* 0xffffff26faf27810 */ /* 0x000fc60007ffe0ff */
[----:B------:R1:W-:Y:S01]  /*15500*/  LDGSTS.E [R209+0x6ac00], [R34.64], !P3 ;  /* 0x6ac0000022d17fae */ /* 0x0003e2000d921844 */
[----:B---3--:R-:W-:-:S05]  /*15510*/  IMAD.WIDE R2, R0, 0x4, R128 ;  /* 0x0000000400027825 */ /* 0x008fca00078e0280 */
[----:B------:R2:W-:Y:S04]  /*15520*/  STL.64 [R1+0x1498], R2 ;  /* 0x0014980201007387 */ /* 0x0005e80000100a00 */
[----:B------:R-:W3:Y:S04]  /*15530*/  LDL.LU.64 R192, [R1+0x218] ;  /* 0x0002180001c07983 */ /* 0x000ee80000300a00 */
[----:B------:R-:W3:Y:S04]  /*15540*/  LDL.LU.64 R176, [R1+0x210] ;  /* 0x0002100001b07983 */ /* 0x000ee80000300a00 */
[----:B------:R-:W3:Y:S01]  /*15550*/  LDL.LU.64 R128, [R1+0x208] ;  /* 0x0002080001807983 */ /* 0x000ee20000300a00 */
[----:B-----5:R-:W-:Y:S01]  /*15560*/  IMAD.WIDE R50, R0, 0x4, R18 ;  /* 0x0000000400327825 */ /* 0x020fe200078e0212 */
[----:B------:R-:W-:-:S02]  /*15570*/  ISETP.GE.U32.AND P5, PT, R242, 0x7ffffea7, PT ;  /* 0x7ffffea7f200780c */ /* 0x000fc40003fa6070 */
[----:B------:R2:W-:Y:S01]  /*15580*/  LDGSTS.E [R209+0x6ae00], [R2.64], !P3 ;  /* 0x6ae0000002d17fae */ /* 0x0005e2000d921844 */
[----:B------:R-:W-:-:S03]  /*15590*/  IMAD.WIDE R18, R0, 0x4, R248 ;  /* 0x0000000400127825 */ /* 0x000fc600078e02f8 */
[----:B------:R-:W5:Y:S01]  /*155a0*/  LDL.LU.64 R248, [R1+0x200] ;  /* 0x0002000001f87983 */ /* 0x000f620000300a00 */
[----:B-1----:R-:W-:-:S03]  /*155b0*/  IMAD.WIDE R34, R0, 0x4, R160 ;  /* 0x0000000400227825 */ /* 0x002fc600078e02a0 */
[----:B------:R4:W-:Y:S01]  /*155c0*/  STL.64 [R1+0x14c0], R50 ;  /* 0x0014c03201007387 */ /* 0x0009e20000100a00 */
[----:B--2---:R-:W-:-:S03]  /*155d0*/  IMAD.WIDE R2, R0, 0x4, R144 ;  /* 0x0000000400027825 */ /* 0x004fc600078e0290 */
[----:B------:R1:W-:Y:S01]  /*155e0*/  STL.64 [R1+0x14e8], R34 ;  /* 0x0014e82201007387 */ /* 0x0003e20000100a00 */
[----:B------:R-:W-:-:S03]  /*155f0*/  IADD3 R242, R250, -0xde, RZ ;  /* 0xffffff22faf27810 */ /* 0x000fc60007ffe0ff */
[----:B------:R2:W-:Y:S04]  /*15600*/  STL.64 [R1+0x14f0], R18 ;  /* 0x0014f01201007387 */ /* 0x0005e80000100a00 */
[----:B------:R4:W-:Y:S04]  /*15610*/  LDGSTS.E [R209+0x6c800], [R50.64], !P5 ;  /* 0x6c80000032d17fae */ /* 0x0009e8000e921844 */
[----:B------:R1:W-:Y:S04]  /*15620*/  STL.64 [R1+0x14f8], R2 ;  /* 0x0014f80201007387 */ /* 0x0003e80000100a00 */
[----:B------:R-:W5:Y:S01]  /*15630*/  LDL.LU.64 R160, [R1+0x1d8] ;  /* 0x0001d80001a07983 */ /* 0x000f620000300a00 */
[----:B------:R-:W-:-:S03]  /*15640*/  ISETP.GE.U32.AND P4, PT, R242, 0x7ffffea3, PT ;  /* 0x7ffffea3f200780c */ /* 0x000fc60003f86070 */
[----:B------:R-:W5:Y:S04]  /*15650*/  LDL.LU.64 R144, [R1+0x1d0] ;  /* 0x0001d00001907983 */ /* 0x000f680000300a00 */
[----:B------:R1:W-:Y:S04]  /*15660*/  LDGSTS.E [R209+0x6ca00], [R34.64], !P5 ;  /* 0x6ca0000022d17fae */ /* 0x0003e8000e921844 */
[----:B------:R2:W-:Y:S04]  /*15670*/  LDGSTS.E [R209+0x6cc00], [R18.64], !P5 ;  /* 0x6cc0000012d17fae */ /* 0x0005e8000e921844 */
[----:B------:R1:W-:Y:S01]  /*15680*/  LDGSTS.E [R209+0x6ce00], [R2.64], !P5 ;  /* 0x6ce0000002d17fae */ /* 0x0003e2000e921844 */
[----:B----4-:R-:W-:-:S03]  /*15690*/  IMAD.WIDE R50, R0, 0x4, R240 ;  /* 0x0000000400327825 */ /* 0x010fc600078e02f0 */
[----:B------:R-:W4:Y:S01]  /*156a0*/  LDL.LU.64 R240, [R1+0x1c8] ;  /* 0x0001c80001f07983 */ /* 0x000f220000300a00 */
[----:B-1----:R-:W-:-:S03]  /*156b0*/  IMAD.WIDE R34, R0, 0x4, R224 ;  /* 0x0000000400227825 */ /* 0x002fc600078e02e0 */
[----:B------:R3:W-:Y:S01]  /*156c0*/  STL.64 [R1+0x1520], R50 ;  /* 0x0015203201007387 */ /* 0x0007e20000100a00 */
[----:B--2---:R-:W-:-:S03]  /*156d0*/  IMAD.WIDE R18, R0, 0x4, R112 ;  /* 0x0000000400127825 */ /* 0x004fc600078e0270 */
[----:B------:R-:W2:Y:S04]  /*156e0*/  LDL.LU.64 R112, [R1+0x1c0] ;  /* 0x0001c00001707983 */ /* 0x000ea80000300a00 */
[----:B------:R1:W-:Y:S04]  /*156f0*/  STL.64 [R1+0x1528], R34 ;  /* 0x0015282201007387 */ /* 0x0003e80000100a00 */
[----:B------:R1:W-:Y:S04]  /*15700*/  STL.64 [R1+0x1530], R18 ;  /* 0x0015301201007387 */ /* 0x0003e80000100a00 */
[----:B------:R3:W-:Y:S04]  /*15710*/  LDGSTS.E [R209+0x6e800], [R50.64], !P4 ;  /* 0x6e80000032d17fae */ /* 0x0007e8000e121844 */
[----:B------:R1:W-:Y:S01]  /*15720*/  LDGSTS.E [R209+0x6ea00], [R34.64], !P4 ;  /* 0x6ea0000022d17fae */ /* 0x0003e2000e121844 */
[----:B------:R-:W-:-:S03]  /*15730*/  IMAD.WIDE R2, R0, 0x4, R246 ;  /* 0x0000000400027825 */ /* 0x000fc600078e02f6 */
[----:B------:R1:W-:Y:S04]  /*15740*/  LDGSTS.E [R209+0x6ec00], [R18.64], !P4 ;  /* 0x6ec0000012d17fae */ /* 0x0003e8000e121844 */
[----:B------:R5:W-:Y:S04]  /*15750*/  STL.64 [R1+0x1538], R2 ;  /* 0x0015380201007387 */ /* 0x000be80000100a00 */
[----:B------:R-:W2:Y:S04]  /*15760*/  LDL.LU.64 R224, [R1+0x198] ;  /* 0x0001980001e07983 */ /* 0x000ea80000300a00 */
[----:B------:R-:W2:Y:S04]  /*15770*/  LDL.LU.64 R246, [R1+0x190] ;  /* 0x0001900001f67983 */ /* 0x000ea80000300a00 */
[----:B------:R5:W-:Y:S01]  /*15780*/  LDGSTS.E [R209+0x6ee00], [R2.64], !P4 ;  /* 0x6ee0000002d17fae */ /* 0x000be2000e121844 */
[----:B---3--:R-:W-:-:S03]  /*15790*/  IMAD.WIDE R50, R0, 0x4, R192 ;  /* 0x0000000400327825 */ /* 0x008fc600078e02c0 */
[----:B------:R-:W3:Y:S01]  /*157a0*/  LDL.LU.64 R192, [R1+0x188] ;  /* 0x0001880001c07983 */ /* 0x000ee20000300a00 */
[----:B-1----:R-:W-:-:S03]  /*157b0*/  IMAD.WIDE R34, R0, 0x4, R176 ;  /* 0x0000000400227825 */ /* 0x002fc600078e02b0 */
[----:B------:R1:W-:Y:S01]  /*157c0*/  STL.64 [R1+0x1580], R50 ;  /* 0x0015803201007387 */ /* 0x0003e20000100a00 */
[----:B------:R-:W-:-:S03]  /*157d0*/  IMAD.WIDE R18, R0, 0x4, R128 ;  /* 0x0000000400127825 */ /* 0x000fc600078e0280 */
[----:B------:R-:W3:Y:S04]  /*157e0*/  LDL.LU.64 R128, [R1+0x180] ;  /* 0x0001800001807983 */ /* 0x000ee80000300a00 */
[----:B------:R1:W-:Y:S04]  /*157f0*/  STL.64 [R1+0x1588], R34 ;  /* 0x0015882201007387 */ /* 0x0003e80000100a00 */
[----:B------:R4:W-:Y:S01]  /*15800*/  STL.64 [R1+0x1590], R18 ;  /* 0x0015901201007387 */ /* 0x0009e20000100a00 */
[----:B-----5:R-:W-:-:S05]  /*15810*/  IMAD.WIDE R2, R0, 0x4, R248 ;  /* 0x0000000400027825 */ /* 0x020fca00078e02f8 */
        /* <DEDUP_REMOVED lines=13> */
[----:B------:R-:W5:Y:S04]  /*158f0*/  LDL.LU.64 R160, [R1+0x148] ;  /* 0x0001480001a07983 */ /* 0x000f680000300a00 */
[----:B------:R-:W5:Y:S04]  /*15900*/  LDL.LU.64 R144, [R1+0x140] ;  /* 0x0001400001907983 */ /* 0x000f680000300a00 */
[----:B------:R1:W-:Y:S01]  /*15910*/  STL.64 [R1+0x15c0], R50 ;  /* 0x0015c03201007387 */ /* 0x0003e20000100a00 */
[----:B------:R-:W-:-:S03]  /*15920*/  IADD3 R242, R250, -0xea, RZ ;  /* 0xffffff16faf27810 */ /* 0x000fc60007ffe0ff */
[----:B------:R1:W-:Y:S04]  /*15930*/  STL.64 [R1+0x15e8], R34 ;  /* 0x0015e82201007387 */ /* 0x0003e80000100a00 */
[----:B------:R1:W-:Y:S01]  /*15940*/  LDGSTS.E [R209+0x72800], [R50.64], !P6 ;  /* 0x7280000032d17fae */ /* 0x0003e2000f121844 */
[----:B------:R-:W-:-:S03]  /*15950*/  ISETP.GE.U32.AND P0, PT, R242, 0x7ffffe97, PT ;  /* 0x7ffffe97f200780c */ /* 0x000fc60003f06070 */
[----:B------:R1:W-:Y:S01]  /*15960*/  LDGSTS.E [R209+0x72a00], [R34.64], !P6 ;  /* 0x72a0000022d17fae */ /* 0x0003e2000f121844 */
[----:B----4-:R-:W-:-:S04]  /*15970*/  IMAD.WIDE R18, R0, 0x4, R240 ;  /* 0x0000000400127825 */ /* 0x010fc800078e02f0 */
[C---:B--2---:R-:W-:Y:S01]  /*15980*/  IMAD.WIDE R2, R0.reuse, 0x4, R112 ;  /* 0x0000000400027825 */ /* 0x044fe200078e0270 */
        /* <DEDUP_REMOVED lines=9> */
[----:B------:R-:W-:Y:S04]  /*15a20*/  STL.64 [R1+0x1620], R50 ;  /* 0x0016203201007387 */ /* 0x000fe80000100a00 */
[----:B------:R-:W4:Y:S04]  /*15a30*/  LDL.LU.64 R246, [R1+0x100] ;  /* 0x0001000001f67983 */ /* 0x000f280000300a00 */
[----:B------:R-:W-:Y:S04]  /*15a40*/  STL.64 [R1+0x1628], R34 ;  /* 0x0016282201007387 */ /* 0x000fe80000100a00 */
[----:B------:R1:W-:Y:S04]  /*15a50*/  LDGSTS.E [R209+0x74800], [R50.64], !P0 ;  /* 0x7480000032d17fae */ /* 0x0003e8000c121844 */
[----:B------:R1:W-:Y:S01]  /*15a60*/  LDGSTS.E [R209+0x74a00], [R34.64], !P0 ;  /* 0x74a0000022d17fae */ /* 0x0003e2000c121844 */
[----:B---3--:R-:W-:-:S04]  /*15a70*/  IMAD.WIDE R18, R0, 0x4, R192 ;  /* 0x0000000400127825 */ /* 0x008fc800078e02c0 */
[C---:B--2---:R-:W-:Y:S01]  /*15a80*/  IMAD.WIDE R2, R0.reuse, 0x4, R128 ;  /* 0x0000000400027825 */ /* 0x044fe200078e0280 */
[----:B------:R2:W-:Y:S04]  /*15a90*/  STL.64 [R1+0x1630], R18 ;  /* 0x0016301201007387 */ /* 0x0005e80000100a00 */
[----:B------:R3:W-:Y:S04]  /*15aa0*/  STL.64 [R1+0x1638], R2 ;  /* 0x0016380201007387 */ /* 0x0007e80000100a00 */
[----:B------:R-:W4:Y:S04]  /*15ab0*/  LDL.LU.64 R128, [R1+0xd8] ;  /* 0x0000d80001807983 */ /* 0x000f280000300a00 */
[----:B------:R2:W-:Y:S01]  /*15ac0*/  LDGSTS.E [R209+0x74c00], [R18.64], !P0 ;  /* 0x74c0000012d17fae */ /* 0x0005e2000c121844 */
[----:B-----5:R-:W-:-:S03]  /*15ad0*/  IMAD.WIDE R66, R0, 0x4, R176 ;  /* 0x0000000400427825 */ /* 0x020fc600078e02b0 */
[----:B--2---:R-:W2:Y:S01]  /*15ae0*/  LDL.LU.64 R18, [R1+0xd0] ;  /* 0x0000d00001127983 */ /* 0x004ea20000300a00 */
[----:B-1----:R-:W-:-:S03]  /*15af0*/  IMAD.WIDE R50, R0, 0x4, R248 ;  /* 0x0000000400327825 */ /* 0x002fc600078e02f8 */
[----:B------:R-:W5:Y:S04]  /*15b00*/  LDL.LU.64 R192, [R1+0xc8] ;  /* 0x0000c80001c07983 */ /* 0x000f680000300a00 */
[----:B------:R4:W-:Y:S04]  /*15b10*/  STL.64 [R1+0x1680], R66 ;  /* 0x0016804201007387 */ /* 0x0009e80000100a00 */
[----:B------:R-:W5:Y:S01]  /*15b20*/  LDL.LU.64 R248, [R1+0xc0] ;  /* 0x0000c00001f87983 */ /* 0x000f620000300a00 */
[----:B------:R-:W-:-:S03]  /*15b30*/  IADD3 R242, R250, -0xee, RZ ;  /* 0xffffff12faf27810 */ /* 0x000fc60007ffe0ff */
[----:B------:R3:W-:Y:S01]  /*15b40*/  LDGSTS.E [R209+0x74e00], [R2.64], !P0 ;  /* 0x74e0000002d17fae */ /* 0x0007e2000c121844 */
[----:B------:R-:W-:-:S03]  /*15b50*/  ISETP.GE.U32.AND P2, PT, R242, 0x7ffffe93, PT ;  /* 0x7ffffe93f200780c */ /* 0x000fc60003f46070 */
[----:B------:R1:W-:Y:S01]  /*15b60*/  STL.64 [R1+0x1688], R50 ;  /* 0x0016883201007387 */ /* 0x0003e20000100a00 */
[----:B------:R-:W-:Y:S01]  /*15b70*/  IADD3 R242, R250, -0xf2, RZ ;  /* 0xffffff0efaf27810 */ /* 0x000fe20007ffe0ff */
[----:B------:R-:W-:-:S08]  /*15b80*/  IMAD.WIDE R34, R0, 0x4, R160 ;  /* 0x0000000400227825 */ /* 0x000fd000078e02a0 */
[----:B------:R4:W-:Y:S01]  /*15b90*/  LDGSTS.E [R209+0x76800], [R66.64], !P2 ;  /* 0x7680000042d17fae */ /* 0x0009e2000d121844 */
[----:B---3--:R-:W-:-:S03]  /*15ba0*/  IMAD.WIDE R2, R0, 0x4, R144 ;  /* 0x0000000400027825 */ /* 0x008fc600078e0290 */
[----:B------:R3:W-:Y:S04]  /*15bb0*/  STL.64 [R1+0x1690], R34 ;  /* 0x0016902201007387 */ /* 0x0007e80000100a00 */
[----:B------:R1:W-:Y:S04]  /*15bc0*/  STL.64 [R1+0x1698], R2 ;  /* 0x0016980201007387 */ /* 0x0003e80000100a00 */
[----:B------:R-:W5:Y:S04]  /*15bd0*/  LDL.LU.64 R176, [R1+0x98] ;  /* 0x0000980001b07983 */ /* 0x000f680000300a00 */
        /* <DEDUP_REMOVED lines=9> */
[----:B------:R-:W-:Y:S04]  /*15c70*/  STL.64 [R1+0x16c0], R66 ;  /* 0x0016c04201007387 */ /* 0x000fe80000100a00 */
[----:B------:R1:W-:Y:S04]  /*15c80*/  STL.64 [R1+0x16e8], R50 ;  /* 0x0016e83201007387 */ /* 0x0003e80000100a00 */
[----:B------:R1:W-:Y:S04]  /*15c90*/  LDGSTS.E [R209+0x78800], [R66.64], !P3 ;  /* 0x7880000042d17fae */ /* 0x0003e8000d921844 */
[----:B------:R1:W-:Y:S01]  /*15ca0*/  LDGSTS.E [R209+0x78a00], [R50.64], !P3 ;  /* 0x78a0000032d17fae */ /* 0x0003e2000d921844 */
[----:B---3--:R-:W-:-:S04]  /*15cb0*/  IMAD.WIDE R34, R0, 0x4, R224 ;  /* 0x0000000400227825 */ /* 0x008fc800078e02e0 */
[C---:B------:R-:W-:Y:S01]  /*15cc0*/  IMAD.WIDE R2, R0.reuse, 0x4, R246 ;  /* 0x0000000400027825 */ /* 0x040fe200078e02f6 */
[----:B------:R2:W-:Y:S04]  /*15cd0*/  STL.64 [R1+0x16f0], R34 ;  /* 0x0016f02201007387 */ /* 0x0005e80000100a00 */
[----:B------:R3:W-:Y:S04]  /*15ce0*/  STL.64 [R1+0x16f8], R2 ;  /* 0x0016f80201007387 */ /* 0x0007e80000100a00 */
[----:B------:R-:W4:Y:S04]  /*15cf0*/  LDL.LU.64 R246, [R1+0x58] ;  /* 0x0000580001f67983 */ /* 0x000f280000300a00 */
[----:B------:R-:W4:Y:S04]  /*15d00*/  LDL.LU.64 R240, [R1+0x50] ;  /* 0x0000500001f07983 */ /* 0x000f280000300a00 */
[----:B------:R-:W4:Y:S04]  /*15d10*/  LDL.LU.64 R224, [R1+0x48] ;  /* 0x0000480001e07983 */ /* 0x000f280000300a00 */
[----:B------:R2:W-:Y:S04]  /*15d20*/  LDGSTS.E [R209+0x78c00], [R34.64], !P3 ;  /* 0x78c0000022d17fae */ /* 0x0005e8000d921844 */
[----:B------:R3:W-:Y:S01]  /*15d30*/  LDGSTS.E [R209+0x78e00], [R2.64], !P3 ;  /* 0x78e0000002d17fae */ /* 0x0007e2000d921844 */
[----:B-1----:R-:W-:-:S03]  /*15d40*/  IMAD.WIDE R50, R0, 0x4, R128 ;  /* 0x0000000400327825 */ /* 0x002fc600078e0280 */
[----:B------:R-:W4:Y:S04]  /*15d50*/  LDL.LU.64 R128, [R1+0x40] ;  /* 0x0000400001807983 */ /* 0x000f280000300a00 */
[----:B------:R1:W-:Y:S01]  /*15d60*/  STL.64 [R1+0x1728], R50 ;  /* 0x0017283201007387 */ /* 0x0003e20000100a00 */
[----:B--2---:R-:W-:-:S04]  /*15d70*/  IMAD.WIDE R34, R0, 0x4, R18 ;  /* 0x0000000400227825 */ /* 0x004fc800078e0212 */
[C---:B-----5:R-:W-:Y:S01]  /*15d80*/  IMAD.WIDE R18, R0.reuse, 0x4, R192 ;  /* 0x0000000400127825 */ /* 0x060fe200078e02c0 */
[----:B------:R2:W-:Y:S03]  /*15d90*/  STL.64 [R1+0x1730], R34 ;  /* 0x0017302201007387 */ /* 0x0005e60000100a00 */
[----:B---3--:R-:W-:Y:S01]  /*15da0*/  IMAD.WIDE R2, R0, 0x4, R248 ;  /* 0x0000000400027825 */ /* 0x008fe200078e02f8 */
[----:B------:R3:W-:Y:S04]  /*15db0*/  STL.64 [R1+0x1738], R18 ;  /* 0x0017381201007387 */ /* 0x0007e80000100a00 */
[----:B------:R4:W-:Y:S04]  /*15dc0*/  STL.64 [R1+0x1740], R2 ;  /* 0x0017400201007387 */ /* 0x0009e80000100a00 */
[----:B------:R-:W5:Y:S01]  /*15dd0*/  LDL.LU.64 R248, [R1+0x800] ;  /* 0x0008000001f87983 */ /* 0x000f620000300a00 */
[----:B------:R-:W-:-:S03]  /*15de0*/  IADD3 R242, R250, -0xf6, RZ ;  /* 0xffffff0afaf27810 */ /* 0x000fc60007ffe0ff */
[----:B------:R-:W5:Y:S01]  /*15df0*/  LDL.LU.64 R192, [R1+0x828] ;  /* 0x0008280001c07983 */ /* 0x000f620000300a00 */
        /* <DEDUP_REMOVED lines=8> */
[----:B--2---:R-:W-:Y:S01]  /*15e80*/  IMAD.WIDE R34, R0, 0x4, R144 ;  /* 0x0000000400227825 */ /* 0x004fe200078e0290 */
[----:B------:R-:W-:Y:S02]  /*15e90*/  IADD3 R242, R250, -0xfe, RZ ;  /* 0xffffff02faf27810 */ /* 0x000fe40007ffe0ff */
[----:B------:R-:W2:Y:S01]  /*15ea0*/  LDL.LU.64 R144, [R1+0x830] ;  /* 0x0008300001907983 */ /* 0x000ea20000300a00 */
[----:B---3--:R-:W-:-:S03]  /*15eb0*/  IMAD.WIDE R18, R0, 0x4, R160 ;  /* 0x0000000400127825 */ /* 0x008fc600078e02a0 */
[----:B------:R1:W-:Y:S04]  /*15ec0*/  STL.64 [R1+0x17a8], R50 ;  /* 0x0017a83201007387 */ /* 0x0003e80000100a00 */
[----:B------:R3:W-:Y:S01]  /*15ed0*/  STL.64 [R1+0x1e30], R34 ;  /* 0x001e302201007387 */ /* 0x0007e20000100a00 */
[----:B------:R-:W-:-:S03]  /*15ee0*/  ISETP.GE.U32.AND P1, PT, R242, 0x7ffffe83, PT ;  /* 0x7ffffe83f200780c */ /* 0x000fc60003f26070 */
[----:B------:R1:W-:Y:S04]  /*15ef0*/  LDGSTS.E [R209+0x7c800], [R50.64], !P4 ;  /* 0x7c80000032d17fae */ /* 0x0003e8000e121844 */
[----:B------:R3:W-:Y:S04]  /*15f00*/  LDGSTS.E [R209+0x7ca00], [R34.64], !P4 ;  /* 0x7ca0000022d17fae */ /* 0x0007e8000e121844 */
[----:B------:R1:W-:Y:S01]  /*15f10*/  LDGSTS.E [R209+0x7cc00], [R18.64], !P4 ;  /* 0x7cc0000012d17fae */ /* 0x0003e2000e121844 */
[----:B----4-:R-:W-:-:S03]  /*15f20*/  IMAD.WIDE R2, R0, 0x4, R112 ;  /* 0x0000000400027825 */ /* 0x010fc600078e0270 */
[----:B------:R-:W4:Y:S04]  /*15f30*/  LDL.LU.64 R112, [R1+0x838] ;  /* 0x0008380001707983 */ /* 0x000f280000300a00 */
[----:B------:R1:W-:Y:S04]  /*15f40*/  STL.64 [R1+0x2170], R18 ;  /* 0x0021701201007387 */ /* 0x0003e80000100a00 */
[----:B------:R1:W-:Y:S04]  /*15f50*/  STL.64 [R1+0x2168], R2 ;  /* 0x0021680201007387 */ /* 0x0003e80000100a00 */
[----:B------:R-:W4:Y:S04]  /*15f60*/  LDL.LU.64 R176, [R1+0x840] ;  /* 0x0008400001b07983 */ /* 0x000f280000300a00 */
[----:B------:R-:W4:Y:S04]  /*15f70*/  LDL.LU.64 R160, [R1+0x848] ;  /* 0x0008480001a07983 */ /* 0x000f280000300a00 */
[----:B------:R1:W-:Y:S02]  /*15f80*/  LDGSTS.E [R209+0x7ce00], [R2.64], !P4 ;  /* 0x7ce0000002d17fae */ /* 0x0003e4000e121844 */
[----:B-1----:R-:W-:-:S02]  /*15f90*/  IMAD.WIDE R50, R0, 0x4, R246 ;  /* 0x0000000400327825 */ /* 0x002fc400078e02f6 */
[----:B------:R-:W4:Y:S02]  /*15fa0*/  LDL.LU.64 R246, [R1+0x850] ;  /* 0x0008500001f67983 */ /* 0x000f240000300a00 */
[C---:B---3--:R-:W-:Y:S02]  /*15fb0*/  IMAD.WIDE R34, R0.reuse, 0x4, R240 ;  /* 0x0000000400227825 */ /* 0x048fe400078e02f0 */
[----:B------:R5:W-:Y:S02]  /*15fc0*/  STL.64 [R1+0x2190], R50 ;  /* 0x0021903201007387 */ /* 0x000be40000100a00 */
[C---:B------:R-:W-:Y:S02]  /*15fd0*/  IMAD.WIDE R18, R0.reuse, 0x4, R224 ;  /* 0x0000000400127825 */ /* 0x040fe400078e02e0 */
[----:B------:R1:W-:Y:S04]  /*15fe0*/  LDGSTS.E [R209+0x7e800], [R50.64], !P1 ;  /* 0x7e80000032d17fae */ /* 0x0003e8000c921844 */
[----:B------:R1:W-:Y:S04]  /*15ff0*/  LDGSTS.E [R209+0x7ea00], [R34.64], !P1 ;  /* 0x7ea0000022d17fae */ /* 0x0003e8000c921844 */
[----:B------:R1:W-:Y:S01]  /*16000*/  LDGSTS.E [R209+0x7ec00], [R18.64], !P1 ;  /* 0x7ec0000012d17fae */ /* 0x0003e2000c921844 */
[----:B------:R-:W-:-:S03]  /*16010*/  IMAD.WIDE R2, R0, 0x4, R128 ;  /* 0x0000000400027825 */ /* 0x000fc600078e0280 */
[----:B------:R-:W3:Y:S04]  /*16020*/  LDL.LU.64 R128, [R1+0x858] ;  /* 0x0008580001807983 */ /* 0x000ee80000300a00 */
[----:B------:R1:W-:Y:S04]  /*16030*/  STL.64 [R1+0x2188], R34 ;  /* 0x0021882201007387 */ /* 0x0003e80000100a00 */
[----:B------:R2:W-:Y:S04]  /*16040*/  STL.64 [R1+0x2180], R18 ;  /* 0x0021801201007387 */ /* 0x0005e80000100a00 */
[----:B------:R4:W-:Y:S04]  /*16050*/  STL.64 [R1+0x2178], R2 ;  /* 0x0021780201007387 */ /* 0x0009e80000100a00 */
[----:B------:R-:W3:Y:S04]  /*16060*/  LDL.LU.64 R224, [R1+0x860] ;  /* 0x0008600001e07983 */ /* 0x000ee80000300a00 */
[----:B------:R1:W-:Y:S04]  /*16070*/  LDGSTS.E [R209+0x7ee00], [R2.64], !P1 ;  /* 0x7ee0000002d17fae */ /* 0x0003e8000c921844 */
[----:B-1----:R-:W3:Y:S01]  /*16080*/  LDL.LU.64 R208, [R1+0x868] ;  /* 0x0008680001d07983 */ /* 0x002ee20000300a00 */
[----:B-----5:R-:W-:-:S03]  /*16090*/  IMAD.WIDE R50, R0, 0x4, R248 ;  /* 0x0000000400327825 */ /* 0x020fc600078e02f8 */
[----:B------:R-:W5:Y:S01]  /*160a0*/  LDL.LU.64 R248, [R1+0x870] ;  /* 0x0008700001f87983 */ /* 0x000f620000300a00 */
[----:B------:R-:W-:Y:S02]  /*160b0*/  IADD3 R242, R250, -0x83, RZ ;  /* 0xffffff7dfaf27810 */ /* 0x000fe40007ffe0ff */
[----:B------:R-:W-:Y:S02]  /*160c0*/  LOP3.LUT R244, R244, 0x7f, RZ, 0xc0, !PT ;  /* 0x0000007ff4f47812 */ /* 0x000fe400078ec0ff */
[----:B------:R-:W-:Y:S02]  /*160d0*/  ISETP.GE.U32.AND P6, PT, R242, 0x7ffffefe, PT ;  /* 0x7ffffefef200780c */ /* 0x000fe40003fc6070 */
[----:B------:R-:W-:Y:S01]  /*160e0*/  SHF.L.U32 R244, R244, 0x2, RZ ;  /* 0x00000002f4f47819 */ /* 0x000fe200000006ff */
[----:B------:R-:W-:Y:S01]  /*160f0*/  IMAD.WIDE R34, R0, 0x4, R192 ;  /* 0x0000000400227825 */ /* 0x000fe200078e02c0 */
[----:B------:R1:W-:Y:S02]  /*16100*/  STL.64 [R1+0x410], R50 ;  /* 0x0004103201007387 */ /* 0x0003e40000100a00 */
[----:B------:R-:W-:-:S02]  /*16110*/  LOP3.LUT R244, R244, 0x40, RZ, 0x3c, !PT ;  /* 0x00000040f4f47812 */ /* 0x000fc400078e3cff */
[----:B------:R-:W-:-:S05]  /*16120*/  IADD3 R242, R250, -0x87, RZ ;  /* 0xffffff79faf27810 */ /* 0x000fca0007ffe0ff */
[----:B------:R1:W-:Y:S01]  /*16130*/  LDGSTS.E [R244+0x41000], [R50.64], !P6 ;  /* 0x4100000032f47fae */ /* 0x0003e2000f121844 */
[----:B------:R-:W-:-:S03]  /*16140*/  ISETP.GE.U32.AND P0, PT, R242, 0x7ffffefa, PT ;  /* 0x7ffffefaf200780c */ /* 0x000fc60003f06070 */
[----:B------:R1:W-:Y:S01]  /*16150*/  LDGSTS.E [R244+0x41200], [R34.64], !P6 ;  /* 0x4120000022f47fae */ /* 0x0003e2000f121844 */
[----:B--2---:R-:W-:-:S03]  /*16160*/  IMAD.WIDE R18, R0, 0x4, R144 ;  /* 0x0000000400127825 */ /* 0x004fc600078e0290 */
[----:B------:R-:W2:Y:S04]  /*16170*/  LDL.LU.64 R144, [R1+0x878] ;  /* 0x0008780001907983 */ /* 0x000ea80000300a00 */
[----:B------:R1:W-:Y:S04]  /*16180*/  STL.64 [R1+0x3b8], R34 ;  /* 0x0003b82201007387 */ /* 0x0003e80000100a00 */
[----:B------:R1:W-:Y:S04]  /*16190*/  STL.64 [R1+0x3b0], R18 ;  /* 0x0003b01201007387 */ /* 0x0003e80000100a00 */
[----:B------:R1:W-:Y:S01]  /*161a0*/  LDGSTS.E [R244+0x41400], [R18.64], !P6 ;  /* 0x4140000012f47fae */ /* 0x0003e2000f121844 */
[----:B----4-:R-:W-:-:S05]  /*161b0*/  IMAD.WIDE R2, R0, 0x4, R112 ;  /* 0x0000000400027825 */ /* 0x010fca00078e0270 */
[----:B------:R3:W-:Y:S04]  /*161c0*/  STL.64 [R1+0x3a8], R2 ;  /* 0x0003a80201007387 */ /* 0x0007e80000100a00 */
[----:B------:R-:W4:Y:S01]  /*161d0*/  LDL.LU.64 R192, [R1+0x880] ;  /* 0x0008800001c07983 */ /* 0x000f220000300a00 */
[----:B-1----:R-:W-:-:S03]  /*161e0*/  IMAD.WIDE R50, R0, 0x4, R176 ;  /* 0x0000000400327825 */ /* 0x002fc600078e02b0 */
[----:B------:R-:W4:Y:S04]  /*161f0*/  LDL.LU.64 R112, [R1+0x888] ;  /* 0x0008880001707983 */ /* 0x000f280000300a00 */
[----:B------:R-:W4:Y:S04]  /*16200*/  LDL.LU.64 R176, [R1+0x890] ;  /* 0x0008900001b07983 */ /* 0x000f280000300a00 */
[----:B------:R1:W-:Y:S01]  /*16210*/  STL.64 [R1+0x370], R50 ;  /* 0x0003703201007387 */ /* 0x0003e20000100a00 */
[----:B------:R-:W-:-:S03]  /*16220*/  IMAD.WIDE R34, R0, 0x4, R160 ;  /* 0x0000000400227825 */ /* 0x000fc600078e02a0 */
[----:B------:R3:W-:Y:S04]  /*16230*/  LDGSTS.E [R244+0x41600], [R2.64], !P6 ;  /* 0x4160000002f47fae */ /* 0x0007e8000f121844 */
[----:B------:R1:W-:Y:S04]  /*16240*/  LDGSTS.E [R244+0x43000], [R50.64], !P0 ;  /* 0x4300000032f47fae */ /* 0x0003e8000c121844 */
[----:B------:R1:W-:Y:S01]  /*16250*/  LDGSTS.E [R244+0x43200], [R34.64], !P0 ;  /* 0x4320000022f47fae */ /* 0x0003e2000c121844 */
[----:B------:R-:W-:-:S03]  /*16260*/  IMAD.WIDE R18, R0, 0x4, R246 ;  /* 0x0000000400127825 */ /* 0x000fc600078e02f6 */
[----:B------:R-:W4:Y:S04]  /*16270*/  LDL.LU.64 R246, [R1+0x898] ;  /* 0x0008980001f67983 */ /* 0x000f280000300a00 */
[----:B------:R-:W-:Y:S04]  /*16280*/  STL.64 [R1+0x348], R34 ;  /* 0x0003482201007387 */ /* 0x000fe80000100a00 */
[----:B------:R5:W-:Y:S04]  /*16290*/  STL.64 [R1+0x340], R18 ;  /* 0x0003401201007387 */ /* 0x000be80000100a00 */
[----:B------:R5:W-:Y:S01]  /*162a0*/  LDGSTS.E [R244+0x43400], [R18.64], !P0 ;  /* 0x4340000012f47fae */ /* 0x000be2000c121844 */
[----:B---3--:R-:W-:-:S05]  /*162b0*/  IMAD.WIDE R2, R0, 0x4, R128 ;  /* 0x0000000400027825 */ /* 0x008fca00078e0280 */
[----:B------:R2:W-:Y:S04]  /*162c0*/  STL.64 [R1+0x328], R2 ;  /* 0x0003280201007387 */ /* 0x0005e80000100a00 */
[----:B------:R-:W3:Y:S04]  /*162d0*/  LDL.LU.64 R160, [R1+0x8a0] ;  /* 0x0008a00001a07983 */ /* 0x000ee80000300a00 */
[----:B------:R-:W3:Y:S01]  /*162e0*/  LDL.LU.64 R128, [R1+0x8a8] ;  /* 0x0008a80001807983 */ /* 0x000ee20000300a00 */
[----:B-1----:R-:W-:Y:S01]  /*162f0*/  IMAD.WIDE R50, R0, 0x4, R224 ;  /* 0x0000000400327825 */ /* 0x002fe200078e02e0 */
[----:B------:R-:W-:-:S02]  /*16300*/  IADD3 R242, R250, -0x8b, RZ ;  /* 0xffffff75faf27810 */ /* 0x000fc40007ffe0ff */
[----:B------:R-:W3:Y:S04]  /*16310*/  LDL.LU.64 R224, [R1+0x8b0] ;  /* 0x0008b00001e07983 */ /* 0x000ee80000300a00 */
[----:B------:R4:W-:Y:S01]  /*16320*/  STL.64 [R1+0x2e0], R50 ;  /* 0x0002e03201007387 */ /* 0x0009e20000100a00 */
[----:B-----5:R-:W-:-:S03]  /*16330*/  IMAD.WIDE R18, R0, 0x4, R248 ;  /* 0x0000000400127825 */ /* 0x020fc600078e02f8 */
[----:B------:R2:W-:Y:S04]  /*16340*/  LDGSTS.E [R244+0x43600], [R2.64], !P0 ;  /* 0x4360000002f47fae */ /* 0x0005e8000c121844 */
[----:B------:R-:W5:Y:S01]  /*16350*/  LDL.LU.64 R248, [R1+0x8b8] ;  /* 0x0008b80001f87983 */ /* 0x000f620000300a00 */
[----:B------:R-:W-:Y:S01]  /*16360*/  ISETP.GE.U32.AND P2, PT, R242, 0x7ffffef6, PT ;  /* 0x7ffffef6f200780c */ /* 0x000fe20003f46070 */
[----:B------:R-:W-:Y:S01]  /*16370*/  IMAD.WIDE R34, R0, 0x4, R208 ;  /* 0x0000000400227825 */ /* 0x000fe200078e02d0 */
[----:B------:R-:W-:-:S04]  /*16380*/  IADD3 R242, R250, -0x8f, RZ ;  /* 0xffffff71faf27810 */ /* 0x000fc80007ffe0ff */
[----:B------:R1:W-:Y:S04]  /*16390*/  STL.64 [R1+0x2d8], R34 ;  /* 0x0002d82201007387 */ /* 0x0003e80000100a00 */
[----:B------:R1:W-:Y:S04]  /*163a0*/  STL.64 [R1+0x2d0], R18 ;  /* 0x0002d01201007387 */ /* 0x0003e80000100a00 */
[----:B------:R4:W-:Y:S04]  /*163b0*/  LDGSTS.E [R244+0x45000], [R50.64], !P2 ;  /* 0x4500000032f47fae */ /* 0x0009e8000d121844 */
[----:B------:R1:W-:Y:S01]  /*163c0*/  LDGSTS.E [R244+0x45200], [R34.64], !P2 ;  /* 0x4520000022f47fae */ /* 0x0003e2000d121844 */
[----:B------:R-:W-:-:S03]  /*163d0*/  ISETP.GE.U32.AND P3, PT, R242, 0x7ffffef2, PT ;  /* 0x7ffffef2f200780c */ /* 0x000fc60003f66070 */
[----:B------:R1:W-:Y:S01]  /*163e0*/  LDGSTS.E [R244+0x45400], [R18.64], !P2 ;  /* 0x4540000012f47fae */ /* 0x0003e2000d121844 */
[----:B--2---:R-:W-:-:S05]  /*163f0*/  IMAD.WIDE R2, R0, 0x4, R144 ;  /* 0x0000000400027825 */ /* 0x004fca00078e0290 */
[----:B------:R2:W-:Y:S04]  /*16400*/  STL.64 [R1+0x2a8], R2 ;  /* 0x0002a80201007387 */ /* 0x0005e80000100a00 */
[----:B------:R-:W5:Y:S04]  /*16410*/  LDL.LU.64 R208, [R1+0x8c0] ;  /* 0x0008c00001d07983 */ /* 0x000f680000300a00 */
[----:B------:R-:W5:Y:S04]  /*16420*/  LDL.LU.64 R144, [R1+0x8c8] ;  /* 0x0008c80001907983 */ /* 0x000f680000300a00 */
[----:B------:R2:W-:Y:S01]  /*16430*/  LDGSTS.E [R244+0x45600], [R2.64], !P2 ;  /* 0x4560000002f47fae */ /* 0x0005e2000d121844 */
[----:B----4-:R-:W-:-:S03]  /*16440*/  IMAD.WIDE R50, R0, 0x4, R192 ;  /* 0x0000000400327825 */ /* 0x010fc600078e02c0 */
[----:B------:R-:W4:Y:S01]  /*16450*/  LDL.LU.64 R192, [R1+0x8d0] ;  /* 0x0008d00001c07983 */ /* 0x000f220000300a00 */
[----:B-1----:R-:W-:-:S03]  /*16460*/  IMAD.WIDE R34, R0, 0x4, R112 ;  /* 0x0000000400227825 */ /* 0x002fc600078e0270 */
[----:B------:R-:W4:Y:S01]  /*16470*/  LDL.LU.64 R112, [R1+0x8d8] ;  /* 0x0008d80001707983 */ /* 0x000f220000300a00 */
[----:B------:R-:W-:-:S03]  /*16480*/  IMAD.WIDE R18, R0, 0x4, R176 ;  /* 0x0000000400127825 */ /* 0x000fc600078e02b0 */
[----:B------:R3:W-:Y:S04]  /*16490*/  STL.64 [R1+0x280], R50 ;  /* 0x0002803201007387 */ /* 0x0007e80000100a00 */
[----:B------:R1:W-:Y:S04]  /*164a0*/  STL.64 [R1+0x268], R34 ;  /* 0x0002682201007387 */ /* 0x0003e80000100a00 */
[----:B------:R1:W-:Y:S04]  /*164b0*/  STL.64 [R1+0x260], R18 ;  /* 0x0002601201007387 */ /* 0x0003e80000100a00 */
[----:B------:R3:W-:Y:S04]  /*164c0*/  LDGSTS.E [R244+0x47000], [R50.64], !P3 ;  /* 0x4700000032f47fae */ /* 0x0007e8000d921844 */
[----:B------:R1:W-:Y:S01]  /*164d0*/  LDGSTS.E [R244+0x47200], [R34.64], !P3 ;  /* 0x4720000022f47fae */ /* 0x0003e2000d921844 */
[----:B--2---:R-:W-:-:S03]  /*164e0*/  IMAD.WIDE R2, R0, 0x4, R246 ;  /* 0x0000000400027825 */ /* 0x004fc600078e02f6 */
[----:B------:R2:W-:Y:S04]  /*164f0*/  LDGSTS.E [R244+0x47400], [R18.64], !P3 ;  /* 0x4740000012f47fae */ /* 0x0005e8000d921844 */
[----:B------:R5:W-:Y:S04]  /*16500*/  STL.64 [R1+0x258], R2 ;  /* 0x0002580201007387 */ /* 0x000be80000100a00 */
[----:B------:R-:W4:Y:S04]  /*16510*/  LDL.LU.64 R176, [R1+0x8e0] ;  /* 0x0008e00001b07983 */ /* 0x000f280000300a00 */
[----:B------:R-:W4:Y:S04]  /*16520*/  LDL.LU.64 R246, [R1+0x8e8] ;  /* 0x0008e80001f67983 */ /* 0x000f280000300a00 */
[----:B------:R5:W-:Y:S01]  /*16530*/  LDGSTS.E [R244+0x47600], [R2.64], !P3 ;  /* 0x4760000002f47fae */ /* 0x000be2000d921844 */
[----:B---3--:R-:W-:-:S03]  /*16540*/  IMAD.WIDE R50, R0, 0x4, R160 ;  /* 0x0000000400327825 */ /* 0x008fc600078e02a0 */
[----:B------:R-:W3:Y:S01]  /*16550*/  LDL.LU.64 R160, [R1+0x8f0] ;  /* 0x0008f00001a07983 */ /* 0x000ee20000300a00 */
[----:B-1----:R-:W-:-:S03]  /*16560*/  IMAD.WIDE R34, R0, 0x4, R128 ;  /* 0x0000000400227825 */ /* 0x002fc600078e0280 */
[----:B------:R-:W3:Y:S01]  /*16570*/  LDL.LU.64 R128, [R1+0x8f8] ;  /* 0x0008f80001807983 */ /* 0x000ee20000300a00 */
[----:B--2---:R-:W-:-:S03]  /*16580*/  IMAD.WIDE R18, R0, 0x4, R224 ;  /* 0x0000000400127825 */ /* 0x004fc600078e02e0 */
[----:B------:R1:W-:Y:S04]  /*16590*/  STL.64 [R1+0x230], R50 ;  /* 0x0002303201007387 */ /* 0x0003e80000100a00 */
[----:B------:R2:W-:Y:S04]  /*165a0*/  STL.64 [R1+0x228], R34 ;  /* 0x0002282201007387 */ /* 0x0005e80000100a00 */
[----:B------:R4:W-:Y:S01]  /*165b0*/  STL.64 [R1+0x220], R18 ;  /* 0x0002201201007387 */ /* 0x0009e20000100a00 */
[----:B-----5:R-:W-:-:S05]  /*165c0*/  IMAD.WIDE R2, R0, 0x4, R248 ;  /* 0x0000000400027825 */ /* 0x020fca00078e02f8 */
        /* <DEDUP_REMOVED lines=12> */
[----:B--2---:R-:W-:-:S03]  /*16690*/  IMAD.WIDE R34, R0, 0x4, R144 ;  /* 0x0000000400227825 */ /* 0x004fc600078e0290 */
[----:B------:R-:W2:Y:S04]  /*166a0*/  LDL.LU.64 R208, [R1+0x910] ;  /* 0x0009100001d07983 */ /* 0x000ea80000300a00 */
[----:B------:R-:W2:Y:S04]  /*166b0*/  LDL.LU.64 R144, [R1+0x918] ;  /* 0x0009180001907983 */ /* 0x000ea80000300a00 */
[----:B------:R1:W-:Y:S04]  /*166c0*/  STL.64 [R1+0x1b0], R50 ;  /* 0x0001b03201007387 */ /* 0x0003e80000100a00 */
[----:B------:R1:W-:Y:S01]  /*166d0*/  STL.64 [R1+0x1a8], R34 ;  /* 0x0001a82201007387 */ /* 0x0003e20000100a00 */
[----:B------:R-:W-:-:S03]  /*166e0*/  IADD3 R242, R250, -0x9b, RZ ;  /* 0xffffff65faf27810 */ /* 0x000fc60007ffe0ff */
[----:B------:R1:W-:Y:S04]  /*166f0*/  LDGSTS.E [R244+0x4b000], [R50.64], !P4 ;  /* 0x4b00000032f47fae */ /* 0x0003e8000e121844 */
[----:B------:R1:W-:Y:S01]  /*16700*/  LDGSTS.E [R244+0x4b200], [R34.64], !P4 ;  /* 0x4b20000022f47fae */ /* 0x0003e2000e121844 */
[----:B------:R-:W-:Y:S01]  /*16710*/  ISETP.GE.U32.AND P1, PT, R242, 0x7ffffee6, PT ;  /* 0x7ffffee6f200780c */ /* 0x000fe20003f26070 */
[----:B----4-:R-:W-:-:S04]  /*16720*/  IMAD.WIDE R18, R0, 0x4, R192 ;  /* 0x0000000400127825 */ /* 0x010fc800078e02c0 */
[C---:B-----5:R-:W-:Y:S01]  /*16730*/  IMAD.WIDE R2, R0.reuse, 0x4, R112 ;  /* 0x0000000400027825 */ /* 0x060fe200078e0270 */
        /* <DEDUP_REMOVED lines=10> */
[----:B------:R-:W-:Y:S04]  /*167e0*/  STL.64 [R1+0x170], R50 ;  /* 0x0001703201007387 */ /* 0x000fe80000100a00 */
[----:B------:R1:W-:Y:S04]  /*167f0*/  STL.64 [R1+0x168], R34 ;  /* 0x0001682201007387 */ /* 0x0003e80000100a00 */
[----:B------:R1:W-:Y:S04]  /*16800*/  LDGSTS.E [R244+0x4d000], [R50.64], !P1 ;  /* 0x4d00000032f47fae */ /* 0x0003e8000c921844 */
[----:B------:R1:W-:Y:S01]  /*16810*/  LDGSTS.E [R244+0x4d200], [R34.64], !P1 ;  /* 0x4d20000022f47fae */ /* 0x0003e2000c921844 */
[----:B---3--:R-:W-:-:S04]  /*16820*/  IMAD.WIDE R18, R0, 0x4, R160 ;  /* 0x0000000400127825 */ /* 0x008fc800078e02a0 */
[----:B----4-:R-:W-:Y:S01]  /*16830*/  IMAD.WIDE R2, R0, 0x4, R128 ;  /* 0x0000000400027825 */ /* 0x010fe200078e0280 */
[----:B------:R2:W-:Y:S04]  /*16840*/  STL.64 [R1+0x160], R18 ;  /* 0x0001601201007387 */ /* 0x0005e80000100a00 */
[----:B------:R3:W-:Y:S04]  /*16850*/  STL.64 [R1+0x158], R2 ;  /* 0x0001580201007387 */ /* 0x0007e80000100a00 */
[----:B------:R-:W4:Y:S04]  /*16860*/  LDL.LU.64 R224, [R1+0xc20] ;  /* 0x000c200001e07983 */ /* 0x000f280000300a00 */
[----:B------:R-:W4:Y:S04]  /*16870*/  LDL.LU.64 R160, [R1+0xc18] ;  /* 0x000c180001a07983 */ /* 0x000f280000300a00 */
[----:B------:R-:W4:Y:S01]  /*16880*/  LDL.LU.64 R128, [R1+0xc10] ;  /* 0x000c100001807983 */ /* 0x000f220000300a00 */
[----:B------:R-:W-:-:S03]  /*16890*/  IADD3 R242, R250, -0x9f, RZ ;  /* 0xffffff61faf27810 */ /* 0x000fc60007ffe0ff */
[----:B------:R2:W-:Y:S01]  /*168a0*/  LDGSTS.E [R244+0x4d400], [R18.64], !P1 ;  /* 0x4d40000012f47fae */ /* 0x0005e2000c921844 */
[----:B-1----:R-:W-:Y:S01]  /*168b0*/  IMAD.WIDE R34, R0, 0x4, R248 ;  /* 0x0000000400227825 */ /* 0x002fe200078e02f8 */
[----:B------:R-:W-:Y:S02]  /*168c0*/  ISETP.GE.U32.AND P6, PT, R242, 0x7ffffee2, PT ;  /* 0x7ffffee2f200780c */ /* 0x000fe40003fc6070 */
[----:B------:R-:W4:Y:S01]  /*168d0*/  LDL.LU.64 R248, [R1+0xc08] ;  /* 0x000c080001f87983 */ /* 0x000f220000300a00 */
[----:B------:R-:W-:-:S03]  /*168e0*/  IMAD.WIDE R50, R0, 0x4, R240 ;  /* 0x0000000400327825 */ /* 0x000fc600078e02f0 */
[----:B------:R3:W-:Y:S01]  /*168f0*/  LDGSTS.E [R244+0x4d600], [R2.64], !P1 ;  /* 0x4d60000002f47fae */ /* 0x0007e2000c921844 */
[----:B------:R-:W-:-:S03]  /*16900*/  IADD3 R242, R250, -0xa3, RZ ;  /* 0xffffff5dfaf27810 */ /* 0x000fc60007ffe0ff */
[----:B------:R5:W-:Y:S04]  /*16910*/  STL.64 [R1+0x130], R50 ;  /* 0x0001303201007387 */ /* 0x000be80000100a00 */
[----:B------:R1:W-:Y:S04]  /*16920*/  STL.64 [R1+0x128], R34 ;  /* 0x0001282201007387 */ /* 0x0003e80000100a00 */
[----:B------:R5:W-:Y:S04]  /*16930*/  LDGSTS.E [R244+0x4f000], [R50.64], !P6 ;  /* 0x4f00000032f47fae */ /* 0x000be8000f121844 */
[----:B------:R1:W-:Y:S01]  /*16940*/  LDGSTS.E [R244+0x4f200], [R34.64], !P6 ;  /* 0x4f20000022f47fae */ /* 0x0003e2000f121844 */
[----:B------:R-:W-:Y:S01]  /*16950*/  ISETP.GE.U32.AND P0, PT, R242, 0x7ffffede, PT ;  /* 0x7ffffedef200780c */ /* 0x000fe20003f06070 */
[----:B--2---:R-:W-:-:S04]  /*16960*/  IMAD.WIDE R18, R0, 0x4, R208 ;  /* 0x0000000400127825 */ /* 0x004fc800078e02d0 */
[C---:B---3--:R-:W-:Y:S01]  /*16970*/  IMAD.WIDE R2, R0.reuse, 0x4, R144 ;  /* 0x0000000400027825 */ /* 0x048fe200078e0290 */
[----:B------:R2:W-:Y:S04]  /*16980*/  STL.64 [R1+0x120], R18 ;  /* 0x0001201201007387 */ /* 0x0005e80000100a00 */
[----:B------:R3:W-:Y:S04]  /*16990*/  STL.64 [R1+0x118], R2 ;  /* 0x0001180201007387 */ /* 0x0007e80000100a00 */
[----:B------:R2:W-:Y:S04]  /*169a0*/  LDGSTS.E [R244+0x4f400], [R18.64], !P6 ;  /* 0x4f40000012f47fae */ /* 0x0005e8000f121844 */
[----:B------:R-:W4:Y:S04]  /*169b0*/  LDL.LU.64 R240, [R1+0xc00] ;  /* 0x000c000001f07983 */ /* 0x000f280000300a00 */
[----:B------:R3:W-:Y:S04]  /*169c0*/  LDGSTS.E [R244+0x4f600], [R2.64], !P6 ;  /* 0x4f60000002f47fae */ /* 0x0007e8000f121844 */
[----:B------:R-:W4:Y:S04]  /*169d0*/  LDL.LU.64 R208, [R1+0xbf8] ;  /* 0x000bf80001d07983 */ /* 0x000f280000300a00 */
[----:B------:R-:W4:Y:S01]  /*169e0*/  LDL.LU.64 R144, [R1+0xbf0] ;  /* 0x000bf00001907983 */ /* 0x000f220000300a00 */
[----:B-----5:R-:W-:-:S04]  /*169f0*/  IMAD.WIDE R50, R0, 0x4, R192 ;  /* 0x0000000400327825 */ /* 0x020fc800078e02c0 */
[C---:B-1----:R-:W-:Y:S01]  /*16a00*/  IMAD.WIDE R34, R0.reuse, 0x4, R112 ;  /* 0x0000000400227825 */ /* 0x042fe200078e0270 */
[----:B------:R4:W-:Y:S04]  /*16a10*/  LDGSTS.E [R244+0x51000], [R50.64], !P0 ;  /* 0x5100000032f47fae */ /* 0x0009e8000c121844 */
[----:B------:R-:W5:Y:S04]  /*16a20*/  LDL.LU.64 R112, [R1+0xbe8] ;  /* 0x000be80001707983 */ /* 0x000f680000300a00 */
[----:B------:R4:W-:Y:S04]  /*16a30*/  STL.64 [R1+0xf0], R50 ;  /* 0x0000f03201007387 */ /* 0x0009e80000100a00 */
[----:B------:R1:W-:Y:S04]  /*16a40*/  STL.64 [R1+0xe8], R34 ;  /* 0x0000e82201007387 */ /* 0x0003e80000100a00 */
[----:B------:R1:W-:Y:S01]  /*16a50*/  LDGSTS.E [R244+0x51200], [R34.64], !P0 ;  /* 0x5120000022f47fae */ /* 0x0003e2000c121844 */
[----:B--2---:R-:W-:-:S04]  /*16a60*/  IMAD.WIDE R18, R0, 0x4, R176 ;  /* 0x0000000400127825 */ /* 0x004fc800078e02b0 */
[C---:B---3--:R-:W-:Y:S01]  /*16a70*/  IMAD.WIDE R2, R0.reuse, 0x4, R246 ;  /* 0x0000000400027825 */ /* 0x048fe200078e02f6 */
[----:B------:R2:W-:Y:S04]  /*16a80*/  STL.64 [R1+0xe0], R18 ;  /* 0x0000e01201007387 */ /* 0x0005e80000100a00 */
[----:B------:R3:W-:Y:S04]  /*16a90*/  STL.64 [R1+0xd8], R2 ;  /* 0x0000d80201007387 */ /* 0x0007e80000100a00 */
[----:B------:R-:W5:Y:S04]  /*16aa0*/  LDL.LU.64 R192, [R1+0xbe0] ;  /* 0x000be00001c07983 */ /* 0x000f680000300a00 */
[----:B------:R-:W5:Y:S04]  /*16ab0*/  LDL.LU.64 R176, [R1+0xbd8] ;  /* 0x000bd80001b07983 */ /* 0x000f680000300a00 */
[----:B------:R-:W5:Y:S04]  /*16ac0*/  LDL.LU.64 R246, [R1+0xbd0] ;  /* 0x000bd00001f67983 */ /* 0x000f680000300a00 */
[----:B------:R2:W-:Y:S04]  /*16ad0*/  LDGSTS.E [R244+0x51400], [R18.64], !P0 ;  /* 0x5140000012f47fae */ /* 0x0005e8000c121844 */
[----:B------:R3:W-:Y:S01]  /*16ae0*/  LDGSTS.E [R244+0x51600], [R2.64], !P0 ;  /* 0x5160000002f47fae */ /* 0x0007e2000c121844 */
[----:B----4-:R-:W-:-:S04]  /*16af0*/  IMAD.WIDE R50, R0, 0x4, R224 ;  /* 0x0000000400327825 */ /* 0x010fc800078e02e0 */
[----:B-1----:R-:W-:-:S04]  /*16b00*/  IMAD.WIDE R34, R0, 0x4, R160 ;  /* 0x0000000400227825 */ /* 0x002fc800078e02a0 */
[C---:B--2---:R-:W-:Y:S02]  /*16b10*/  IMAD.WIDE R18, R0.reuse, 0x4, R128 ;  /* 0x0000000400127825 */ /* 0x044fe400078e0280 */
[----:B------:R-:W2:Y:S04]  /*16b20*/  LDL.LU.64 R128, [R1+0xbc8] ;  /* 0x000bc80001807983 */ /* 0x000ea80000300a00 */
[----:B------:R1:W-:Y:S04]  /*16b30*/  STL.64 [R1+0x458], R50 ;  /* 0x0004583201007387 */ /* 0x0003e80000100a00 */
[----:B------:R4:W-:Y:S04]  /*16b40*/  STL.64 [R1+0x540], R34 ;  /* 0x0005402201007387 */ /* 0x0009e80000100a00 */
[----:B------:R1:W-:Y:S01]  /*16b50*/  STL.64 [R1+0x548], R18 ;  /* 0x0005481201007387 */ /* 0x0003e20000100a00 */
[----:B---3--:R-:W-:-:S05]  /*16b60*/  IMAD.WIDE R2, R0, 0x4, R248 ;  /* 0x0000000400027825 */ /* 0x008fca00078e02f8 */
        /* <DEDUP_REMOVED lines=12> */
[----:B-1----:R-:W-:Y:S01]  /*16c30*/  IMAD.WIDE R50, R0, 0x4, R240 ;  /* 0x0000000400327825 */ /* 0x002fe200078e02f0 */
[----:B------:R-:W-:-:S04]  /*16c40*/  IADD3 R242, R250, -0xaf, RZ ;  /* 0xffffff51faf27810 */ /* 0x000fc80007ffe0ff */
[----:B------:R1:W-:Y:S01]  /*16c50*/  LDGSTS.E [R244+0x55000], [R50.64], !P3 ;  /* 0x5500000032f47fae */ /* 0x0003e2000d921844 */
[----:B----4-:R-:W-:-:S04]  /*16c60*/  IMAD.WIDE R34, R0, 0x4, R208 ;  /* 0x0000000400227825 */ /* 0x010fc800078e02d0 */
[----:B------:R-:W-:Y:S01]  /*16c70*/  IMAD.WIDE R18, R0, 0x4, R144 ;  /* 0x0000000400127825 */ /* 0x000fe200078e0290 */
[----:B------:R4:W-:Y:S04]  /*16c80*/  LDGSTS.E [R244+0x55200], [R34.64], !P3 ;  /* 0x5520000022f47fae */ /* 0x0009e8000d921844 */
[----:B------:R-:W3:Y:S04]  /*16c90*/  LDL.LU.64 R144, [R1+0xba8] ;  /* 0x000ba80001907983 */ /* 0x000ee80000300a00 */
[----:B------:R1:W-:Y:S04]  /*16ca0*/  STL.64 [R1+0x688], R50 ;  /* 0x0006883201007387 */ /* 0x0003e80000100a00 */
[----:B------:R-:W-:Y:S04]  /*16cb0*/  STL.64 [R1+0x8e0], R34 ;  /* 0x0008e02201007387 */ /* 0x000fe80000100a00 */
[----:B------:R1:W-:Y:S01]  /*16cc0*/  STL.64 [R1+0x8e8], R18 ;  /* 0x0008e81201007387 */ /* 0x0003e20000100a00 */
[----:B------:R-:W-:-:S03]  /*16cd0*/  ISETP.GE.U32.AND P5, PT, R242, 0x7ffffed2, PT ;  /* 0x7ffffed2f200780c */ /* 0x000fc60003fa6070 */
[----:B------:R1:W-:Y:S01]  /*16ce0*/  LDGSTS.E [R244+0x55400], [R18.64], !P3 ;  /* 0x5540000012f47fae */ /* 0x0003e2000d921844 */
[----:B-----5:R-:W-:-:S05]  /*16cf0*/  IMAD.WIDE R2, R0, 0x4, R112 ;  /* 0x0000000400027825 */ /* 0x020fca00078e0270 */
[----:B------:R2:W-:Y:S04]  /*16d00*/  STL.64 [R1+0x8f0], R2 ;  /* 0x0008f00201007387 */ /* 0x0005e80000100a00 */
[----:B------:R-:W5:Y:S04]  /*16d10*/  LDL.LU.64 R208, [R1+0xba0] ;  /* 0x000ba00001d07983 */ /* 0x000f680000300a00 */
[----:B------:R-:W5:Y:S04]  /*16d20*/  LDL.LU.64 R112, [R1+0xb98] ;  /* 0x000b980001707983 */ /* 0x000f680000300a00 */
[----:B------:R2:W-:Y:S01]  /*16d30*/  LDGSTS.E [R244+0x55600], [R2.64], !P3 ;  /* 0x5560000002f47fae */ /* 0x0005e2000d921844 */
[----:B-1----:R-:W-:-:S03]  /*16d40*/  IMAD.WIDE R50, R0, 0x4, R192 ;  /* 0x0000000400327825 */ /* 0x002fc600078e02c0 */
[----:B------:R-:W5:Y:S04]  /*16d50*/  LDL.LU.64 R192, [R1+0xb90] ;  /* 0x000b900001c07983 */ /* 0x000f680000300a00 */
[----:B------:R3:W-:Y:S01]  /*16d60*/  STL.64 [R1+0x918], R50 ;  /* 0x0009183201007387 */ /* 0x0007e20000100a00 */
[----:B------:R-:W-:-:S03]  /*16d70*/  IMAD.WIDE R18, R0, 0x4, R246 ;  /* 0x0000000400127825 */ /* 0x000fc600078e02f6 */
[----:B------:R-:W5:Y:S01]  /*16d80*/  LDL.LU.64 R246, [R1+0xb88] ;  /* 0x000b880001f67983 */ /* 0x000f620000300a00 */
[----:B----4-:R-:W-:-:S03]  /*16d90*/  IMAD.WIDE R34, R0, 0x4, R176 ;  /* 0x0000000400227825 */ /* 0x010fc600078e02b0 */
[----:B------:R3:W-:Y:S04]  /*16da0*/  LDGSTS.E [R244+0x57000], [R50.64], !P5 ;  /* 0x5700000032f47fae */ /* 0x0007e8000e921844 */
[----:B------:R-:W-:Y:S04]  /*16db0*/  STL.64 [R1+0x920], R34 ;  /* 0x0009202201007387 */ /* 0x000fe80000100a00 */
[----:B------:R1:W-:Y:S04]  /*16dc0*/  STL.64 [R1+0x928], R18 ;  /* 0x0009281201007387 */ /* 0x0003e80000100a00 */
[----:B------:R4:W-:Y:S04]  /*16dd0*/  LDGSTS.E [R244+0x57200], [R34.64], !P5 ;  /* 0x5720000022f47fae */ /* 0x0009e8000e921844 */
[----:B------:R1:W-:Y:S01]  /*16de0*/  LDGSTS.E [R244+0x57400], [R18.64], !P5 ;  /* 0x5740000012f47fae */ /* 0x0003e2000e921844 */
[----:B--2---:R-:W-:-:S05]  /*16df0*/  IMAD.WIDE R2, R0, 0x4, R128 ;  /* 0x0000000400027825 */ /* 0x004fca00078e0280 */
[----:B------:R2:W-:Y:S04]  /*16e00*/  STL.64 [R1+0x930], R2 ;  /* 0x0009300201007387 */ /* 0x0005e80000100a00 */
[----:B------:R-:W5:Y:S04]  /*16e10*/  LDL.LU.64 R176, [R1+0xb80] ;  /* 0x000b800001b07983 */ /* 0x000f680000300a00 */
[----:B------:R-:W5:Y:S01]  /*16e20*/  LDL.LU.64 R128, [R1+0xb78] ;  /* 0x000b780001807983 */ /* 0x000f620000300a00 */
[----:B------:R-:W-:-:S03]  /*16e30*/  IADD3 R242, R250, -0xb3, RZ ;  /* 0xffffff4dfaf27810 */ /* 0x000fc60007ffe0ff */
[----:B------:R2:W-:Y:S01]  /*16e40*/  LDGSTS.E [R244+0x57600], [R2.64], !P5 ;  /* 0x5760000002f47fae */ /* 0x0005e2000e921844 */
[----:B---3--:R-:W-:-:S03]  /*16e50*/  IMAD.WIDE R50, R0, 0x4, R224 ;  /* 0x0000000400327825 */ /* 0x008fc600078e02e0 */
[----:B------:R-:W3:Y:S04]  /*16e60*/  LDL.LU.64 R224, [R1+0xb70] ;  /* 0x000b700001e07983 */ /* 0x000ee80000300a00 */
[----:B------:R5:W-:Y:S01]  /*16e70*/  STL.64 [R1+0xbc0], R50 ;  /* 0x000bc03201007387 */ /* 0x000be20000100a00 */
[----:B-1----:R-:W-:-:S03]  /*16e80*/  IMAD.WIDE R18, R0, 0x4, R248 ;  /* 0x0000000400127825 */ /* 0x002fc600078e02f8 */
[----:B------:R-:W3:Y:S01]  /*16e90*/  LDL.LU.64 R248, [R1+0xb68] ;  /* 0x000b680001f87983 */ /* 0x000ee20000300a00 */
[----:B------:R-:W-:Y:S01]  /*16ea0*/  ISETP.GE.U32.AND P4, PT, R242, 0x7ffffece, PT ;  /* 0x7ffffecef200780c */ /* 0x000fe20003f86070 */
[----:B----4-:R-:W-:Y:S01]  /*16eb0*/  IMAD.WIDE R34, R0, 0x4, R160 ;  /* 0x0000000400227825 */ /* 0x010fe200078e02a0 */
[----:B------:R-:W-:-:S04]  /*16ec0*/  IADD3 R242, R250, -0xb7, RZ ;  /* 0xffffff49faf27810 */ /* 0x000fc80007ffe0ff */
[----:B------:R1:W-:Y:S04]  /*16ed0*/  STL.64 [R1+0xbb8], R34 ;  /* 0x000bb82201007387 */ /* 0x0003e80000100a00 */
[----:B------:R4:W-:Y:S04]  /*16ee0*/  STL.64 [R1+0xbb0], R18 ;  /* 0x000bb01201007387 */ /* 0x0009e80000100a00 */
[----:B------:R5:W-:Y:S01]  /*16ef0*/  LDGSTS.E [R244+0x59000], [R50.64], !P4 ;  /* 0x5900000032f47fae */ /* 0x000be2000e121844 */
[----:B------:R-:W-:-:S03]  /*16f00*/  ISETP.GE.U32.AND P1, PT, R242, 0x7ffffeca, PT ;  /* 0x7ffffecaf200780c */ /* 0x000fc60003f26070 */
[----:B------:R1:W-:Y:S04]  /*16f10*/  LDGSTS.E [R244+0x59200], [R34.64], !P4 ;  /* 0x5920000022f47fae */ /* 0x0003e8000e121844 */
[----:B------:R4:W-:Y:S01]  /*16f20*/  LDGSTS.E [R244+0x59400], [R18.64], !P4 ;  /* 0x5940000012f47fae */ /* 0x0009e2000e121844 */
[----:B--2---:R-:W-:-:S05]  /*16f30*/  IMAD.WIDE R2, R0, 0x4, R144 ;  /* 0x0000000400027825 */ /* 0x004fca00078e0290 */
[----:B------:R2:W-:Y:S04]  /*16f40*/  STL.64 [R1+0xba8], R2 ;  /* 0x000ba80201007387 */ /* 0x0005e80000100a00 */
[----:B------:R-:W3:Y:S04]  /*16f50*/  LDL.LU.64 R160, [R1+0xb60] ;  /* 0x000b600001a07983 */ /* 0x000ee80000300a00 */
[----:B------:R-:W3:Y:S04]  /*16f60*/  LDL.LU.64 R144, [R1+0xb58] ;  /* 0x000b580001907983 */ /* 0x000ee80000300a00 */
[----:B------:R2:W-:Y:S01]  /*16f70*/  LDGSTS.E [R244+0x59600], [R2.64], !P4 ;  /* 0x5960000002f47fae */ /* 0x0005e2000e121844 */
[----:B-----5:R-:W-:-:S03]  /*16f80*/  IMAD.WIDE R50, R0, 0x4, R208 ;  /* 0x0000000400327825 */ /* 0x020fc600078e02d0 */
[----:B------:R-:W5:Y:S01]  /*16f90*/  LDL.LU.64 R208, [R1+0xb50] ;  /* 0x000b500001d07983 */ /* 0x000f620000300a00 */
[----:B-1----:R-:W-:-:S03]  /*16fa0*/  IMAD.WIDE R34, R0, 0x4, R112 ;  /* 0x0000000400227825 */ /* 0x002fc600078e0270 */
[----:B------:R-:W5:Y:S04]  /*16fb0*/  LDL.LU.64 R112, [R1+0xb48] ;  /* 0x000b480001707983 */ /* 0x000f680000300a00 */
[----:B------:R1:W-:Y:S04]  /*16fc0*/  STL.64 [R1+0xba0], R50 ;  /* 0x000ba03201007387 */ /* 0x0003e80000100a00 */
[----:B------:R1:W-:Y:S04]  /*16fd0*/  STL.64 [R1+0xb98], R34 ;  /* 0x000b982201007387 */ /* 0x0003e80000100a00 */
[----:B------:R1:W-:Y:S01]  /*16fe0*/  LDGSTS.E [R244+0x5b000], [R50.64], !P1 ;  /* 0x5b00000032f47fae */ /* 0x0003e2000c921844 */
[----:B----4-:R-:W-:-:S03]  /*16ff0*/  IMAD.WIDE R18, R0, 0x4, R192 ;  /* 0x0000000400127825 */ /* 0x010fc600078e02c0 */
[----:B------:R4:W-:Y:S01]  /*17000*/  LDGSTS.E [R244+0x5b200], [R34.64], !P1 ;  /* 0x5b20000022f47fae */ /* 0x0009e2000c921844 */
[----:B--2---:R-:W-:-:S03]  /*17010*/  IMAD.WIDE R2, R0, 0x4, R246 ;  /* 0x0000000400027825 */ /* 0x004fc600078e02f6 */
        /* <DEDUP_REMOVED lines=8> */
[----:B----4-:R-:W-:-:S03]  /*170a0*/  IMAD.WIDE R34, R0, 0x4, R128 ;  /* 0x0000000400227825 */ /* 0x010fc600078e0280 */
[----:B------:R-:W4:Y:S04]  /*170b0*/  LDL.LU.64 R128, [R1+0xb28] ;  /* 0x000b280001807983 */ /* 0x000f280000300a00 */
[----:B------:R1:W-:Y:S04]  /*170c0*/  STL.64 [R1+0xb80], R50 ;  /* 0x000b803201007387 */ /* 0x0003e80000100a00 */
[----:B------:R1:W-:Y:S01]  /*170d0*/  STL.64 [R1+0xb78], R34 ;  /* 0x000b782201007387 */ /* 0x0003e20000100a00 */
[----:B---3--:R-:W-:-:S04]  /*170e0*/  IMAD.WIDE R18, R0, 0x4, R224 ;  /* 0x0000000400127825 */ /* 0x008fc800078e02e0 */
[----:B--2---:R-:W-:Y:S01]  /*170f0*/  IMAD.WIDE R2, R0, 0x4, R248 ;  /* 0x0000000400027825 */ /* 0x004fe200078e02f8 */
[----:B------:R5:W-:Y:S04]  /*17100*/  STL.64 [R1+0xb70], R18 ;  /* 0x000b701201007387 */ /* 0x000be80000100a00 */
        /* <DEDUP_REMOVED lines=12> */
[----:B-1----:R-:W-:-:S02]  /*171d0*/  IMAD.WIDE R50, R0, 0x4, R160 ;  /* 0x0000000400327825 */ /* 0x002fc400078e02a0 */
[----:B------:R-:W3:Y:S02]  /*171e0*/  LDL.LU.64 R160, [R1+0xb10] ;  /* 0x000b100001a07983 */ /* 0x000ee40000300a00 */
[----:B------:R-:W-:Y:S02]  /*171f0*/  IMAD.WIDE R34, R0, 0x4, R144 ;  /* 0x0000000400227825 */ /* 0x000fe400078e0290 */
[----:B------:R-:W3:Y:S04]  /*17200*/  LDL.LU.64 R144, [R1+0xb08] ;  /* 0x000b080001907983 */ /* 0x000ee80000300a00 */
[----:B------:R-:W-:Y:S04]  /*17210*/  STL.64 [R1+0xb60], R50 ;  /* 0x000b603201007387 */ /* 0x000fe80000100a00 */
[----:B------:R1:W-:Y:S04]  /*17220*/  STL.64 [R1+0xb58], R34 ;  /* 0x000b582201007387 */ /* 0x0003e80000100a00 */
[----:B------:R1:W-:Y:S04]  /*17230*/  LDGSTS.E [R244+0x5f000], [R50.64], !P0 ;  /* 0x5f00000032f47fae */ /* 0x0003e8000c121844 */
[----:B------:R1:W-:Y:S01]  /*17240*/  LDGSTS.E [R244+0x5f200], [R34.64], !P0 ;  /* 0x5f20000022f47fae */ /* 0x0003e2000c121844 */
[----:B------:R-:W-:Y:S01]  /*17250*/  ISETP.GE.U32.AND P2, PT, R242, 0x7ffffebe, PT ;  /* 0x7ffffebef200780c */ /* 0x000fe20003f46070 */
[----:B-----5:R-:W-:-:S04]  /*17260*/  IMAD.WIDE R18, R0, 0x4, R208 ;  /* 0x0000000400127825 */ /* 0x020fc800078e02d0 */
[C---:B--2---:R-:W-:Y:S01]  /*17270*/  IMAD.WIDE R2, R0.reuse, 0x4, R112 ;  /* 0x0000000400027825 */ /* 0x044fe200078e0270 */
[----:B------:R2:W-:Y:S04]  /*17280*/  STL.64 [R1+0xb50], R18 ;  /* 0x000b501201007387 */ /* 0x0005e80000100a00 */
[----:B------:R4:W-:Y:S04]  /*17290*/  STL.64 [R1+0xb48], R2 ;  /* 0x000b480201007387 */ /* 0x0009e80000100a00 */
[----:B------:R-:W5:Y:S04]  /*172a0*/  LDL.LU.64 R224, [R1+0xb00] ;  /* 0x000b000001e07983 */ /* 0x000f680000300a00 */
[----:B------:R-:W5:Y:S04]  /*172b0*/  LDL.LU.64 R112, [R1+0xaf8] ;  /* 0x000af80001707983 */ /* 0x000f680000300a00 */
[----:B------:R-:W5:Y:S04]  /*172c0*/  LDL.LU.64 R208, [R1+0xaf0] ;  /* 0x000af00001d07983 */ /* 0x000f680000300a00 */
[----:B------:R2:W-:Y:S04]  /*172d0*/  LDGSTS.E [R244+0x5f400], [R18.64], !P0 ;  /* 0x5f40000012f47fae */ /* 0x0005e8000c121844 */
[----:B------:R4:W-:Y:S01]  /*172e0*/  LDGSTS.E [R244+0x5f600], [R2.64], !P0 ;  /* 0x5f60000002f47fae */ /* 0x0009e2000c121844 */
[----:B-1----:R-:W-:-:S03]  /*172f0*/  IMAD.WIDE R34, R0, 0x4, R246 ;  /* 0x0000000400227825 */ /* 0x002fc600078e02f6 */
[----:B------:R-:W5:Y:S01]  /*17300*/  LDL.LU.64 R246, [R1+0xae8] ;  /* 0x000ae80001f67983 */ /* 0x000f620000300a00 */
[----:B------:R-:W-:-:S05]  /*17310*/  IMAD.WIDE R50, R0, 0x4, R192 ;  /* 0x0000000400327825 */ /* 0x000fca00078e02c0 */
[----:B------:R-:W-:Y:S04]  /*17320*/  STL.64 [R1+0xb40], R50 ;  /* 0x000b403201007387 */ /* 0x000fe80000100a00 */
[----:B------:R3:W-:Y:S04]  /*17330*/  STL.64 [R1+0xb38], R34 ;  /* 0x000b382201007387 */ /* 0x0007e80000100a00 */
[----:B------:R1:W-:Y:S04]  /*17340*/  LDGSTS.E [R244+0x61000], [R50.64], !P2 ;  /* 0x6100000032f47fae */ /* 0x0003e8000d121844 */
[----:B------:R3:W-:Y:S01]  /*17350*/  LDGSTS.E [R244+0x61200], [R34.64], !P2 ;  /* 0x6120000022f47fae */ /* 0x0007e2000d121844 */
[----:B--2---:R-:W-:-:S04]  /*17360*/  IMAD.WIDE R18, R0, 0x4, R176 ;  /* 0x0000000400127825 */ /* 0x004fc800078e02b0 */
[----:B----4-:R-:W-:Y:S01]  /*17370*/  IMAD.WIDE R2, R0, 0x4, R128 ;  /* 0x0000000400027825 */ /* 0x010fe200078e0280 */
[----:B------:R2:W-:Y:S04]  /*17380*/  STL.64 [R1+0xb30], R18 ;  /* 0x000b301201007387 */ /* 0x0005e80000100a00 */
[----:B------:R4:W-:Y:S04]  /*17390*/  STL.64 [R1+0xb28], R2 ;  /* 0x000b280201007387 */ /* 0x0009e80000100a00 */
[----:B------:R-:W5:Y:S04]  /*173a0*/  LDL.LU.64 R192, [R1+0xae0] ;  /* 0x000ae00001c07983 */ /* 0x000f680000300a00 */
[----:B------:R-:W5:Y:S04]  /*173b0*/  LDL.LU.64 R176, [R1+0xad8] ;  /* 0x000ad80001b07983 */ /* 0x000f680000300a00 */
[----:B------:R-:W5:Y:S01]  /*173c0*/  LDL.LU.64 R128, [R1+0xad0] ;  /* 0x000ad00001807983 */ /* 0x000f620000300a00 */
[----:B------:R-:W-:-:S03]  /*173d0*/  IADD3 R242, R250, -0xc7, RZ ;  /* 0xffffff39faf27810 */ /* 0x000fc60007ffe0ff */
[----:B------:R2:W-:Y:S01]  /*173e0*/  LDGSTS.E [R244+0x61400], [R18.64], !P2 ;  /* 0x6140000012f47fae */ /* 0x0005e2000d121844 */
[----:B---3--:R-:W-:Y:S01]  /*173f0*/  IMAD.WIDE R34, R0, 0x4, R248 ;  /* 0x0000000400227825 */ /* 0x008fe200078e02f8 */
[----:B------:R-:W-:Y:S02]  /*17400*/  ISETP.GE.U32.AND P3, PT, R242, 0x7ffffeba, PT ;  /* 0x7ffffebaf200780c */ /* 0x000fe40003f66070 */
[----:B------:R-:W3:Y:S01]  /*17410*/  LDL.LU.64 R248, [R1+0xac8] ;  /* 0x000ac80001f87983 */ /* 0x000ee20000300a00 */
[----:B-1----:R-:W-:-:S03]  /*17420*/  IMAD.WIDE R50, R0, 0x4, R240 ;  /* 0x0000000400327825 */ /* 0x002fc600078e02f0 */
[----:B------:R4:W-:Y:S01]  /*17430*/  LDGSTS.E [R244+0x61600], [R2.64], !P2 ;  /* 0x6160000002f47fae */ /* 0x0009e2000d121844 */
[----:B------:R-:W-:-:S03]  /*17440*/  IADD3 R242, R250, -0xcb, RZ ;  /* 0xffffff35faf27810 */ /* 0x000fc60007ffe0ff */
[----:B------:R5:W-:Y:S04]  /*17450*/  STL.64 [R1+0xb20], R50 ;  /* 0x000b203201007387 */ /* 0x000be80000100a00 */
[----:B------:R1:W-:Y:S04]  /*17460*/  STL.64 [R1+0xb18], R34 ;  /* 0x000b182201007387 */ /* 0x0003e80000100a00 */
[----:B------:R5:W-:Y:S01]  /*17470*/  LDGSTS.E [R244+0x63000], [R50.64], !P3 ;  /* 0x6300000032f47fae */ /* 0x000be2000d921844 */
[----:B------:R-:W-:-:S03]  /*17480*/  ISETP.GE.U32.AND P5, PT, R242, 0x7ffffeb6, PT ;  /* 0x7ffffeb6f200780c */ /* 0x000fc60003fa6070 */
[----:B------:R1:W-:Y:S01]  /*17490*/  LDGSTS.E [R244+0x63200], [R34.64], !P3 ;  /* 0x6320000022f47fae */ /* 0x0003e2000d921844 */
[----:B--2---:R-:W-:-:S04]  /*174a0*/  IMAD.WIDE R18, R0, 0x4, R160 ;  /* 0x0000000400127825 */ /* 0x004fc800078e02a0 */
[C---:B----4-:R-:W-:Y:S01]  /*174b0*/  IMAD.WIDE R2, R0.reuse, 0x4, R144 ;  /* 0x0000000400027825 */ /* 0x050fe200078e0290 */
[----:B------:R2:W-:Y:S04]  /*174c0*/  STL.64 [R1+0xb10], R18 ;  /* 0x000b101201007387 */ /* 0x0005e80000100a00 */
[----:B------:R4:W-:Y:S04]  /*174d0*/  STL.64 [R1+0xb08], R2 ;  /* 0x000b080201007387 */ /* 0x0009e80000100a00 */
[----:B------:R2:W-:Y:S04]  /*174e0*/  LDGSTS.E [R244+0x63400], [R18.64], !P3 ;  /* 0x6340000012f47fae */ /* 0x0005e8000d921844 */
[----:B------:R-:W3:Y:S04]  /*174f0*/  LDL.LU.64 R240, [R1+0xac0] ;  /* 0x000ac00001f07983 */ /* 0x000ee80000300a00 */
[----:B------:R4:W-:Y:S04]  /*17500*/  LDGSTS.E [R244+0x63600], [R2.64], !P3 ;  /* 0x6360000002f47fae */ /* 0x0009e8000d921844 */
[----:B------:R-:W3:Y:S04]  /*17510*/  LDL.LU.64 R160, [R1+0xab8] ;  /* 0x000ab80001a07983 */ /* 0x000ee80000300a00 */
[----:B------:R-:W3:Y:S01]  /*17520*/  LDL.LU.64 R144, [R1+0xab0] ;  /* 0x000ab00001907983 */ /* 0x000ee20000300a00 */
[----:B-----5:R-:W-:-:S04]  /*17530*/  IMAD.WIDE R50, R0, 0x4, R224 ;  /* 0x0000000400327825 */ /* 0x020fc800078e02e0 */
[C---:B-1----:R-:W-:Y:S01]  /*17540*/  IMAD.WIDE R34, R0.reuse, 0x4, R112 ;  /* 0x0000000400227825 */ /* 0x042fe200078e0270 */
[----:B------:R1:W-:Y:S03]  /*17550*/  LDGSTS.E [R244+0x65000], [R50.64], !P5 ;  /* 0x6500000032f47fae */ /* 0x0003e6000e921844 */
[C---:B--2---:R-:W-:Y:S01]  /*17560*/  IMAD.WIDE R18, R0.reuse, 0x4, R208 ;  /* 0x0000000400127825 */ /* 0x044fe200078e02d0 */
[----:B------:R-:W2:Y:S04]  /*17570*/  LDL.LU.64 R112, [R1+0xaa8] ;  /* 0x000aa80001707983 */ /* 0x000ea80000300a00 */
[----:B------:R1:W-:Y:S04]  /*17580*/  STL.64 [R1+0xb00], R50 ;  /* 0x000b003201007387 */ /* 0x0003e80000100a00 */
[----:B------:R5:W-:Y:S04]  /*17590*/  STL.64 [R1+0xaf8], R34 ;  /* 0x000af82201007387 */ /* 0x000be80000100a00 */
[----:B------:R1:W-:Y:S04]  /*175a0*/  STL.64 [R1+0xaf0], R18 ;  /* 0x000af01201007387 */ /* 0x0003e80000100a00 */
[----:B------:R5:W-:Y:S04]  /*175b0*/  LDGSTS.E [R244+0x65200], [R34.64], !P5 ;  /* 0x6520000022f47fae */ /* 0x000be8000e921844 */
        /* <DEDUP_REMOVED lines=8> */
[----:B-----5:R-:W-:-:S04]  /*17640*/  IMAD.WIDE R34, R0, 0x4, R176 ;  /* 0x0000000400227825 */ /* 0x020fc800078e02b0 */
[C---:B------:R-:W-:Y:S02]  /*17650*/  IMAD.WIDE R18, R0.reuse, 0x4, R128 ;  /* 0x0000000400127825 */ /* 0x040fe400078e0280 */
[----:B------:R-:W5:Y:S04]  /*17660*/  LDL.LU.64 R128, [R1+0xa88] ;  /* 0x000a880001807983 */ /* 0x000f680000300a00 */
        /* <DEDUP_REMOVED lines=17> */
[----:B-1----:R-:W-:-:S05]  /*17780*/  IMAD.WIDE R50, R0, 0x4, R240 ;  /* 0x0000000400327825 */ /* 0x002fca00078e02f0 */
[----:B------:R4:W-:Y:S01]  /*17790*/  LDGSTS.E [R244+0x69000], [R50.64], !P1 ;  /* 0x6900000032f47fae */ /* 0x0009e2000c921844 */
[----:B------:R-:W-:-:S03]  /*177a0*/  IMAD.WIDE R34, R0, 0x4, R160 ;  /* 0x0000000400227825 */ /* 0x000fc600078e02a0 */
[----:B------:R-:W3:Y:S01]  /*177b0*/  LDL.LU.64 R160, [R1+0xa68] ;  /* 0x000a680001a07983 */ /* 0x000ee20000300a00 */
[----:B------:R-:W-:-:S03]  /*177c0*/  IMAD.WIDE R18, R0, 0x4, R144 ;  /* 0x0000000400127825 */ /* 0x000fc600078e0290 */
[----:B------:R4:W-:Y:S04]  /*177d0*/  STL.64 [R1+0xac0], R50 ;  /* 0x000ac03201007387 */ /* 0x0009e80000100a00 */
[----:B------:R-:W-:Y:S04]  /*177e0*/  STL.64 [R1+0xab8], R34 ;  /* 0x000ab82201007387 */ /* 0x000fe80000100a00 */
[----:B------:R1:W-:Y:S01]  /*177f0*/  STL.64 [R1+0xab0], R18 ;  /* 0x000ab01201007387 */ /* 0x0003e20000100a00 */
[----:B------:R-:W-:-:S03]  /*17800*/  ISETP.GE.U32.AND P6, PT, R242, 0x7ffffeaa, PT ;  /* 0x7ffffeaaf200780c */ /* 0x000fc60003fc6070 */
[----:B------:R1:W-:Y:S04]  /*17810*/  LDGSTS.E [R244+0x69200], [R34.64], !P1 ;  /* 0x6920000022f47fae */ /* 0x0003e8000c921844 */
[----:B------:R1:W-:Y:S01]  /*17820*/  LDGSTS.E [R244+0x69400], [R18.64], !P1 ;  /* 0x6940000012f47fae */ /* 0x0003e2000c921844 */
[----:B--2---:R-:W-:-:S05]  /*17830*/  IMAD.WIDE R2, R0, 0x4, R112 ;  /* 0x0000000400027825 */ /* 0x004fca00078e0270 */
[----:B------:R5:W-:Y:S04]  /*17840*/  STL.64 [R1+0xaa8], R2 ;  /* 0x000aa80201007387 */ /* 0x000be80000100a00 */
[----:B------:R-:W2:Y:S04]  /*17850*/  LDL.LU.64 R144, [R1+0xa60] ;  /* 0x000a600001907983 */ /* 0x000ea80000300a00 */
[----:B------:R-:W2:Y:S04]  /*17860*/  LDL.LU.64 R112, [R1+0xa58] ;  /* 0x000a580001707983 */ /* 0x000ea80000300a00 */
[----:B------:R5:W-:Y:S01]  /*17870*/  LDGSTS.E [R244+0x69600], [R2.64], !P1 ;  /* 0x6960000002f47fae */ /* 0x000be2000c921844 */
[----:B----4-:R-:W-:-:S03]  /*17880*/  IMAD.WIDE R50, R0, 0x4, R224 ;  /* 0x0000000400327825 */ /* 0x010fc600078e02e0 */
[----:B------:R-:W4:Y:S04]  /*17890*/  LDL.LU.64 R224, [R1+0xa50] ;  /* 0x000a500001e07983 */ /* 0x000f280000300a00 */
[----:B------:R3:W-:Y:S01]  /*178a0*/  STL.64 [R1+0xaa0], R50 ;  /* 0x000aa03201007387 */ /* 0x0007e20000100a00 */
[----:B-1----:R-:W-:-:S03]  /*178b0*/  IMAD.WIDE R18, R0, 0x4, R246 ;  /* 0x0000000400127825 */ /* 0x002fc600078e02f6 */
[----:B------:R-:W4:Y:S01]  /*178c0*/  LDL.LU.64 R246, [R1+0xa48] ;  /* 0x000a480001f67983 */ /* 0x000f220000300a00 */
[----:B------:R-:W-:-:S03]  /*178d0*/  IMAD.WIDE R34, R0, 0x4, R208 ;  /* 0x0000000400227825 */ /* 0x000fc600078e02d0 */
[----:B------:R3:W-:Y:S04]  /*178e0*/  LDGSTS.E [R244+0x6b000], [R50.64], !P6 ;  /* 0x6b00000032f47fae */ /* 0x0007e8000f121844 */
[----:B------:R-:W-:Y:S04]  /*178f0*/  STL.64 [R1+0xa98], R34 ;  /* 0x000a982201007387 */ /* 0x000fe80000100a00 */
[----:B------:R1:W-:Y:S04]  /*17900*/  STL.64 [R1+0xa90], R18 ;  /* 0x000a901201007387 */ /* 0x0003e80000100a00 */
[----:B------:R1:W-:Y:S04]  /*17910*/  LDGSTS.E [R244+0x6b200], [R34.64], !P6 ;  /* 0x6b20000022f47fae */ /* 0x0003e8000f121844 */
[----:B------:R1:W-:Y:S01]  /*17920*/  LDGSTS.E [R244+0x6b400], [R18.64], !P6 ;  /* 0x6b40000012f47fae */ /* 0x0003e2000f121844 */
[----:B-----5:R-:W-:-:S05]  /*17930*/  IMAD.WIDE R2, R0, 0x4, R128 ;  /* 0x0000000400027825 */ /* 0x020fca00078e0280 */
[----:B------:R5:W-:Y:S04]  /*17940*/  STL.64 [R1+0xa88], R2 ;  /* 0x000a880201007387 */ /* 0x000be80000100a00 */
[----:B------:R-:W4:Y:S04]  /*17950*/  LDL.LU.64 R208, [R1+0xa40] ;  /* 0x000a400001d07983 */ /* 0x000f280000300a00 */
[----:B------:R-:W4:Y:S01]  /*17960*/  LDL.LU.64 R128, [R1+0xa38] ;  /* 0x000a380001807983 */ /* 0x000f220000300a00 */
        /* <DEDUP_REMOVED lines=8> */
[----:B------:R-:W-:Y:S01]  /*179f0*/  IMAD.WIDE R34, R0, 0x4, R176 ;  /* 0x0000000400227825 */ /* 0x000fe200078e02b0 */
[----:B------:R-:W-:-:S04]  /*17a00*/  IADD3 R242, R250, -0xdf, RZ ;  /* 0xffffff21faf27810 */ /* 0x000fc80007ffe0ff */
[----:B------:R1:W-:Y:S01]  /*17a10*/  STL.64 [R1+0xbe0], R34 ;  /* 0x000be02201007387 */ /* 0x0003e20000100a00 */
[----:B------:R-:W-:-:S03]  /*17a20*/  ISETP.GE.U32.AND P2, PT, R242, 0x7ffffea2, PT ;  /* 0x7ffffea2f200780c */ /* 0x000fc60003f46070 */
[----:B------:R4:W-:Y:S04]  /*17a30*/  STL.64 [R1+0xbe8], R18 ;  /* 0x000be81201007387 */ /* 0x0009e80000100a00 */
[----:B------:R2:W-:Y:S04]  /*17a40*/  LDGSTS.E [R244+0x6d000], [R50.64], !P0 ;  /* 0x6d00000032f47fae */ /* 0x0005e8000c121844 */
[----:B------:R1:W-:Y:S04]  /*17a50*/  LDGSTS.E [R244+0x6d200], [R34.64], !P0 ;  /* 0x6d20000022f47fae */ /* 0x0003e8000c121844 */
[----:B------:R4:W-:Y:S01]  /*17a60*/  LDGSTS.E [R244+0x6d400], [R18.64], !P0 ;  /* 0x6d40000012f47fae */ /* 0x0009e2000c121844 */
[----:B-----5:R-:W-:-:S05]  /*17a70*/  IMAD.WIDE R2, R0, 0x4, R160 ;  /* 0x0000000400027825 */ /* 0x020fca00078e02a0 */
[----:B------:R5:W-:Y:S04]  /*17a80*/  STL.64 [R1+0xbf0], R2 ;  /* 0x000bf00201007387 */ /* 0x000be80000100a00 */
[----:B------:R-:W3:Y:S04]  /*17a90*/  LDL.LU.64 R176, [R1+0xa20] ;  /* 0x000a200001b07983 */ /* 0x000ee80000300a00 */
[----:B------:R5:W-:Y:S04]  /*17aa0*/  LDGSTS.E [R244+0x6d600], [R2.64], !P0 ;  /* 0x6d60000002f47fae */ /* 0x000be8000c121844 */
[----:B------:R-:W3:Y:S01]  /*17ab0*/  LDL.LU.64 R160, [R1+0xa18] ;  /* 0x000a180001a07983 */ /* 0x000ee20000300a00 */
[----:B--2---:R-:W-:-:S03]  /*17ac0*/  IMAD.WIDE R50, R0, 0x4, R144 ;  /* 0x0000000400327825 */ /* 0x004fc600078e0290 */
[----:B------:R-:W2:Y:S01]  /*17ad0*/  LDL.LU.64 R144, [R1+0xa08] ;  /* 0x000a080001907983 */ /* 0x000ea20000300a00 */
[----:B-1----:R-:W-:-:S03]  /*17ae0*/  IMAD.WIDE R34, R0, 0x4, R112 ;  /* 0x0000000400227825 */ /* 0x002fc600078e0270 */
[----:B------:R-:W2:Y:S04]  /*17af0*/  LDL.LU.64 R112, [R1+0xa00] ;  /* 0x000a000001707983 */ /* 0x000ea80000300a00 */
[----:B------:R1:W-:Y:S04]  /*17b00*/  STL.64 [R1+0xc18], R50 ;  /* 0x000c183201007387 */ /* 0x0003e80000100a00 */
[----:B------:R1:W-:Y:S04]  /*17b10*/  STL.64 [R1+0xc20], R34 ;  /* 0x000c202201007387 */ /* 0x0003e80000100a00 */
[----:B------:R1:W-:Y:S04]  /*17b20*/  LDGSTS.E [R244+0x6f000], [R50.64], !P2 ;  /* 0x6f00000032f47fae */ /* 0x0003e8000d121844 */
[----:B------:R1:W-:Y:S01]  /*17b30*/  LDGSTS.E [R244+0x6f200], [R34.64], !P2 ;  /* 0x6f20000022f47fae */ /* 0x0003e2000d121844 */
        /* <DEDUP_REMOVED lines=11> */
[----:B------:R1:W-:Y:S04]  /*17bf0*/  STL.64 [R1+0x14c8], R50 ;  /* 0x0014c83201007387 */ /* 0x0003e80000100a00 */
[----:B------:R-:W5:Y:S04]  /*17c00*/  LDL.LU.64 R128, [R1+0x9e0] ;  /* 0x0009e00001807983 */ /* 0x000f680000300a00 */
[----:B------:R1:W-:Y:S01]  /*17c10*/  STL.64 [R1+0x14d0], R34 ;  /* 0x0014d02201007387 */ /* 0x0003e20000100a00 */
[----:B---3--:R-:W-:-:S04]  /*17c20*/  IMAD.WIDE R18, R0, 0x4, R192 ;  /* 0x0000000400127825 */ /* 0x008fc800078e02c0 */
[----:B----4-:R-:W-:Y:S01]  /*17c30*/  IMAD.WIDE R2, R0, 0x4, R248 ;  /* 0x0000000400027825 */ /* 0x010fe200078e02f8 */
[----:B------:R2:W-:Y:S04]  /*17c40*/  STL.64 [R1+0x14d8], R18 ;  /* 0x0014d81201007387 */ /* 0x0005e80000100a00 */
[----:B------:R3:W-:Y:S04]  /*17c50*/  STL.64 [R1+0x14e0], R2 ;  /* 0x0014e00201007387 */ /* 0x0007e80000100a00 */
[----:B------:R-:W4:Y:S04]  /*17c60*/  LDL.LU.64 R192, [R1+0x9d8] ;  /* 0x0009d80001c07983 */ /* 0x000f280000300a00 */
        /* <DEDUP_REMOVED lines=9> */
[----:B------:R-:W-:-:S04]  /*17d00*/  IADD3 R242, R250, -0xeb, RZ ;  /* 0xffffff15faf27810 */ /* 0x000fc80007ffe0ff */
[----:B------:R-:W-:Y:S01]  /*17d10*/  ISETP.GE.U32.AND P4, PT, R242, 0x7ffffe96, PT ;  /* 0x7ffffe96f200780c */ /* 0x000fe20003f86070 */
[C---:B-1----:R-:W-:Y:S02]  /*17d20*/  IMAD.WIDE R50, R0.reuse, 0x4, R176 ;  /* 0x0000000400327825 */ /* 0x042fe400078e02b0 */
[----:B------:R-:W4:Y:S04]  /*17d30*/  LDL.LU.64 R176, [R1+0x9c8] ;  /* 0x0009c80001b07983 */ /* 0x000f280000300a00 */
[----:B------:R1:W-:Y:S01]  /*17d40*/  LDGSTS.E [R244+0x73000], [R50.64], !P5 ;  /* 0x7300000032f47fae */ /* 0x0003e2000e921844 */
[----:B------:R-:W-:-:S03]  /*17d50*/  IMAD.WIDE R34, R0, 0x4, R160 ;  /* 0x0000000400227825 */ /* 0x000fc600078e02a0 */
[----:B------:R-:W4:Y:S04]  /*17d60*/  LDL.LU.64 R160, [R1+0x9c0] ;  /* 0x0009c00001a07983 */ /* 0x000f280000300a00 */
[----:B------:R-:W-:Y:S04]  /*17d70*/  STL.64 [R1+0x1548], R50 ;  /* 0x0015483201007387 */ /* 0x000fe80000100a00 */
[----:B------:R-:W-:Y:S04]  /*17d80*/  STL.64 [R1+0x1550], R34 ;  /* 0x0015502201007387 */ /* 0x000fe80000100a00 */
[----:B------:R1:W-:Y:S01]  /*17d90*/  LDGSTS.E [R244+0x73200], [R34.64], !P5 ;  /* 0x7320000022f47fae */ /* 0x0003e2000e921844 */
[----:B--2---:R-:W-:-:S04]  /*17da0*/  IMAD.WIDE R18, R0, 0x4, R144 ;  /* 0x0000000400127825 */ /* 0x004fc800078e0290 */
[C---:B---3--:R-:W-:Y:S01]  /*17db0*/  IMAD.WIDE R2, R0.reuse, 0x4, R112 ;  /* 0x0000000400027825 */ /* 0x048fe200078e0270 */
[----:B------:R2:W-:Y:S04]  /*17dc0*/  STL.64 [R1+0x1558], R18 ;  /* 0x0015581201007387 */ /* 0x0005e80000100a00 */
[----:B------:R3:W-:Y:S04]  /*17dd0*/  STL.64 [R1+0x1560], R2 ;  /* 0x0015600201007387 */ /* 0x0007e80000100a00 */
[----:B------:R2:W-:Y:S04]  /*17de0*/  LDGSTS.E [R244+0x73400], [R18.64], !P5 ;  /* 0x7340000012f47fae */ /* 0x0005e8000e921844 */
[----:B------:R3:W-:Y:S04]  /*17df0*/  LDGSTS.E [R244+0x73600], [R2.64], !P5 ;  /* 0x7360000002f47fae */ /* 0x0007e8000e921844 */
[----:B--2---:R-:W2:Y:S04]  /*17e00*/  LDL.LU.64 R18, [R1+0x9b8] ;  /* 0x0009b80001127983 */ /* 0x004ea80000300a00 */
[----:B------:R-:W2:Y:S04]  /*17e10*/  LDL.LU.64 R144, [R1+0x9b0] ;  /* 0x0009b00001907983 */ /* 0x000ea80000300a00 */
[----:B------:R-:W2:Y:S01]  /*17e20*/  LDL.LU.64 R112, [R1+0x9a8] ;  /* 0x0009a80001707983 */ /* 0x000ea20000300a00 */
[----:B-----5:R-:W-:-:S05]  /*17e30*/  IMAD.WIDE R66, R0, 0x4, R246 ;  /* 0x0000000400427825 */ /* 0x020fca00078e02f6 */
[----:B------:R-:W-:Y:S01]  /*17e40*/  STL.64 [R1+0x15c8], R66 ;  /* 0x0015c84201007387 */ /* 0x000fe20000100a00 */
[----:B-1----:R-:W-:-:S03]  /*17e50*/  IMAD.WIDE R50, R0, 0x4, R224 ;  /* 0x0000000400327825 */ /* 0x002fc600078e02e0 */
[----:B------:R-:W5:Y:S04]  /*17e60*/  LDL.LU.64 R246, [R1+0x9a0] ;  /* 0x0009a00001f67983 */ /* 0x000f680000300a00 */
[----:B------:R4:W-:Y:S04]  /*17e70*/  STL.64 [R1+0x15d0], R50 ;  /* 0x0015d03201007387 */ /* 0x0009e80000100a00 */
[----:B------:R1:W-:Y:S04]  /*17e80*/  LDGSTS.E [R244+0x75000], [R66.64], !P4 ;  /* 0x7500000042f47fae */ /* 0x0003e8000e121844 */
[----:B------:R4:W-:Y:S01]  /*17e90*/  LDGSTS.E [R244+0x75200], [R50.64], !P4 ;  /* 0x7520000032f47fae */ /* 0x0009e2000e121844 */
[----:B------:R-:W-:-:S04]  /*17ea0*/  IMAD.WIDE R34, R0, 0x4, R208 ;  /* 0x0000000400227825 */ /* 0x000fc800078e02d0 */
[----:B---3--:R-:W-:Y:S01]  /*17eb0*/  IMAD.WIDE R2, R0, 0x4, R128 ;  /* 0x0000000400027825 */ /* 0x008fe200078e0280 */
[----:B------:R3:W-:Y:S04]  /*17ec0*/  STL.64 [R1+0x15d8], R34 ;  /* 0x0015d82201007387 */ /* 0x0007e80000100a00 */
[----:B------:R1:W-:Y:S04]  /*17ed0*/  STL.64 [R1+0x15e0], R2 ;  /* 0x0015e00201007387 */ /* 0x0003e80000100a00 */
[----:B------:R-:W5:Y:S04]  /*17ee0*/  LDL.LU.64 R240, [R1+0x998] ;  /* 0x0009980001f07983 */ /* 0x000f680000300a00 */
[----:B------:R-:W5:Y:S04]  /*17ef0*/  LDL.LU.64 R208, [R1+0x990] ;  /* 0x0009900001d07983 */ /* 0x000f680000300a00 */
[----:B------:R-:W5:Y:S01]  /*17f00*/  LDL.LU.64 R128, [R1+0x988] ;  /* 0x0009880001807983 */ /* 0x000f620000300a00 */
[----:B------:R-:W-:-:S03]  /*17f10*/  IADD3 R242, R250, -0xef, RZ ;  /* 0xffffff11faf27810 */ /* 0x000fc60007ffe0ff */
[----:B------:R3:W-:Y:S01]  /*17f20*/  LDGSTS.E [R244+0x75400], [R34.64], !P4 ;  /* 0x7540000022f47fae */ /* 0x0007e2000e121844 */
[----:B----4-:R-:W-:Y:S01]  /*17f30*/  IMAD.WIDE R50, R0, 0x4, R248 ;  /* 0x0000000400327825 */ /* 0x010fe200078e02f8 */
[----:B------:R-:W-:Y:S02]  /*17f40*/  ISETP.GE.U32.AND P1, PT, R242, 0x7ffffe92, PT ;  /* 0x7ffffe92f200780c */ /* 0x000fe40003f26070 */
[----:B------:R-:W4:Y:S01]  /*17f50*/  LDL.LU.64 R248, [R1+0x980] ;  /* 0x0009800001f87983 */ /* 0x000f220000300a00 */
[----:B-1----:R-:W-:-:S03]  /*17f60*/  IMAD.WIDE R66, R0, 0x4, R192 ;  /* 0x0000000400427825 */ /* 0x002fc600078e02c0 */
[----:B------:R1:W-:Y:S01]  /*17f70*/  LDGSTS.E [R244+0x75600], [R2.64], !P4 ;  /* 0x7560000002f47fae */ /* 0x0003e2000e121844 */
[----:B------:R-:W-:-:S03]  /*17f80*/  IADD3 R242, R250, -0xf3, RZ ;  /* 0xffffff0dfaf27810 */ /* 0x000fc60007ffe0ff */
[----:B------:R-:W-:Y:S04]  /*17f90*/  STL.64 [R1+0x1648], R66 ;  /* 0x0016484201007387 */ /* 0x000fe80000100a00 */
[----:B------:R2:W-:Y:S01]  /*17fa0*/  STL.64 [R1+0x1650], R50 ;  /* 0x0016503201007387 */ /* 0x0005e20000100a00 */
[----:B------:R-:W-:-:S03]  /*17fb0*/  ISETP.GE.U32.AND P6, PT, R242, 0x7ffffe8e, PT ;  /* 0x7ffffe8ef200780c */ /* 0x000fc60003fc6070 */
[----:B------:R1:W-:Y:S04]  /*17fc0*/  LDGSTS.E [R244+0x77000], [R66.64], !P1 ;  /* 0x7700000042f47fae */ /* 0x0003e8000c921844 */
[----:B------:R2:W-:Y:S01]  /*17fd0*/  LDGSTS.E [R244+0x77200], [R50.64], !P1 ;  /* 0x7720000032f47fae */ /* 0x0005e2000c921844 */
[----:B---3--:R-:W-:-:S04]  /*17fe0*/  IMAD.WIDE R34, R0, 0x4, R176 ;  /* 0x0000000400227825 */ /* 0x008fc800078e02b0 */
[C---:B-1----:R-:W-:Y:S01]  /*17ff0*/  IMAD.WIDE R2, R0.reuse, 0x4, R160 ;  /* 0x0000000400027825 */ /* 0x042fe200078e02a0 */
[----:B------:R1:W-:Y:S04]  /*18000*/  STL.64 [R1+0x1658], R34 ;  /* 0x0016582201007387 */ /* 0x0003e80000100a00 */
[----:B------:R5:W-:Y:S04]  /*18010*/  STL.64 [R1+0x1660], R2 ;  /* 0x0016600201007387 */ /* 0x000be80000100a00 */
[----:B------:R-:W4:Y:S04]  /*18020*/  LDL.LU.64 R224, [R1+0x978] ;  /* 0x0009780001e07983 */ /* 0x000f280000300a00 */
[----:B------:R1:W-:Y:S04]  /*18030*/  LDGSTS.E [R244+0x77400], [R34.64], !P1 ;  /* 0x7740000022f47fae */ /* 0x0003e8000c921844 */
[----:B------:R-:W4:Y:S04]  /*18040*/  LDL.LU.64 R192, [R1+0x970] ;  /* 0x0009700001c07983 */ /* 0x000f280000300a00 */
[----:B------:R5:W-:Y:S04]  /*18050*/  LDGSTS.E [R244+0x77600], [R2.64], !P1 ;  /* 0x7760000002f47fae */ /* 0x000be8000c921844 */
[----:B------:R-:W4:Y:S04]  /*18060*/  LDL.LU.64 R176, [R1+0x968] ;  /* 0x0009680001b07983 */ /* 0x000f280000300a00 */
[----:B------:R-:W4:Y:S01]  /*18070*/  LDL.LU.64 R160, [R1+0x960] ;  /* 0x0009600001a07983 */ /* 0x000f220000300a00 */
[----:B--2---:R-:W-:-:S04]  /*18080*/  IMAD.WIDE R50, R0, 0x4, R18 ;  /* 0x0000000400327825 */ /* 0x004fc800078e0212 */
[C---:B-1----:R-:W-:Y:S01]  /*18090*/  IMAD.WIDE R34, R0.reuse, 0x4, R144 ;  /* 0x0000000400227825 */ /* 0x042fe200078e0290 */
[----:B------:R1:W-:Y:S03]  /*180a0*/  STL.64 [R1+0x16c8], R50 ;  /* 0x0016c83201007387 */ /* 0x0003e60000100a00 */
[C---:B------:R-:W-:Y:S01]  /*180b0*/  IMAD.WIDE R18, R0.reuse, 0x4, R112 ;  /* 0x0000000400127825 */ /* 0x040fe200078e0270 */
[----:B------:R2:W-:Y:S04]  /*180c0*/  STL.64 [R1+0x16d0], R34 ;  /* 0x0016d02201007387 */ /* 0x0005e80000100a00 */
[----:B------:R1:W-:Y:S04]  /*180d0*/  STL.64 [R1+0x16d8], R18 ;  /* 0x0016d81201007387 */ /* 0x0003e80000100a00 */
[----:B------:R1:W-:Y:S04]  /*180e0*/  LDGSTS.E [R244+0x79000], [R50.64], !P6 ;  /* 0x7900000032f47fae */ /* 0x0003e8000f121844 */
[----:B------:R2:W-:Y:S01]  /*180f0*/  LDGSTS.E [R244+0x79200], [R34.64], !P6 ;  /* 0x7920000022f47fae */ /* 0x0005e2000f121844 */
[----:B-----5:R-:W-:-:S03]  /*18100*/  IMAD.WIDE R2, R0, 0x4, R246 ;  /* 0x0000000400027825 */ /* 0x020fc600078e02f6 */
[----:B------:R5:W-:Y:S04]  /*18110*/  LDGSTS.E [R244+0x79400], [R18.64], !P6 ;  /* 0x7940000012f47fae */ /* 0x000be8000f121844 */
[----:B------:R4:W-:Y:S04]  /*18120*/  STL.64 [R1+0x16e0], R2 ;  /* 0x0016e00201007387 */ /* 0x0009e80000100a00 */
[----:B------:R-:W3:Y:S04]  /*18130*/  LDL.LU.64 R112, [R1+0x958] ;  /* 0x0009580001707983 */ /* 0x000ee80000300a00 */
[----:B------:R-:W3:Y:S04]  /*18140*/  LDL.LU.64 R144, [R1+0x950] ;  /* 0x0009500001907983 */ /* 0x000ee80000300a00 */
[----:B------:R-:W3:Y:S04]  /*18150*/  LDL.LU.64 R246, [R1+0x948] ;  /* 0x0009480001f67983 */ /* 0x000ee80000300a00 */
[----:B------:R4:W-:Y:S01]  /*18160*/  LDGSTS.E [R244+0x79600], [R2.64], !P6 ;  /* 0x7960000002f47fae */ /* 0x0009e2000f121844 */
[----:B-1----:R-:W-:-:S04]  /*18170*/  IMAD.WIDE R50, R0, 0x4, R240 ;  /* 0x0000000400327825 */ /* 0x002fc800078e02f0 */
[C---:B--2---:R-:W-:Y:S02]  /*18180*/  IMAD.WIDE R34, R0.reuse, 0x4, R208 ;  /* 0x0000000400227825 */ /* 0x044fe400078e02d0 */
[----:B------:R-:W2:Y:S02]  /*18190*/  LDL.LU.64 R208, [R1+0x940] ;  /* 0x0009400001d07983 */ /* 0x000ea40000300a00 */
[C---:B-----5:R-:W-:Y:S02]  /*181a0*/  IMAD.WIDE R18, R0.reuse, 0x4, R128 ;  /* 0x0000000400127825 */ /* 0x060fe400078e0280 */
[----:B------:R1:W-:Y:S04]  /*181b0*/  STL.64 [R1+0x1748], R50 ;  /* 0x0017483201007387 */ /* 0x0003e80000100a00 */
        /* <DEDUP_REMOVED lines=11> */
[----:B------:R5:W-:Y:S01]  /*18270*/  LDGSTS.E [R244+0x7b200], [R34.64], !P0 ;  /* 0x7b20000022f47fae */ /* 0x000be2000c121844 */
[----:B------:R-:W-:-:S03]  /*18280*/  IADD3 R242, R250, -0xff, RZ ;  /* 0xffffff01faf27810 */ /* 0x000fc60007ffe0ff */
[----:B------:R1:W-:Y:S04]  /*18290*/  LDGSTS.E [R244+0x7b400], [R18.64], !P0 ;  /* 0x7b40000012f47fae */ /* 0x0003e8000c121844 */
[----:B------:R4:W-:Y:S01]  /*182a0*/  LDGSTS.E [R244+0x7b600], [R2.64], !P0 ;  /* 0x7b60000002f47fae */ /* 0x0009e2000c121844 */
[----:B------:R-:W-:Y:S01]  /*182b0*/  ISETP.GE.U32.AND P3, PT, R242, 0x7ffffe82, PT ;  /* 0x7ffffe82f200780c */ /* 0x000fe20003f66070 */
[----:B-1----:R-:W-:-:S05]  /*182c0*/  IMAD.WIDE R50, R0, 0x4, R224 ;  /* 0x0000000400327825 */ /* 0x002fca00078e02e0 */
[----:B------:R3:W-:Y:S01]  /*182d0*/  STL.64 [R1+0x2140], R50 ;  /* 0x0021403201007387 */ /* 0x0007e20000100a00 */
[----:B-----5:R-:W-:-:S03]  /*182e0*/  IMAD.WIDE R34, R0, 0x4, R192 ;  /* 0x0000000400227825 */ /* 0x020fc600078e02c0 */
[----:B------:R3:W-:Y:S04]  /*182f0*/  LDGSTS.E [R244+0x7d000], [R50.64], !P2 ;  /* 0x7d00000032f47fae */ /* 0x0007e8000d121844 */
[----:B------:R-:W5:Y:S01]  /*18300*/  LDL.LU.64 R192, [R1+0xc38] ;  /* 0x000c380001c07983 */ /* 0x000f620000300a00 */
[----:B------:R-:W-:-:S03]  /*18310*/  IMAD.WIDE R18, R0, 0x4, R176 ;  /* 0x0000000400127825 */ /* 0x000fc600078e02b0 */
[----:B------:R1:W-:Y:S01]  /*18320*/  STL.64 [R1+0x2138], R34 ;  /* 0x0021382201007387 */ /* 0x0003e20000100a00 */
[----:B----4-:R-:W-:-:S03]  /*18330*/  IMAD.WIDE R2, R0, 0x4, R160 ;  /* 0x0000000400027825 */ /* 0x010fc600078e02a0 */
[----:B------:R-:W4:Y:S04]  /*18340*/  LDL.LU.64 R176, [R1+0xc40] ;  /* 0x000c400001b07983 */ /* 0x000f280000300a00 */
[----:B------:R1:W-:Y:S04]  /*18350*/  STL.64 [R1+0x2130], R18 ;  /* 0x0021301201007387 */ /* 0x0003e80000100a00 */
[----:B------:R2:W-:Y:S04]  /*18360*/  STL.64 [R1+0x2128], R2 ;  /* 0x0021280201007387 */ /* 0x0005e80000100a00 */
[----:B------:R-:W4:Y:S04]  /*18370*/  LDL.LU.64 R160, [R1+0xc48] ;  /* 0x000c480001a07983 */ /* 0x000f280000300a00 */
[----:B------:R1:W-:Y:S04]  /*18380*/  LDGSTS.E [R244+0x7d200], [R34.64], !P2 ;  /* 0x7d20000022f47fae */ /* 0x0003e8000d121844 */
[----:B------:R1:W-:Y:S04]  /*18390*/  LDGSTS.E [R244+0x7d400], [R18.64], !P2 ;  /* 0x7d40000012f47fae */ /* 0x0003e8000d121844 */
[----:B------:R2:W-:Y:S01]  /*183a0*/  LDGSTS.E [R244+0x7d600], [R2.64], !P2 ;  /* 0x7d60000002f47fae */ /* 0x0005e2000d121844 */
[----:B---3--:R-:W-:-:S03]  /*183b0*/  IMAD.WIDE R50, R0, 0x4, R112 ;  /* 0x0000000400327825 */ /* 0x008fc600078e0270 */
[----:B------:R-:W3:Y:S01]  /*183c0*/  LDL.LU.64 R112, [R1+0xc50] ;  /* 0x000c500001707983 */ /* 0x000ee20000300a00 */
[----:B-1----:R-:W-:-:S03]  /*183d0*/  IMAD.WIDE R34, R0, 0x4, R144 ;  /* 0x0000000400227825 */ /* 0x002fc600078e0290 */
[----:B------:R1:W-:Y:S01]  /*183e0*/  STL.64 [R1+0x2160], R50 ;  /* 0x0021603201007387 */ /* 0x0003e20000100a00 */
[----:B------:R-:W-:-:S03]  /*183f0*/  IMAD.WIDE R18, R0, 0x4, R246 ;  /* 0x0000000400127825 */ /* 0x000fc600078e02f6 */
[----:B------:R-:W3:Y:S04]  /*18400*/  LDL.LU.64 R144, [R1+0xc58] ;  /* 0x000c580001907983 */ /* 0x000ee80000300a00 */
[----:B------:R-:W3:Y:S04]  /*18410*/  LDL.LU.64 R246, [R1+0xc60] ;  /* 0x000c600001f67983 */ /* 0x000ee80000300a00 */
[----:B------:R1:W-:Y:S04]  /*18420*/  STL.64 [R1+0x2158], R34 ;  /* 0x0021582201007387 */ /* 0x0003e80000100a00 */
[----:B------:R5:W-:Y:S04]  /*18430*/  STL.64 [R1+0x2150], R18 ;  /* 0x0021501201007387 */ /* 0x000be80000100a00 */
[----:B------:R1:W-:Y:S04]  /*18440*/  LDGSTS.E [R244+0x7f000], [R50.64], !P3 ;  /* 0x7f00000032f47fae */ /* 0x0003e8000d921844 */
[----:B------:R1:W-:Y:S01]  /*18450*/  LDGSTS.E [R244+0x7f200], [R34.64], !P3 ;  /* 0x7f20000022f47fae */ /* 0x0003e2000d921844 */
[----:B------:R-:W-:Y:S01]  /*18460*/  IADD3 R242, R250, -0x84, RZ ;  /* 0xffffff7cfaf27810 */ /* 0x000fe20007ffe0ff */
[----:B------:R-:W-:-:S02]  /*18470*/  IMAD.SHL.U32 R243, R243, 0x4, RZ ;  /* 0x00000004f3f37824 */ /* 0x000fc400078e00ff */
[----:B------:R5:W-:Y:S01]  /*18480*/  LDGSTS.E [R244+0x7f400], [R18.64], !P3 ;  /* 0x7f40000012f47fae */ /* 0x000be2000d921844 */
[----:B--2---:R-:W-:-:S05]  /*18490*/  IMAD.WIDE R2, R0, 0x4, R208 ;  /* 0x0000000400027825 */ /* 0x004fca00078e02d0 */
[----:B------:R4:W-:Y:S04]  /*184a0*/  STL.64 [R1+0x2148], R2 ;  /* 0x0021480201007387 */ /* 0x0009e80000100a00 */
[----:B------:R-:W2:Y:S01]  /*184b0*/  LDL.LU.64 R240, [R1+0xc68] ;  /* 0x000c680001f07983 */ /* 0x000ea20000300a00 */
[----:B-1----:R-:W-:-:S04]  /*184c0*/  IMAD.WIDE R50, R0, 0x4, R128 ;  /* 0x0000000400327825 */ /* 0x002fc800078e0280 */
[----:B------:R-:W-:Y:S01]  /*184d0*/  IMAD.WIDE R34, R0, 0x4, R248 ;  /* 0x0000000400227825 */ /* 0x000fe200078e02f8 */
[----:B------:R-:W2:Y:S04]  /*184e0*/  LDL.LU.64 R128, [R1+0xc70] ;  /* 0x000c700001807983 */ /* 0x000ea80000300a00 */
[----:B------:R1:W-:Y:S04]  /*184f0*/  STL.64 [R1+0x3a0], R50 ;  /* 0x0003a03201007387 */ /* 0x0003e80000100a00 */
[----:B------:R-:W2:Y:S04]  /*18500*/  LDL.LU.64 R208, [R1+0xc78] ;  /* 0x000c780001d07983 */ /* 0x000ea80000300a00 */
[----:B------:R-:W2:Y:S01]  /*18510*/  LDL.LU.64 R248, [R1+0xc80] ;  /* 0x000c800001f87983 */ /* 0x000ea20000300a00 */
[----:B------:R-:W-:-:S02]  /*18520*/  ISETP.GE.U32.AND P5, PT, R242, 0x7ffffefd, PT ;  /* 0x7ffffefdf200780c */ /* 0x000fc40003fa6070 */
[----:B------:R-:W-:Y:S01]  /*18530*/  IADD3 R242, R250, -0x88, RZ ;  /* 0xffffff78faf27810 */ /* 0x000fe20007ffe0ff */
[----:B------:R4:W-:Y:S01]  /*18540*/  LDGSTS.E [R244+0x7f600], [R2.64], !P3 ;  /* 0x7f60000002f47fae */ /* 0x0009e2000d921844 */
[----:B------:R-:W-:Y:S02]  /*18550*/  LOP3.LUT R252, R243, 0x60, RZ, 0x3c, !PT ;  /* 0x00000060f3fc7812 */ /* 0x000fe400078e3cff */
[----:B------:R-:W-:Y:S01]  /*18560*/  ISETP.GE.U32.AND P4, PT, R242, 0x7ffffef9, PT ;  /* 0x7ffffef9f200780c */ /* 0x000fe20003f86070 */
[----:B------:R3:W-:Y:S06]  /*18570*/  STL.64 [R1+0x398], R34 ;  /* 0x0003982201007387 */ /* 0x0007ec0000100a00 */
[----:B------:R1:W-:Y:S04]  /*18580*/  LDGSTS.E [R252+0x41800], [R50.64], !P5 ;  /* 0x4180000032fc7fae */ /* 0x0003e8000e921844 */
[----:B------:R3:W-:Y:S01]  /*18590*/  LDGSTS.E [R252+0x41a00], [R34.64], !P5 ;  /* 0x41a0000022fc7fae */ /* 0x0007e2000e921844 */
[----:B-----5:R-:W-:-:S04]  /*185a0*/  IMAD.WIDE R18, R0, 0x4, R192 ;  /* 0x0000000400127825 */ /* 0x020fc800078e02c0 */
[C---:B----4-:R-:W-:Y:S01]  /*185b0*/  IMAD.WIDE R2, R0.reuse, 0x4, R176 ;  /* 0x0000000400027825 */ /* 0x050fe200078e02b0 */
[----:B------:R4:W-:Y:S04]  /*185c0*/  STL.64 [R1+0x390], R18 ;  /* 0x0003901201007387 */ /* 0x0009e80000100a00 */
[----:B------:R5:W-:Y:S04]  /*185d0*/  STL.64 [R1+0x378], R2 ;  /* 0x0003780201007387 */ /* 0x000be80000100a00 */
[----:B------:R-:W2:Y:S01]  /*185e0*/  LDL.LU.64 R192, [R1+0xc88] ;  /* 0x000c880001c07983 */ /* 0x000ea20000300a00 */
[----:B-1----:R-:W-:-:S03]  /*185f0*/  IMAD.WIDE R50, R0, 0x4, R160 ;  /* 0x0000000400327825 */ /* 0x002fc600078e02a0 */
[----:B------:R-:W2:Y:S04]  /*18600*/  LDL.LU.64 R176, [R1+0xc90] ;  /* 0x000c900001b07983 */ /* 0x000ea80000300a00 */
[----:B------:R4:W-:Y:S04]  /*18610*/  LDGSTS.E [R252+0x41c00], [R18.64], !P5 ;  /* 0x41c0000012fc7fae */ /* 0x0009e8000e921844 */
[----:B------:R-:W2:Y:S04]  /*18620*/  LDL.LU.64 R160, [R1+0xc98] ;  /* 0x000c980001a07983 */ /* 0x000ea80000300a00 */
[----:B------:R5:W-:Y:S04]  /*18630*/  LDGSTS.E [R252+0x41e00], [R2.64], !P5 ;  /* 0x41e0000002fc7fae */ /* 0x000be8000e921844 */
[----:B------:R2:W-:Y:S01]  /*18640*/  LDGSTS.E [R252+0x43800], [R50.64], !P4 ;  /* 0x4380000032fc7fae */ /* 0x0005e2000e121844 */
[----:B---3--:R-:W-:-:S03]  /*18650*/  IMAD.WIDE R34, R0, 0x4, R112 ;  /* 0x0000000400227825 */ /* 0x008fc600078e0270 */
[----:B------:R-:W3:Y:S01]  /*18660*/  LDL.LU.64 R112, [R1+0xca0] ;  /* 0x000ca00001707983 */ /* 0x000ee20000300a00 */
[----:B----4-:R-:W-:-:S03]  /*18670*/  IMAD.WIDE R18, R0, 0x4, R144 ;  /* 0x0000000400127825 */ /* 0x010fc600078e0290 */
[----:B------:R2:W-:Y:S01]  /*18680*/  STL.64 [R1+0x320], R50 ;  /* 0x0003203201007387 */ /* 0x0005e20000100a00 */
[----:B-----5:R-:W-:-:S03]  /*18690*/  IMAD.WIDE R2, R0, 0x4, R246 ;  /* 0x0000000400027825 */ /* 0x020fc600078e02f6 */
[----:B------:R1:W-:Y:S04]  /*186a0*/  STL.64 [R1+0x308], R34 ;  /* 0x0003082201007387 */ /* 0x0003e80000100a00 */
[----:B------:R4:W-:Y:S04]  /*186b0*/  STL.64 [R1+0x300], R18 ;  /* 0x0003001201007387 */ /* 0x0009e80000100a00 */
[----:B------:R5:W-:Y:S04]  /*186c0*/  STL.64 [R1+0x2e8], R2 ;  /* 0x0002e80201007387 */ /* 0x000be80000100a00 */
[----:B------:R-:W3:Y:S04]  /*186d0*/  LDL.LU.64 R224, [R1+0xca8] ;  /* 0x000ca80001e07983 */ /* 0x000ee80000300a00 */
[----:B------:R1:W-:Y:S04]  /*186e0*/  LDGSTS.E [R252+0x43a00], [R34.64], !P4 ;  /* 0x43a0000022fc7fae */ /* 0x0003e8000e121844 */
[----:B------:R-:W3:Y:S04]  /*186f0*/  LDL.LU.64 R144, [R1+0xcb0] ;  /* 0x000cb00001907983 */ /* 0x000ee80000300a00 */
[----:B------:R-:W3:Y:S04]  /*18700*/  LDL.LU.64 R246, [R1+0xcb8] ;  /* 0x000cb80001f67983 */ /* 0x000ee80000300a00 */
[----:B------:R4:W-:Y:S04]  /*18710*/  LDGSTS.E [R252+0x43c00], [R18.64], !P4 ;  /* 0x43c0000012fc7fae */ /* 0x0009e8000e121844 */
[----:B------:R5:W-:Y:S01]  /*18720*/  LDGSTS.E [R252+0x43e00], [R2.64], !P4 ;  /* 0x43e0000002fc7fae */ /* 0x000be2000e121844 */
[----:B--2---:R-:W-:-:S04]  /*18730*/  IMAD.WIDE R50, R0, 0x4, R240 ;  /* 0x0000000400327825 */ /* 0x004fc800078e02f0 */
[C---:B-1----:R-:W-:Y:S02]  /*18740*/  IMAD.WIDE R34, R0.reuse, 0x4, R128 ;  /* 0x0000000400227825 */ /* 0x042fe400078e0280 */
[----:B------:R-:W2:Y:S02]  /*18750*/  LDL.LU.64 R128, [R1+0xcc0] ;  /* 0x000cc00001807983 */ /* 0x000ea40000300a00 */
[C---:B----4-:R-:W-:Y:S02]  /*18760*/  IMAD.WIDE R18, R0.reuse, 0x4, R208 ;  /* 0x0000000400127825 */ /* 0x050fe400078e02d0 */
[----:B------:R1:W-:Y:S02]  /*18770*/  STL.64 [R1+0x2a0], R50 ;  /* 0x0002a03201007387 */ /* 0x0003e40000100a00 */
[----:B-----5:R-:W-:Y:S02]  /*18780*/  IMAD.WIDE R2, R0, 0x4, R248 ;  /* 0x0000000400027825 */ /* 0x020fe400078e02f8 */
[----:B------:R4:W-:Y:S04]  /*18790*/  STL.64 [R1+0x298], R34 ;  /* 0x0002982201007387 */ /* 0x0009e80000100a00 */
[----:B------:R5:W-:Y:S04]  /*187a0*/  STL.64 [R1+0x290], R18 ;  /* 0x0002901201007387 */ /* 0x000be80000100a00 */
[----:B------:R3:W-:Y:S04]  /*187b0*/  STL.64 [R1+0x288], R2 ;  /* 0x0002880201007387 */ /* 0x0007e80000100a00 */
[----:B------:R-:W2:Y:S04]  /*187c0*/  LDL.LU.64 R240, [R1+0xcc8] ;  /* 0x000cc80001f07983 */ /* 0x000ea80000300a00 */
        /* <DEDUP_REMOVED lines=13> */
[----:B------:R-:W2:Y:S02]  /*188a0*/  LDL.LU.64 R192, [R1+0xce0] ;  /* 0x000ce00001c07983 */ /* 0x000ea40000300a00 */
[C---:B----4-:R-:W-:Y:S02]  /*188b0*/  IMAD.WIDE R34, R0.reuse, 0x4, R176 ;  /* 0x0000000400227825 */ /* 0x050fe400078e02b0 */
[----:B------:R1:W-:Y:S02]  /*188c0*/  STL.64 [R1+0x250], R50 ;  /* 0x0002503201007387 */ /* 0x0003e40000100a00 */
[C---:B-----5:R-:W-:Y:S02]  /*188d0*/  IMAD.WIDE R18, R0.reuse, 0x4, R160 ;  /* 0x0000000400127825 */ /* 0x060fe400078e02a0 */
[----:B------:R4:W-:Y:S04]  /*188e0*/  STL.64 [R1+0x248], R34 ;  /* 0x0002482201007387 */ /* 0x0009e80000100a00 */
[----:B------:R5:W-:Y:S04]  /*188f0*/  STL.64 [R1+0x240], R18 ;  /* 0x0002401201007387 */ /* 0x000be80000100a00 */
[----:B------:R1:W-:Y:S04]  /*18900*/  LDGSTS.E [R252+0x47800], [R50.64], !P6 ;  /* 0x4780000032fc7fae */ /* 0x0003e8000f121844 */
[----:B------:R4:W-:Y:S04]  /*18910*/  LDGSTS.E [R252+0x47a00], [R34.64], !P6 ;  /* 0x47a0000022fc7fae */ /* 0x0009e8000f121844 */
[----:B------:R5:W-:Y:S01]  /*18920*/  LDGSTS.E [R252+0x47c00], [R18.64], !P6 ;  /* 0x47c0000012fc7fae */ /* 0x000be2000f121844 */
[----:B---3--:R-:W-:-:S05]  /*18930*/  IMAD.WIDE R2, R0, 0x4, R112 ;  /* 0x0000000400027825 */ /* 0x008fca00078e0270 */
[----:B------:R2:W-:Y:S04]  /*18940*/  STL.64 [R1+0x238], R2 ;  /* 0x0002380201007387 */ /* 0x0005e80000100a00 */
[----:B------:R-:W3:Y:S04]  /*18950*/  LDL.LU.64 R176, [R1+0xce8] ;  /* 0x000ce80001b07983 */ /* 0x000ee80000300a00 */
[----:B------:R2:W-:Y:S04]  /*18960*/  LDGSTS.E [R252+0x47e00], [R2.64], !P6 ;  /* 0x47e0000002fc7fae */ /* 0x0005e8000f121844 */
[----:B------:R-:W3:Y:S04]  /*18970*/  LDL.LU.64 R160, [R1+0xcf0] ;  /* 0x000cf00001a07983 */ /* 0x000ee80000300a00 */
[----:B------:R-:W3:Y:S01]  /*18980*/  LDL.LU.64 R112, [R1+0xcf8] ;  /* 0x000cf80001707983 */ /* 0x000ee20000300a00 */
[----:B-1----:R-:W-:-:S05]  /*18990*/  IMAD.WIDE R50, R0, 0x4, R224 ;  /* 0x0000000400327825 */ /* 0x002fca00078e02e0 */
[----:B------:R1:W-:Y:S01]  /*189a0*/  LDGSTS.E [R252+0x49800], [R50.64], !P0 ;  /* 0x4980000032fc7fae */ /* 0x0003e2000c121844 */
[----:B----4-:R-:W-:-:S04]  /*189b0*/  IMAD.WIDE R34, R0, 0x4, R144 ;  /* 0x0000000400227825 */ /* 0x010fc800078e0290 */
[C---:B-----5:R-:W-:Y:S01]  /*189c0*/  IMAD.WIDE R18, R0.reuse, 0x4, R246 ;  /* 0x0000000400127825 */ /* 0x060fe200078e02f6 */
[----:B------:R4:W-:Y:S04]  /*189d0*/  LDGSTS.E [R252+0x49a00], [R34.64], !P0 ;  /* 0x49a0000022fc7fae */ /* 0x0009e8000c121844 */
[----:B------:R-:W5:Y:S04]  /*189e0*/  LDL.LU.64 R246, [R1+0xd00] ;  /* 0x000d000001f67983 */ /* 0x000f680000300a00 */
[----:B------:R-:W-:Y:S04]  /*189f0*/  STL.64 [R1+0x210], R50 ;  /* 0x0002103201007387 */ /* 0x000fe80000100a00 */
[----:B------:R-:W-:Y:S04]  /*18a00*/  STL.64 [R1+0x1c8], R34 ;  /* 0x0001c82201007387 */ /* 0x000fe80000100a00 */
[----:B------:R1:W-:Y:S04]  /*18a10*/  STL.64 [R1+0x1c0], R18 ;  /* 0x0001c01201007387 */ /* 0x0003e80000100a00 */
[----:B------:R1:W-:Y:S01]  /*18a20*/  LDGSTS.E [R252+0x49c00], [R18.64], !P0 ;  /* 0x49c0000012fc7fae */ /* 0x0003e2000c121844 */
[----:B--2---:R-:W-:-:S05]  /*18a30*/  IMAD.WIDE R2, R0, 0x4, R128 ;  /* 0x0000000400027825 */ /* 0x004fca00078e0280 */
[----:B------:R2:W-:Y:S04]  /*18a40*/  STL.64 [R1+0x1b8], R2 ;  /* 0x0001b80201007387 */ /* 0x0005e80000100a00 */
[----:B------:R-:W5:Y:S04]  /*18a50*/  LDL.LU.64 R224, [R1+0xd08] ;  /* 0x000d080001e07983 */ /* 0x000f680000300a00 */
[----:B------:R-:W5:Y:S04]  /*18a60*/  LDL.LU.64 R144, [R1+0xd10] ;  /* 0x000d100001907983 */ /* 0x000f680000300a00 */
[----:B------:R-:W5:Y:S01]  /*18a70*/  LDL.LU.64 R128, [R1+0xd18] ;  /* 0x000d180001807983 */ /* 0x000f620000300a00 */
[----:B------:R-:W-:-:S03]  /*18a80*/  IADD3 R242, R250, -0x98, RZ ;  /* 0xffffff68faf27810 */ /* 0x000fc60007ffe0ff */
[----:B------:R2:W-:Y:S01]  /*18a90*/  LDGSTS.E [R252+0x49e00], [R2.64], !P0 ;  /* 0x49e0000002fc7fae */ /* 0x0005e2000c121844 */
[----:B-1----:R-:W-:-:S03]  /*18aa0*/  IMAD.WIDE R18, R0, 0x4, R248 ;  /* 0x0000000400127825 */ /* 0x002fc600078e02f8 */
[----:B------:R-:W5:Y:S01]  /*18ab0*/  LDL.LU.64 R248, [R1+0xd20] ;  /* 0x000d200001f87983 */ /* 0x000f620000300a00 */
[----:B------:R-:W-:Y:S01]  /*18ac0*/  ISETP.GE.U32.AND P2, PT, R242, 0x7ffffee9, PT ;  /* 0x7ffffee9f200780c */ /* 0x000fe20003f46070 */
[----:B------:R-:W-:Y:S01]  /*18ad0*/  IMAD.WIDE R50, R0, 0x4, R240 ;  /* 0x0000000400327825 */ /* 0x000fe200078e02f0 */
[----:B------:R-:W-:-:S03]  /*18ae0*/  IADD3 R242, R250, -0x9c, RZ ;  /* 0xffffff64faf27810 */ /* 0x000fc60007ffe0ff */
[----:B----4-:R-:W-:Y:S01]  /*18af0*/  IMAD.WIDE R34, R0, 0x4, R208 ;  /* 0x0000000400227825 */ /* 0x010fe200078e02d0 */
[----:B------:R-:W-:Y:S01]  /*18b00*/  ISETP.GE.U32.AND P3, PT, R242, 0x7ffffee5, PT ;  /* 0x7ffffee5f200780c */ /* 0x000fe20003f66070 */
[----:B------:R3:W-:Y:S04]  /*18b10*/  STL.64 [R1+0x190], R50 ;  /* 0x0001903201007387 */ /* 0x0007e80000100a00 */
[----:B------:R1:W-:Y:S04]  /*18b20*/  STL.64 [R1+0x188], R34 ;  /* 0x0001882201007387 */ /* 0x0003e80000100a00 */
[----:B------:R3:W-:Y:S04]  /*18b30*/  LDGSTS.E [R252+0x4b800], [R50.64], !P2 ;  /* 0x4b80000032fc7fae */ /* 0x0007e8000d121844 */
[----:B------:R4:W-:Y:S04]  /*18b40*/  STL.64 [R1+0x180], R18 ;  /* 0x0001801201007387 */ /* 0x0009e80000100a00 */
[----:B------:R1:W-:Y:S04]  /*18b50*/  LDGSTS.E [R252+0x4ba00], [R34.64], !P2 ;  /* 0x4ba0000022fc7fae */ /* 0x0003e8000d121844 */
[----:B------:R4:W-:Y:S01]  /*18b60*/  LDGSTS.E [R252+0x4bc00], [R18.64], !P2 ;  /* 0x4bc0000012fc7fae */ /* 0x0009e2000d121844 */
[----:B--2---:R-:W-:-:S05]  /*18b70*/  IMAD.WIDE R2, R0, 0x4, R192 ;  /* 0x0000000400027825 */ /* 0x004fca00078e02c0 */
[----:B------:R5:W-:Y:S04]  /*18b80*/  STL.64 [R1+0x178], R2 ;  /* 0x0001780201007387 */ /* 0x000be80000100a00 */
[----:B------:R-:W2:Y:S04]  /*18b90*/  LDL.LU.64 R208, [R1+0xd28] ;  /* 0x000d280001d07983 */ /* 0x000ea80000300a00 */
[----:B------:R-:W2:Y:S04]  /*18ba0*/  LDL.LU.64 R192, [R1+0xd30] ;  /* 0x000d300001c07983 */ /* 0x000ea80000300a00 */
[----:B------:R5:W-:Y:S01]  /*18bb0*/  LDGSTS.E [R252+0x4be00], [R2.64], !P2 ;  /* 0x4be0000002fc7fae */ /* 0x000be2000d121844 */
[----:B---3--:R-:W-:-:S03]  /*18bc0*/  IMAD.WIDE R50, R0, 0x4, R176 ;  /* 0x0000000400327825 */ /* 0x008fc600078e02b0 */
[----:B------:R-:W3:Y:S04]  /*18bd0*/  LDL.LU.64 R176, [R1+0xd38] ;  /* 0x000d380001b07983 */ /* 0x000ee80000300a00 */
[----:B------:R5:W-:Y:S01]  /*18be0*/  STL.64 [R1+0x150], R50 ;  /* 0x0001503201007387 */ /* 0x000be20000100a00 */
[----:B-1----:R-:W-:-:S03]  /*18bf0*/  IMAD.WIDE R34, R0, 0x4, R160 ;  /* 0x0000000400227825 */ /* 0x002fc600078e02a0 */
[----:B------:R1:W-:Y:S01]  /*18c00*/  LDGSTS.E [R252+0x4d800], [R50.64], !P3 ;  /* 0x4d80000032fc7fae */ /* 0x0003e2000d921844 */
[----:B----4-:R-:W-:-:S03]  /*18c10*/  IMAD.WIDE R18, R0, 0x4, R112 ;  /* 0x0000000400127825 */ /* 0x010fc600078e0270 */
[----:B------:R-:W4:Y:S04]  /*18c20*/  LDL.LU.64 R112, [R1+0xd40] ;  /* 0x000d400001707983 */ /* 0x000f280000300a00 */
[----:B------:R1:W-:Y:S04]  /*18c30*/  STL.64 [R1+0x148], R34 ;  /* 0x0001482201007387 */ /* 0x0003e80000100a00 */
[----:B------:R1:W-:Y:S04]  /*18c40*/  STL.64 [R1+0x140], R18 ;  /* 0x0001401201007387 */ /* 0x0003e80000100a00 */
[----:B------:R1:W-:Y:S04]  /*18c50*/  LDGSTS.E [R252+0x4da00], [R34.64], !P3 ;  /* 0x4da0000022fc7fae */ /* 0x0003e8000d921844 */
[----:B------:R1:W-:Y:S01]  /*18c60*/  LDGSTS.E [R252+0x4dc00], [R18.64], !P3 ;  /* 0x4dc0000012fc7fae */ /* 0x0003e2000d921844 */
[----:B-----5:R-:W-:-:S05]  /*18c70*/  IMAD.WIDE R2, R0, 0x4, R246 ;  /* 0x0000000400027825 */ /* 0x020fca00078e02f6 */
        /* <DEDUP_REMOVED lines=8> */
[----:B------:R-:W-:-:S03]  /*18d00*/  IMAD.WIDE R18, R0, 0x4, R128 ;  /* 0x0000000400127825 */ /* 0x000fc600078e0280 */
[----:B------:R-:W4:Y:S04]  /*18d10*/  LDL.LU.64 R144, [R1+0xd60] ;  /* 0x000d600001907983 */ /* 0x000f280000300a00 */
[----:B------:R1:W-:Y:S04]  /*18d20*/  STL.64 [R1+0x108], R34 ;  /* 0x0001082201007387 */ /* 0x0003e80000100a00 */
[----:B------:R3:W-:Y:S01]  /*18d30*/  STL.64 [R1+0x100], R18 ;  /* 0x0001001201007387 */ /* 0x0007e20000100a00 */
[----:B-----5:R-:W-:-:S05]  /*18d40*/  IMAD.WIDE R2, R0, 0x4, R248 ;  /* 0x0000000400027825 */ /* 0x020fca00078e02f8 */
[----:B------:R4:W-:Y:S04]  /*18d50*/  STL.64 [R1+0xf8], R2 ;  /* 0x0000f80201007387 */ /* 0x0009e80000100a00 */
[----:B------:R-:W5:Y:S01]  /*18d60*/  LDL.LU.64 R128, [R1+0xd68] ;  /* 0x000d680001807983 */ /* 0x000f620000300a00 */
[----:B------:R-:W-:-:S03]  /*18d70*/  IADD3 R242, R250, -0xa0, RZ ;  /* 0xffffff60faf27810 */ /* 0x000fc60007ffe0ff */
[----:B------:R-:W5:Y:S01]  /*18d80*/  LDL.LU.64 R248, [R1+0xd70] ;  /* 0x000d700001f87983 */ /* 0x000f620000300a00 */
[----:B------:R-:W-:Y:S02]  /*18d90*/  ISETP.GE.U32.AND P5, PT, R242, 0x7ffffee1, PT ;  /* 0x7ffffee1f200780c */ /* 0x000fe40003fa6070 */
[----:B------:R-:W-:-:S04]  /*18da0*/  IADD3 R242, R250, -0xa4, RZ ;  /* 0xffffff5cfaf27810 */ /* 0x000fc80007ffe0ff */
[----:B------:R-:W-:Y:S02]  /*18db0*/  ISETP.GE.U32.AND P4, PT, R242, 0x7ffffedd, PT ;  /* 0x7ffffeddf200780c */ /* 0x000fe40003f86070 */
[----:B------:R-:W-:-:S05]  /*18dc0*/  IADD3 R242, R250, -0xa8, RZ ;  /* 0xffffff58faf27810 */ /* 0x000fca0007ffe0ff */
[----:B------:R2:W-:Y:S04]  /*18dd0*/  LDGSTS.E [R252+0x4f800], [R50.64], !P5 ;  /* 0x4f80000032fc7fae */ /* 0x0005e8000e921844 */
[----:B------:R1:W-:Y:S04]  /*18de0*/  LDGSTS.E [R252+0x4fa00], [R34.64], !P5 ;  /* 0x4fa0000022fc7fae */ /* 0x0003e8000e921844 */
[----:B------:R3:W-:Y:S04]  /*18df0*/  LDGSTS.E [R252+0x4fc00], [R18.64], !P5 ;  /* 0x4fc0000012fc7fae */ /* 0x0007e8000e921844 */
[----:B------:R4:W-:Y:S01]  /*18e00*/  LDGSTS.E [R252+0x4fe00], [R2.64], !P5 ;  /* 0x4fe0000002fc7fae */ /* 0x0009e2000e921844 */
[----:B------:R-:W-:Y:S01]  /*18e10*/  ISETP.GE.U32.AND P1, PT, R242, 0x7ffffed9, PT ;  /* 0x7ffffed9f200780c */ /* 0x000fe20003f26070 */
[----:B--2---:R-:W-:-:S02]  /*18e20*/  IMAD.WIDE R50, R0, 0x4, R208 ;  /* 0x0000000400327825 */ /* 0x004fc400078e02d0 */
[----:B------:R-:W5:Y:S02]  /*18e30*/  LDL.LU.64 R208, [R1+0xd78] ;  /* 0x000d780001d07983 */ /* 0x000f640000300a00 */
[C---:B-1----:R-:W-:Y:S02]  /*18e40*/  IMAD.WIDE R34, R0.reuse, 0x4, R192 ;  /* 0x0000000400227825 */ /* 0x042fe400078e02c0 */
[----:B------:R-:W5:Y:S04]  /*18e50*/  LDL.LU.64 R192, [R1+0xd80] ;  /* 0x000d800001c07983 */ /* 0x000f680000300a00 */
[----:B------:R1:W-:Y:S04]  /*18e60*/  STL.64 [R1+0xd0], R50 ;  /* 0x0000d03201007387 */ /* 0x0003e80000100a00 */
[----:B------:R1:W-:Y:S04]  /*18e70*/  STL.64 [R1+0xc8], R34 ;  /* 0x0000c82201007387 */ /* 0x0003e80000100a00 */
[----:B------:R1:W-:Y:S04]  /*18e80*/  LDGSTS.E [R252+0x51800], [R50.64], !P4 ;  /* 0x5180000032fc7fae */ /* 0x0003e8000e121844 */
[----:B------:R1:W-:Y:S01]  /*18e90*/  LDGSTS.E [R252+0x51a00], [R34.64], !P4 ;  /* 0x51a0000022fc7fae */ /* 0x0003e2000e121844 */
[----:B---3--:R-:W-:-:S05]  /*18ea0*/  IMAD.WIDE R18, R0, 0x4, R176 ;  /* 0x0000000400127825 */ /* 0x008fca00078e02b0 */
[----:B------:R3:W-:Y:S04]  /*18eb0*/  STL.64 [R1+0xc0], R18 ;  /* 0x0000c01201007387 */ /* 0x0007e80000100a00 */
[----:B------:R3:W-:Y:S01]  /*18ec0*/  LDGSTS.E [R252+0x51c00], [R18.64], !P4 ;  /* 0x51c0000012fc7fae */ /* 0x0007e2000e121844 */
[----:B----4-:R-:W-:-:S05]  /*18ed0*/  IMAD.WIDE R2, R0, 0x4, R112 ;  /* 0x0000000400027825 */ /* 0x010fca00078e0270 */
[----:B------:R4:W-:Y:S04]  /*18ee0*/  STL.64 [R1+0xb8], R2 ;  /* 0x0000b80201007387 */ /* 0x0009e80000100a00 */
[----:B------:R-:W2:Y:S04]  /*18ef0*/  LDL.LU.64 R176, [R1+0xd88] ;  /* 0x000d880001b07983 */ /* 0x000ea80000300a00 */
[----:B------:R-:W2:Y:S04]  /*18f00*/  LDL.LU.64 R112, [R1+0xd90] ;  /* 0x000d900001707983 */ /* 0x000ea80000300a00 */
[----:B------:R4:W-:Y:S01]  /*18f10*/  LDGSTS.E [R252+0x51e00], [R2.64], !P4 ;  /* 0x51e0000002fc7fae */ /* 0x0009e2000e121844 */
[----:B-1----:R-:W-:-:S03]  /*18f20*/  IMAD.WIDE R50, R0, 0x4, R160 ;  /* 0x0000000400327825 */ /* 0x002fc600078e02a0 */
[----:B------:R-:W2:Y:S01]  /*18f30*/  LDL.LU.64 R160, [R1+0xd98] ;  /* 0x000d980001a07983 */ /* 0x000ea20000300a00 */
[----:B------:R-:W-:-:S03]  /*18f40*/  IMAD.WIDE R34, R0, 0x4, R246 ;  /* 0x0000000400227825 */ /* 0x000fc600078e02f6 */
[----:B------:R-:W2:Y:S04]  /*18f50*/  LDL.LU.64 R246, [R1+0xda0] ;  /* 0x000da00001f67983 */ /* 0x000ea80000300a00 */
[----:B------:R5:W-:Y:S04]  /*18f60*/  STL.64 [R1+0xb0], R50 ;  /* 0x0000b03201007387 */ /* 0x000be80000100a00 */
[----:B------:R1:W-:Y:S04]  /*18f70*/  STL.64 [R1+0xa8], R34 ;  /* 0x0000a82201007387 */ /* 0x0003e80000100a00 */
[----:B------:R5:W-:Y:S01]  /*18f80*/  LDGSTS.E [R252+0x53800], [R50.64], !P1 ;  /* 0x5380000032fc7fae */ /* 0x000be2000c921844 */
[----:B------:R-:W-:-:S03]  /*18f90*/  IADD3 R242, R250, -0xac, RZ ;  /* 0xffffff54faf27810 */ /* 0x000fc60007ffe0ff */
[----:B------:R1:W-:Y:S01]  /*18fa0*/  LDGSTS.E [R252+0x53a00], [R34.64], !P1 ;  /* 0x53a0000022fc7fae */ /* 0x0003e2000c921844 */
[----:B---3--:R-:W-:-:S04]  /*18fb0*/  IMAD.WIDE R18, R0, 0x4, R224 ;  /* 0x0000000400127825 */ /* 0x008fc800078e02e0 */
[C---:B----4-:R-:W-:Y:S01]  /*18fc0*/  IMAD.WIDE R2, R0.reuse, 0x4, R144 ;  /* 0x0000000400027825 */ /* 0x050fe200078e0290 */
[----:B------:R3:W-:Y:S04]  /*18fd0*/  STL.64 [R1+0xa0], R18 ;  /* 0x0000a01201007387 */ /* 0x0007e80000100a00 */
[----:B------:R4:W-:Y:S04]  /*18fe0*/  STL.64 [R1+0x98], R2 ;  /* 0x0000980201007387 */ /* 0x0009e80000100a00 */
[----:B------:R-:W2:Y:S04]  /*18ff0*/  LDL.LU.64 R224, [R1+0xda8] ;  /* 0x000da80001e07983 */ /* 0x000ea80000300a00 */
[----:B------:R-:W2:Y:S01]  /*19000*/  LDL.LU.64 R144, [R1+0xdb0] ;  /* 0x000db00001907983 */ /* 0x000ea20000300a00 */
[----:B-----5:R-:W-:Y:S01]  /*19010*/  IMAD.WIDE R50, R0, 0x4, R128 ;  /* 0x0000000400327825 */ /* 0x020fe200078e0280 */
[----:B------:R-:W-:-:S02]  /*19020*/  ISETP.GE.U32.AND P6, PT, R242, 0x7ffffed5, PT ;  /* 0x7ffffed5f200780c */ /* 0x000fc40003fc6070 */
[----:B------:R-:W5:Y:S01]  /*19030*/  LDL.LU.64 R128, [R1+0xdb8] ;  /* 0x000db80001807983 */ /* 0x000f620000300a00 */
[----:B------:R-:W-:Y:S01]  /*19040*/  IADD3 R242, R250, -0xb0, RZ ;  /* 0xffffff50faf27810 */ /* 0x000fe20007ffe0ff */
[----:B-1----:R-:W-:Y:S02]  /*19050*/  IMAD.WIDE R34, R0, 0x4, R248 ;  /* 0x0000000400227825 */ /* 0x002fe400078e02f8 */
[----:B------:R3:W-:Y:S01]  /*19060*/  LDGSTS.E [R252+0x53c00], [R18.64], !P1 ;  /* 0x53c0000012fc7fae */ /* 0x0007e2000c921844 */
[----:B------:R-:W-:-:S03]  /*19070*/  ISETP.GE.U32.AND P0, PT, R242, 0x7ffffed1, PT ;  /* 0x7ffffed1f200780c */ /* 0x000fc60003f06070 */
[----:B------:R4:W-:Y:S04]  /*19080*/  LDGSTS.E [R252+0x53e00], [R2.64], !P1 ;  /* 0x53e0000002fc7fae */ /* 0x0009e8000c921844 */
[----:B------:R-:W5:Y:S04]  /*19090*/  LDL.LU.64 R248, [R1+0xdc0] ;  /* 0x000dc00001f87983 */ /* 0x000f680000300a00 */
[----:B------:R2:W-:Y:S01]  /*190a0*/  STL.64 [R1+0x90], R50 ;  /* 0x0000903201007387 */ /* 0x0005e20000100a00 */
[----:B------:R-:W-:-:S03]  /*190b0*/  IADD3 R242, R250, -0xb4, RZ ;  /* 0xffffff4cfaf27810 */ /* 0x000fc60007ffe0ff */
[----:B------:R1:W-:Y:S04]  /*190c0*/  STL.64 [R1+0x88], R34 ;  /* 0x0000882201007387 */ /* 0x0003e80000100a00 */
[----:B------:R2:W-:Y:S04]  /*190d0*/  LDGSTS.E [R252+0x55800], [R50.64], !P6 ;  /* 0x5580000032fc7fae */ /* 0x0005e8000f121844 */
[----:B------:R1:W-:Y:S01]  /*190e0*/  LDGSTS.E [R252+0x55a00], [R34.64], !P6 ;  /* 0x55a0000022fc7fae */ /* 0x0003e2000f121844 */
[----:B------:R-:W-:Y:S01]  /*190f0*/  ISETP.GE.U32.AND P2, PT, R242, 0x7ffffecd, PT ;  /* 0x7ffffecdf200780c */ /* 0x000fe20003f46070 */
[----:B---3--:R-:W-:-:S04]  /*19100*/  IMAD.WIDE R18, R0, 0x4, R208 ;  /* 0x0000000400127825 */ /* 0x008fc800078e02d0 */
[C---:B----4-:R-:W-:Y:S01]  /*19110*/  IMAD.WIDE R2, R0.reuse, 0x4, R192 ;  /* 0x0000000400027825 */ /* 0x050fe200078e02c0 */
[----:B------:R3:W-:Y:S04]  /*19120*/  STL.64 [R1+0x80], R18 ;  /* 0x0000801201007387 */ /* 0x0007e80000100a00 */
[----:B------:R4:W-:Y:S04]  /*19130*/  STL.64 [R1+0x78], R2 ;  /* 0x0000780201007387 */ /* 0x0009e80000100a00 */
[----:B------:R-:W5:Y:S04]  /*19140*/  LDL.LU.64 R208, [R1+0x1048] ;  /* 0x0010480001d07983 */ /* 0x000f680000300a00 */
[----:B------:R3:W-:Y:S04]  /*19150*/  LDGSTS.E [R252+0x55c00], [R18.64], !P6 ;  /* 0x55c0000012fc7fae */ /* 0x0007e8000f121844 */
[----:B------:R-:W5:Y:S04]  /*19160*/  LDL.LU.64 R192, [R1+0x1040] ;  /* 0x0010400001c07983 */ /* 0x000f680000300a00 */
[----:B------:R4:W-:Y:S01]  /*19170*/  LDGSTS.E [R252+0x55e00], [R2.64], !P6 ;  /* 0x55e0000002fc7fae */ /* 0x0009e2000f121844 */
[----:B--2---:R-:W-:-:S03]  /*19180*/  IMAD.WIDE R50, R0, 0x4, R176 ;  /* 0x0000000400327825 */ /* 0x004fc600078e02b0 */
[----:B------:R-:W2:Y:S01]  /*19190*/  LDL.LU.64 R176, [R1+0x1038] ;  /* 0x0010380001b07983 */ /* 0x000ea20000300a00 */
[----:B-1----:R-:W-:-:S03]  /*191a0*/  IMAD.WIDE R34, R0, 0x4, R112 ;  /* 0x0000000400227825 */ /* 0x002fc600078e0270 */
[----:B------:R-:W2:Y:S04]  /*191b0*/  LDL.LU.64 R112, [R1+0x1030] ;  /* 0x0010300001707983 */ /* 0x000ea80000300a00 */
[----:B------:R-:W-:Y:S04]  /*191c0*/  STL.64 [R1+0x70], R50 ;  /* 0x0000703201007387 */ /* 0x000fe80000100a00 */
[----:B------:R1:W-:Y:S04]  /*191d0*/  STL.64 [R1+0x68], R34 ;  /* 0x0000682201007387 */ /* 0x0003e80000100a00 */
[----:B------:R1:W-:Y:S01]  /*191e0*/  LDGSTS.E [R252+0x57800], [R50.64], !P0 ;  /* 0x5780000032fc7fae */ /* 0x0003e2000c121844 */
[----:B---3--:R-:W-:-:S03]  /*191f0*/  IMAD.WIDE R18, R0, 0x4, R160 ;  /* 0x0000000400127825 */ /* 0x008fc600078e02a0 */
[----:B------:R1:W-:Y:S01]  /*19200*/  LDGSTS.E [R252+0x57a00], [R34.64], !P0 ;  /* 0x57a0000022fc7fae */ /* 0x0003e2000c121844 */
[----:B----4-:R-:W-:-:S03]  /*19210*/  IMAD.WIDE R2, R0, 0x4, R246 ;  /* 0x0000000400027825 */ /* 0x010fc600078e02f6 */
[----:B------:R3:W-:Y:S04]  /*19220*/  STL.64 [R1+0x60], R18 ;  /* 0x0000601201007387 */ /* 0x0007e80000100a00 */
[----:B------:R5:W-:Y:S04]  /*19230*/  STL.64 [R1+0x58], R2 ;  /* 0x0000580201007387 */ /* 0x000be80000100a00 */
[----:B------:R-:W4:Y:S04]  /*19240*/  LDL.LU.64 R240, [R1+0x1020] ;  /* 0x0010200001f07983 */ /* 0x000f280000300a00 */
[----:B------:R3:W-:Y:S04]  /*19250*/  LDGSTS.E [R252+0x57c00], [R18.64], !P0 ;  /* 0x57c0000012fc7fae */ /* 0x0007e8000c121844 */
[----:B------:R-:W4:Y:S04]  /*19260*/  LDL.LU.64 R160, [R1+0x1018] ;  /* 0x0010180001a07983 */ /* 0x000f280000300a00 */
[----:B------:R-:W4:Y:S04]  /*19270*/  LDL.LU.64 R246, [R1+0x1010] ;  /* 0x0010100001f67983 */ /* 0x000f280000300a00 */
[----:B------:R5:W-:Y:S01]  /*19280*/  LDGSTS.E [R252+0x57e00], [R2.64], !P0 ;  /* 0x57e0000002fc7fae */ /* 0x000be2000c121844 */
[----:B-1----:R-:W-:-:S04]  /*19290*/  IMAD.WIDE R34, R0, 0x4, R224 ;  /* 0x0000000400227825 */ /* 0x002fc800078e02e0 */
[C---:B---3--:R-:W-:Y:S01]  /*192a0*/  IMAD.WIDE R18, R0.reuse, 0x4, R144 ;  /* 0x0000000400127825 */ /* 0x048fe200078e0290 */
[----:B------:R2:W-:Y:S04]  /*192b0*/  LDGSTS.E [R252+0x59800], [R34.64], !P2 ;  /* 0x5980000022fc7fae */ /* 0x0005e8000d121844 */
[----:B------:R-:W3:Y:S04]  /*192c0*/  LDL.LU.64 R144, [R1+0x1000] ;  /* 0x0010000001907983 */ /* 0x000ee80000300a00 */
[----:B------:R-:W-:Y:S01]  /*192d0*/  STL.64 [R1+0x50], R34 ;  /* 0x0000502201007387 */ /* 0x000fe20000100a00 */
[----:B-----5:R-:W-:-:S03]  /*192e0*/  IMAD.WIDE R2, R0, 0x4, R128 ;  /* 0x0000000400027825 */ /* 0x020fc600078e0280 */
[----:B------:R1:W-:Y:S04]  /*192f0*/  STL.64 [R1+0x48], R18 ;  /* 0x0000481201007387 */ /* 0x0003e80000100a00 */
[----:B------:R5:W-:Y:S04]  /*19300*/  STL.64 [R1+0x40], R2 ;  /* 0x0000400201007387 */ /* 0x000be80000100a00 */
[----:B------:R1:W-:Y:S01]  /*19310*/  LDGSTS.E [R252+0x59a00], [R18.64], !P2 ;  /* 0x59a0000012fc7fae */ /* 0x0003e2000d121844 */
[----:B------:R-:W-:Y:S01]  /*19320*/  IADD3 R242, R250, -0xb8, RZ ;  /* 0xffffff48faf27810 */ /* 0x000fe20007ffe0ff */
[----:B------:R-:W-:-:S02]  /*19330*/  IMAD.WIDE R248, R0, 0x4, R248 ;  /* 0x0000000400f87825 */ /* 0x000fc400078e02f8 */
[----:B------:R5:W-:Y:S04]  /*19340*/  LDGSTS.E [R252+0x59c00], [R2.64], !P2 ;  /* 0x59c0000002fc7fae */ /* 0x000be8000d121844 */
[----:B-1----:R-:W3:Y:S04]  /*19350*/  LDL.LU.64 R18, [R1+0xff8] ;  /* 0x000ff80001127983 */ /* 0x002ee80000300a00 */
[----:B------:R-:W3:Y:S04]  /*19360*/  LDL.LU.64 R224, [R1+0xff0] ;  /* 0x000ff00001e07983 */ /* 0x000ee80000300a00 */
[----:B------:R-:W3:Y:S01]  /*19370*/  LDL.LU.64 R128, [R1+0xfe8] ;  /* 0x000fe80001807983 */ /* 0x000ee20000300a00 */
[----:B------:R-:W-:-:S02]  /*19380*/  ISETP.GE.U32.AND P3, PT, R242, 0x7ffffec9, PT ;  /* 0x7ffffec9f200780c */ /* 0x000fc40003f66070 */
[----:B------:R-:W-:Y:S01]  /*19390*/  IADD3 R242, R250, -0xbc, RZ ;  /* 0xffffff44faf27810 */ /* 0x000fe20007ffe0ff */
[----:B------:R1:W-:Y:S03]  /*193a0*/  LDGSTS.E [R252+0x59e00], [R248.64], !P2 ;  /* 0x59e00000f8fc7fae */ /* 0x0003e6000d121844 */
[----:B------:R-:W-:Y:S01]  /*193b0*/  ISETP.GE.U32.AND P5, PT, R242, 0x7ffffec5, PT ;  /* 0x7ffffec5f200780c */ /* 0x000fe20003fa6070 */
[C---:B------:R-:W-:Y:S02]  /*193c0*/  IMAD.WIDE R66, R0.reuse, 0x4, R208 ;  /* 0x0000000400427825 */ /* 0x040fe400078e02d0 */
[----:B------:R-:W3:Y:S02]  /*193d0*/  LDL.LU.64 R208, [R1+0xfe0] ;  /* 0x000fe00001d07983 */ /* 0x000ee40000300a00 */
[C---:B------:R-:W-:Y:S02]  /*193e0*/  IMAD.WIDE R50, R0.reuse, 0x4, R192 ;  /* 0x0000000400327825 */ /* 0x040fe400078e02c0 */
[----:B------:R4:W-:Y:S04]  /*193f0*/  STL.64 [R1+0x418], R66 ;  /* 0x0004184201007387 */ /* 0x0009e80000100a00 */
[----:B------:R1:W-:Y:S04]  /*19400*/  STL.64 [R1+0x440], R50 ;  /* 0x0004403201007387 */ /* 0x0003e80000100a00 */
[----:B------:R4:W-:Y:S04]  /*19410*/  LDGSTS.E [R252+0x5b800], [R66.64], !P3 ;  /* 0x5b80000042fc7fae */ /* 0x0009e8000d921844 */
[----:B------:R1:W-:Y:S01]  /*19420*/  LDGSTS.E [R252+0x5ba00], [R50.64], !P3 ;  /* 0x5ba0000032fc7fae */ /* 0x0003e2000d921844 */
[----:B--2---:R-:W-:-:S04]  /*19430*/  IMAD.WIDE R34, R0, 0x4, R176 ;  /* 0x0000000400227825 */ /* 0x004fc800078e02b0 */
[C---:B-----5:R-:W-:Y:S01]  /*19440*/  IMAD.WIDE R2, R0.reuse, 0x4, R112 ;  /* 0x0000000400027825 */ /* 0x060fe200078e0270 */
[----:B------:R2:W-:Y:S04]  /*19450*/  STL.64 [R1+0x448], R34 ;  /* 0x0004482201007387 */ /* 0x0005e80000100a00 */
[----:B------:R3:W-:Y:S04]  /*19460*/  STL.64 [R1+0x450], R2 ;  /* 0x0004500201007387 */ /* 0x0007e80000100a00 */
[----:B------:R-:W5:Y:S04]  /*19470*/  LDL.LU.64 R192, [R1+0xfd8] ;  /* 0x000fd80001c07983 */ /* 0x000f680000300a00 */
[----:B------:R2:W-:Y:S04]  /*19480*/  LDGSTS.E [R252+0x5bc00], [R34.64], !P3 ;  /* 0x5bc0000022fc7fae */ /* 0x0005e8000d921844 */
[----:B------:R3:W-:Y:S04]  /*19490*/  LDGSTS.E [R252+0x5be00], [R2.64], !P3 ;  /* 0x5be0000002fc7fae */ /* 0x0007e8000d921844 */
[----:B------:R-:W5:Y:S04]  /*194a0*/  LDL.LU.64 R176, [R1+0xfd0] ;  /* 0x000fd00001b07983 */ /* 0x000f680000300a00 */
[----:B------:R-:W5:Y:S01]  /*194b0*/  LDL.LU.64 R112, [R1+0xfc8] ;  /* 0x000fc80001707983 */ /* 0x000f620000300a00 */
[----:B----4-:R-:W-:-:S05]  /*194c0*/  IMAD.WIDE R66, R0, 0x4, R240 ;  /* 0x0000000400427825 */ /* 0x010fca00078e02f0 */
[----:B------:R4:W-:Y:S01]  /*194d0*/  LDGSTS.E [R252+0x5d800], [R66.64], !P5 ;  /* 0x5d80000042fc7fae */ /* 0x0009e2000e921844 */
[----:B-1----:R-:W-:-:S04]  /*194e0*/  IMAD.WIDE R50, R0, 0x4, R160 ;  /* 0x0000000400327825 */ /* 0x002fc800078e02a0 */
[----:B--2---:R-:W-:Y:S01]  /*194f0*/  IMAD.WIDE R34, R0, 0x4, R246 ;  /* 0x0000000400227825 */ /* 0x004fe200078e02f6 */
[----:B------:R1:W-:Y:S04]  /*19500*/  LDGSTS.E [R252+0x5da00], [R50.64], !P5 ;  /* 0x5da0000032fc7fae */ /* 0x0003e8000e921844 */
[----:B------:R-:W2:Y:S04]  /*19510*/  LDL.LU.64 R246, [R1+0xfc0] ;  /* 0x000fc00001f67983 */ /* 0x000ea80000300a00 */
[----:B------:R-:W-:Y:S04]  /*19520*/  STL.64 [R1+0x598], R66 ;  /* 0x0005984201007387 */ /* 0x000fe80000100a00 */
[----:B------:R1:W-:Y:S04]  /*19530*/  STL.64 [R1+0x650], R50 ;  /* 0x0006503201007387 */ /* 0x0003e80000100a00 */
[----:B------:R1:W-:Y:S01]  /*19540*/  STL.64 [R1+0x658], R34 ;  /* 0x0006582201007387 */ /* 0x0003e20000100a00 */
[----:B------:R-:W-:-:S03]  /*19550*/  IADD3 R242, R250, -0xc0, RZ ;  /* 0xffffff40faf27810 */ /* 0x000fc60007ffe0ff */
[----:B------:R1:W-:Y:S01]  /*19560*/  LDGSTS.E [R252+0x5dc00], [R34.64], !P5 ;  /* 0x5dc0000022fc7fae */ /* 0x0003e2000e921844 */
[----:B---3--:R-:W-:-:S05]  /*19570*/  IMAD.WIDE R2, R0, 0x4, R144 ;  /* 0x0000000400027825 */ /* 0x008fca00078e0290 */
[----:B------:R3:W-:Y:S04]  /*19580*/  STL.64 [R1+0x680], R2 ;  /* 0x0006800201007387 */ /* 0x0007e80000100a00 */
[----:B------:R-:W4:Y:S04]  /*19590*/  LDL.LU.64 R240, [R1+0xfb8] ;  /* 0x000fb80001f07983 */ /* 0x000f280000300a00 */
[----:B------:R-:W4:Y:S04]  /*195a0*/  LDL.LU.64 R160, [R1+0xfb0] ;  /* 0x000fb00001a07983 */ /* 0x000f280000300a00 */
[----:B------:R-:W4:Y:S01]  /*195b0*/  LDL.LU.64 R144, [R1+0xfa8] ;  /* 0x000fa80001907983 */ /* 0x000f220000300a00 */
[----:B-1----:R-:W-:Y:S01]  /*195c0*/  IMAD.WIDE R50, R0, 0x4, R18 ;  /* 0x0000000400327825 */ /* 0x002fe200078e0212 */
[----:B------:R-:W-:-:S02]  /*195d0*/  ISETP.GE.U32.AND P4, PT, R242, 0x7ffffec1, PT ;  /* 0x7ffffec1f200780c */ /* 0x000fc40003f86070 */
[----:B------:R3:W-:Y:S01]  /*195e0*/  LDGSTS.E [R252+0x5de00], [R2.64], !P5 ;  /* 0x5de0000002fc7fae */ /* 0x0007e2000e921844 */
[----:B------:R-:W-:-:S03]  /*195f0*/  IMAD.WIDE R18, R0, 0x4, R128 ;  /* 0x0000000400127825 */ /* 0x000fc600078e0280 */
[----:B------:R-:W4:Y:S01]  /*19600*/  LDL.LU.64 R128, [R1+0xfa0] ;  /* 0x000fa00001807983 */ /* 0x000f220000300a00 */
[----:B------:R-:W-:Y:S01]  /*19610*/  IADD3 R242, R250, -0xc4, RZ ;  /* 0xffffff3cfaf27810 */ /* 0x000fe20007ffe0ff */
[----:B------:R-:W-:-:S05]  /*19620*/  IMAD.WIDE R34, R0, 0x4, R224 ;  /* 0x0000000400227825 */ /* 0x000fca00078e02e0 */
[----:B------:R5:W-:Y:S01]  /*19630*/  LDGSTS.E [R252+0x5f800], [R50.64], !P4 ;  /* 0x5f80000032fc7fae */ /* 0x000be2000e121844 */
[----:B------:R-:W-:-:S03]  /*19640*/  ISETP.GE.U32.AND P1, PT, R242, 0x7ffffebd, PT ;  /* 0x7ffffebdf200780c */ /* 0x000fc60003f26070 */
[----:B------:R5:W-:Y:S04]  /*19650*/  STL.64 [R1+0x8f8], R50 ;  /* 0x0008f83201007387 */ /* 0x000be80000100a00 */
[----:B------:R1:W-:Y:S04]  /*19660*/  STL.64 [R1+0x900], R34 ;  /* 0x0009002201007387 */ /* 0x0003e80000100a00 */
[----:B------:R1:W-:Y:S04]  /*19670*/  STL.64 [R1+0x908], R18 ;  /* 0x0009081201007387 */ /* 0x0003e80000100a00 */
[----:B------:R1:W-:Y:S04]  /*19680*/  LDGSTS.E [R252+0x5fa00], [R34.64], !P4 ;  /* 0x5fa0000022fc7fae */ /* 0x0003e8000e121844 */
[----:B------:R1:W-:Y:S01]  /*19690*/  LDGSTS.E [R252+0x5fc00], [R18.64], !P4 ;  /* 0x5fc0000012fc7fae */ /* 0x0003e2000e121844 */
[----:B---3--:R-:W-:-:S05]  /*196a0*/  IMAD.WIDE R2, R0, 0x4, R208 ;  /* 0x0000000400027825 */ /* 0x008fca00078e02d0 */
[----:B------:R2:W-:Y:S04]  /*196b0*/  STL.64 [R1+0x910], R2 ;  /* 0x0009100201007387 */ /* 0x0005e80000100a00 */
[----:B------:R-:W3:Y:S04]  /*196c0*/  LDL.LU.64 R224, [R1+0xf98] ;  /* 0x000f980001e07983 */ /* 0x000ee80000300a00 */
[----:B------:R-:W3:Y:S04]  /*196d0*/  LDL.LU.64 R208, [R1+0xf90] ;  /* 0x000f900001d07983 */ /* 0x000ee80000300a00 */
[----:B------:R2:W-:Y:S01]  /*196e0*/  LDGSTS.E [R252+0x5fe00], [R2.64], !P4 ;  /* 0x5fe0000002fc7fae */ /* 0x0005e2000e121844 */
[----:B-----5:R-:W-:-:S03]  /*196f0*/  IMAD.WIDE R50, R0, 0x4, R192 ;  /* 0x0000000400327825 */ /* 0x020fc600078e02c0 */
[----:B------:R-:W5:Y:S04]  /*19700*/  LDL.LU.64 R192, [R1+0xf88] ;  /* 0x000f880001c07983 */ /* 0x000f680000300a00 */
[----:B------:R4:W-:Y:S04]  /*19710*/  STL.64 [R1+0x938], R50 ;  /* 0x0009383201007387 */ /* 0x0009e80000100a00 */
[----:B------:R4:W-:Y:S01]  /*19720*/  LDGSTS.E [R252+0x61800], [R50.64], !P1 ;  /* 0x6180000032fc7fae */ /* 0x0009e2000c921844 */
[----:B-1----:R-:W-:-:S03]  /*19730*/  IMAD.WIDE R34, R0, 0x4, R176 ;  /* 0x0000000400227825 */ /* 0x002fc600078e02b0 */
[----:B------:R-:W5:Y:S01]  /*19740*/  LDL.LU.64 R176, [R1+0xf80] ;  /* 0x000f800001b07983 */ /* 0x000f620000300a00 */
[----:B------:R-:W-:-:S03]  /*19750*/  IMAD.WIDE R18, R0, 0x4, R112 ;  /* 0x0000000400127825 */ /* 0x000fc600078e0270 */
[----:B------:R1:W-:Y:S04]  /*19760*/  STL.64 [R1+0x940], R34 ;  /* 0x0009402201007387 */ /* 0x0003e80000100a00 */
[----:B------:R1:W-:Y:S04]  /*19770*/  STL.64 [R1+0x948], R18 ;  /* 0x0009481201007387 */ /* 0x0003e80000100a00 */
[----:B------:R1:W-:Y:S04]  /*19780*/  LDGSTS.E [R252+0x61a00], [R34.64], !P1 ;  /* 0x61a0000022fc7fae */ /* 0x0003e8000c921844 */
[----:B------:R1:W-:Y:S01]  /*19790*/  LDGSTS.E [R252+0x61c00], [R18.64], !P1 ;  /* 0x61c0000012fc7fae */ /* 0x0003e2000c921844 */
[----:B--2---:R-:W-:-:S05]  /*197a0*/  IMAD.WIDE R2, R0, 0x4, R246 ;  /* 0x0000000400027825 */ /* 0x004fca00078e02f6 */
[----:B------:R2:W-:Y:S04]  /*197b0*/  STL.64 [R1+0x950], R2 ;  /* 0x0009500201007387 */ /* 0x0005e80000100a00 */
[----:B------:R-:W5:Y:S04]  /*197c0*/  LDL.LU.64 R112, [R1+0xf78] ;  /* 0x000f780001707983 */ /* 0x000f680000300a00 */
[----:B------:R-:W5:Y:S04]  /*197d0*/  LDL.LU.64 R246, [R1+0xf70] ;  /* 0x000f700001f67983 */ /* 0x000f680000300a00 */
[----:B------:R2:W-:Y:S01]  /*197e0*/  LDGSTS.E [R252+0x61e00], [R2.64], !P1 ;  /* 0x61e0000002fc7fae */ /* 0x0005e2000c921844 */
[----:B----4-:R-:W-:-:S04]  /*197f0*/  IMAD.WIDE R50, R0, 0x4, R240 ;  /* 0x0000000400327825 */ /* 0x010fc800078e02f0 */
[C---:B-1----:R-:W-:Y:S02]  /*19800*/  IMAD.WIDE R34, R0.reuse, 0x4, R160 ;  /* 0x0000000400227825 */ /* 0x042fe400078e02a0 */
[----:B------:R-:W4:Y:S02]  /*19810*/  LDL.LU.64 R160, [R1+0xf68] ;  /* 0x000f680001a07983 */ /* 0x000f240000300a00 */
[C---:B------:R-:W-:Y:S02]  /*19820*/  IMAD.WIDE R18, R0.reuse, 0x4, R144 ;  /* 0x0000000400127825 */ /* 0x040fe400078e0290 */
[----:B------:R1:W-:Y:S04]  /*19830*/  STL.64 [R1+0x958], R50 ;  /* 0x0009583201007387 */ /* 0x0003e80000100a00 */
[----:B------:R-:W4:Y:S04]  /*19840*/  LDL.LU.64 R144, [R1+0xf60] ;  /* 0x000f600001907983 */ /* 0x000f280000300a00 */
[----:B------:R-:W-:Y:S04]  /*19850*/  STL.64 [R1+0x960], R34 ;  /* 0x0009602201007387 */ /* 0x000fe80000100a00 */
[----:B------:R1:W-:Y:S01]  /*19860*/  STL.64 [R1+0x968], R18 ;  /* 0x0009681201007387 */ /* 0x0003e20000100a00 */
[----:B--2---:R-:W-:-:S05]  /*19870*/  IMAD.WIDE R2, R0, 0x4, R128 ;  /* 0x0000000400027825 */ /* 0x004fca00078e0280 */
[----:B------:R2:W-:Y:S04]  /*19880*/  STL.64 [R1+0x970], R2 ;  /* 0x0009700201007387 */ /* 0x0005e80000100a00 */
[----:B------:R-:W4:Y:S01]  /*19890*/  LDL.LU.64 R128, [R1+0xf58] ;  /* 0x000f580001807983 */ /* 0x000f220000300a00 */
[----:B------:R-:W-:-:S04]  /*198a0*/  IADD3 R242, R250, -0xc8, RZ ;  /* 0xffffff38faf27810 */ /* 0x000fc80007ffe0ff */
[----:B------:R-:W-:Y:S02]  /*198b0*/  ISETP.GE.U32.AND P6, PT, R242, 0x7ffffeb9, PT ;  /* 0x7ffffeb9f200780c */ /* 0x000fe40003fc6070 */
[----:B------:R-:W-:-:S04]  /*198c0*/  IADD3 R242, R250, -0xcc, RZ ;  /* 0xffffff34faf27810 */ /* 0x000fc80007ffe0ff */
[----:B------:R-:W-:Y:S02]  /*198d0*/  ISETP.GE.U32.AND P0, PT, R242, 0x7ffffeb5, PT ;  /* 0x7ffffeb5f200780c */ /* 0x000fe40003f06070 */
[----:B------:R-:W-:-:S05]  /*198e0*/  IADD3 R242, R250, -0xd0, RZ ;  /* 0xffffff30faf27810 */ /* 0x000fca0007ffe0ff */
[----:B------:R1:W-:Y:S01]  /*198f0*/  LDGSTS.E [R252+0x63800], [R50.64], !P6 ;  /* 0x6380000032fc7fae */ /* 0x0003e2000f121844 */
[----:B------:R-:W-:-:S03]  /*19900*/  ISETP.GE.U32.AND P2, PT, R242, 0x7ffffeb1, PT ;  /* 0x7ffffeb1f200780c */ /* 0x000fc60003f46070 */
[----:B------:R5:W-:Y:S04]  /*19910*/  LDGSTS.E [R252+0x63a00], [R34.64], !P6 ;  /* 0x63a0000022fc7fae */ /* 0x000be8000f121844 */
[----:B------:R2:W-:Y:S04]  /*19920*/  LDGSTS.E [R252+0x63c00], [R18.64], !P6 ;  /* 0x63c0000012fc7fae */ /* 0x0005e8000f121844 */
[----:B------:R5:W-:Y:S01]  /*19930*/  LDGSTS.E [R252+0x63e00], [R2.64], !P6 ;  /* 0x63e0000002fc7fae */ /* 0x000be2000f121844 */
[----:B---3--:R-:W-:-:S04]  /*19940*/  IMAD.WIDE R66, R0, 0x4, R224 ;  /* 0x0000000400427825 */ /* 0x008fc800078e02e0 */
[C---:B-1----:R-:W-:Y:S01]  /*19950*/  IMAD.WIDE R50, R0.reuse, 0x4, R208 ;  /* 0x0000000400327825 */ /* 0x042fe200078e02d0 */
[----:B------:R1:W-:Y:S04]  /*19960*/  LDGSTS.E [R252+0x65800], [R66.64], !P0 ;  /* 0x6580000042fc7fae */ /* 0x0003e8000c121844 */
[----:B--2---:R-:W2:Y:S04]  /*19970*/  LDL.LU.64 R18, [R1+0xf50] ;  /* 0x000f500001127983 */ /* 0x004ea80000300a00 */
[----:B------:R-:W2:Y:S04]  /*19980*/  LDL.LU.64 R240, [R1+0xf48] ;  /* 0x000f480001f07983 */ /* 0x000ea80000300a00 */
[----:B------:R1:W-:Y:S04]  /*19990*/  STL.64 [R1+0x978], R66 ;  /* 0x0009784201007387 */ /* 0x0003e80000100a00 */
[----:B------:R-:W2:Y:S04]  /*199a0*/  LDL.LU.64 R224, [R1+0xf40] ;  /* 0x000f400001e07983 */ /* 0x000ea80000300a00 */
[----:B------:R1:W-:Y:S04]  /*199b0*/  STL.64 [R1+0x980], R50 ;  /* 0x0009803201007387 */ /* 0x0003e80000100a00 */
[----:B------:R1:W-:Y:S01]  /*199c0*/  LDGSTS.E [R252+0x65a00], [R50.64], !P0 ;  /* 0x65a0000032fc7fae */ /* 0x0003e2000c121844 */
[----:B-----5:R-:W-:-:S05]  /*199d0*/  IMAD.WIDE R34, R0, 0x4, R192 ;  /* 0x0000000400227825 */ /* 0x020fca00078e02c0 */
[----:B------:R4:W-:Y:S04]  /*199e0*/  STL.64 [R1+0x988], R34 ;  /* 0x0009882201007387 */ /* 0x0009e80000100a00 */
[----:B------:R4:W-:Y:S01]  /*199f0*/  LDGSTS.E [R252+0x65c00], [R34.64], !P0 ;  /* 0x65c0000022fc7fae */ /* 0x0009e2000c121844 */
[----:B------:R-:W-:-:S05]  /*19a00*/  IMAD.WIDE R2, R0, 0x4, R176 ;  /* 0x0000000400027825 */ /* 0x000fca00078e02b0 */
[----:B------:R5:W-:Y:S04]  /*19a10*/  STL.64 [R1+0x990], R2 ;  /* 0x0009900201007387 */ /* 0x000be80000100a00 */
[----:B------:R-:W3:Y:S04]  /*19a20*/  LDL.LU.64 R208, [R1+0xf38] ;  /* 0x000f380001d07983 */ /* 0x000ee80000300a00 */
[----:B------:R5:W-:Y:S04]  /*19a30*/  LDGSTS.E [R252+0x65e00], [R2.64], !P0 ;  /* 0x65e0000002fc7fae */ /* 0x000be8000c121844 */
[----:B------:R-:W3:Y:S01]  /*19a40*/  LDL.LU.64 R176, [R1+0xf30] ;  /* 0x000f300001b07983 */ /* 0x000ee20000300a00 */
[----:B-1----:R-:W-:-:S03]  /*19a50*/  IMAD.WIDE R66, R0, 0x4, R112 ;  /* 0x0000000400427825 */ /* 0x002fc600078e0270 */
[----:B------:R-:W3:Y:S01]  /*19a60*/  LDL.LU.64 R112, [R1+0xf28] ;  /* 0x000f280001707983 */ /* 0x000ee20000300a00 */
[----:B------:R-:W-:-:S03]  /*19a70*/  IMAD.WIDE R50, R0, 0x4, R246 ;  /* 0x0000000400327825 */ /* 0x000fc600078e02f6 */
[----:B------:R-:W-:Y:S04]  /*19a80*/  STL.64 [R1+0x998], R66 ;  /* 0x0009984201007387 */ /* 0x000fe80000100a00 */
[----:B------:R-:W3:Y:S04]  /*19a90*/  LDL.LU.64 R246, [R1+0xf20] ;  /* 0x000f200001f67983 */ /* 0x000ee80000300a00 */
[----:B------:R1:W-:Y:S04]  /*19aa0*/  LDGSTS.E [R252+0x67800], [R66.64], !P2 ;  /* 0x6780000042fc7fae */ /* 0x0003e8000d121844 */
[----:B------:R1:W-:Y:S04]  /*19ab0*/  STL.64 [R1+0x9a0], R50 ;  /* 0x0009a03201007387 */ /* 0x0003e80000100a00 */
[----:B------:R1:W-:Y:S01]  /*19ac0*/  LDGSTS.E [R252+0x67a00], [R50.64], !P2 ;  /* 0x67a0000032fc7fae */ /* 0x0003e2000d121844 */
[----:B----4-:R-:W-:-:S04]  /*19ad0*/  IMAD.WIDE R34, R0, 0x4, R160 ;  /* 0x0000000400227825 */ /* 0x010fc800078e02a0 */
[----:B-----5:R-:W-:Y:S01]  /*19ae0*/  IMAD.WIDE R2, R0, 0x4, R144 ;  /* 0x0000000400027825 */ /* 0x020fe200078e0290 */
[----:B------:R2:W-:Y:S04]  /*19af0*/  STL.64 [R1+0x9a8], R34 ;  /* 0x0009a82201007387 */ /* 0x0005e80000100a00 */
[----:B------:R4:W-:Y:S04]  /*19b00*/  STL.64 [R1+0x9b0], R2 ;  /* 0x0009b00201007387 */ /* 0x0009e80000100a00 */
[----:B------:R-:W5:Y:S04]  /*19b10*/  LDL.LU.64 R192, [R1+0xf18] ;  /* 0x000f180001c07983 */ /* 0x000f680000300a00 */
[----:B------:R-:W5:Y:S04]  /*19b20*/  LDL.LU.64 R160, [R1+0xf10] ;  /* 0x000f100001a07983 */ /* 0x000f680000300a00 */
[----:B------:R-:W5:Y:S01]  /*19b30*/  LDL.LU.64 R144, [R1+0xf08] ;  /* 0x000f080001907983 */ /* 0x000f620000300a00 */
[----:B------:R-:W-:-:S03]  /*19b40*/  IADD3 R242, R250, -0xd4, RZ ;  /* 0xffffff2cfaf27810 */ /* 0x000fc60007ffe0ff */
[----:B------:R2:W-:Y:S01]  /*19b50*/  LDGSTS.E [R252+0x67c00], [R34.64], !P2 ;  /* 0x67c0000022fc7fae */ /* 0x0005e2000d121844 */
[----:B-1----:R-:W-:Y:S01]  /*19b60*/  IMAD.WIDE R50, R0, 0x4, R128 ;  /* 0x0000000400327825 */ /* 0x002fe200078e0280 */
[----:B------:R-:W-:Y:S02]  /*19b70*/  ISETP.GE.U32.AND P3, PT, R242, 0x7ffffead, PT ;  /* 0x7ffffeadf200780c */ /* 0x000fe40003f66070 */
[----:B------:R4:W-:Y:S04]  /*19b80*/  LDGSTS.E [R252+0x67e00], [R2.64], !P2 ;  /* 0x67e0000002fc7fae */ /* 0x0009e8000d121844 */
[----:B------:R-:W-:Y:S04]  /*19b90*/  STL.64 [R1+0x9b8], R50 ;  /* 0x0009b83201007387 */ /* 0x000fe80000100a00 */
[----:B------:R-:W5:Y:S01]  /*19ba0*/  LDL.LU.64 R128, [R1+0xf00] ;  /* 0x000f000001807983 */ /* 0x000f620000300a00 */
[----:B------:R-:W-:-:S03]  /*19bb0*/  IADD3 R242, R250, -0xd8, RZ ;  /* 0xffffff28faf27810 */ /* 0x000fc60007ffe0ff */
[----:B------:R1:W-:Y:S01]  /*19bc0*/  LDGSTS.E [R252+0x69800], [R50.64], !P3 ;  /* 0x6980000032fc7fae */ /* 0x0003e2000d921844 */
[----:B------:R-:W-:Y:S01]  /*19bd0*/  ISETP.GE.U32.AND P5, PT, R242, 0x7ffffea9, PT ;  /* 0x7ffffea9f200780c */ /* 0x000fe20003fa6070 */
[----:B--2---:R-:W-:-:S04]  /*19be0*/  IMAD.WIDE R34, R0, 0x4, R18 ;  /* 0x0000000400227825 */ /* 0x004fc800078e0212 */
[C---:B------:R-:W-:Y:S01]  /*19bf0*/  IMAD.WIDE R18, R0.reuse, 0x4, R240 ;  /* 0x0000000400127825 */ /* 0x040fe200078e02f0 */
[----:B------:R2:W-:Y:S03]  /*19c00*/  STL.64 [R1+0x9c0], R34 ;  /* 0x0009c02201007387 */ /* 0x0005e60000100a00 */
[C---:B----4-:R-:W-:Y:S01]  /*19c10*/  IMAD.WIDE R2, R0.reuse, 0x4, R224 ;  /* 0x0000000400027825 */ /* 0x050fe200078e02e0 */
[----:B------:R4:W-:Y:S04]  /*19c20*/  STL.64 [R1+0x9c8], R18 ;  /* 0x0009c81201007387 */ /* 0x0009e80000100a00 */
[----:B------:R2:W-:Y:S04]  /*19c30*/  LDGSTS.E [R252+0x69a00], [R34.64], !P3 ;  /* 0x69a0000022fc7fae */ /* 0x0005e8000d921844 */
[----:B------:R1:W-:Y:S04]  /*19c40*/  STL.64 [R1+0x9d0], R2 ;  /* 0x0009d00201007387 */ /* 0x0003e80000100a00 */
[----:B------:R4:W-:Y:S04]  /*19c50*/  LDGSTS.E [R252+0x69c00], [R18.64], !P3 ;  /* 0x69c0000012fc7fae */ /* 0x0009e8000d921844 */
[----:B--2---:R-:W2:Y:S04]  /*19c60*/  LDL.LU.64 R34, [R1+0xee0] ;  /* 0x000ee00001227983 */ /* 0x004ea80000300a00 */
[----:B------:R1:W-:Y:S04]  /*19c70*/  LDGSTS.E [R252+0x69e00], [R2.64], !P3 ;  /* 0x69e0000002fc7fae */ /* 0x0003e8000d921844 */
[----:B----4-:R-:W4:Y:S04]  /*19c80*/  LDL.LU.64 R18, [R1+0xed8] ;  /* 0x000ed80001127983 */ /* 0x010f280000300a00 */
[----:B------:R-:W4:Y:S01]  /*19c90*/  LDL.LU.64 R240, [R1+0xed0] ;  /* 0x000ed00001f07983 */ /* 0x000f220000300a00 */
[----:B---3--:R-:W-:-:S05]  /*19ca0*/  IMAD.WIDE R82, R0, 0x4, R208 ;  /* 0x0000000400527825 */ /* 0x008fca00078e02d0 */
[----:B------:R5:W-:Y:S01]  /*19cb0*/  STL.64 [R1+0x9d8], R82 ;  /* 0x0009d85201007387 */ /* 0x000be20000100a00 */
[----:B------:R-:W-:-:S03]  /*19cc0*/  IMAD.WIDE R66, R0, 0x4, R176 ;  /* 0x0000000400427825 */ /* 0x000fc600078e02b0 */
[----:B------:R-:W3:Y:S04]  /*19cd0*/  LDL.LU.64 R224, [R1+0xec8] ;  /* 0x000ec80001e07983 */ /* 0x000ee80000300a00 */
[----:B------:R5:W-:Y:S04]  /*19ce0*/  STL.64 [R1+0x9e0], R66 ;  /* 0x0009e04201007387 */ /* 0x000be80000100a00 */
[----:B------:R5:W-:Y:S04]  /*19cf0*/  LDGSTS.E [R252+0x6b800], [R82.64], !P5 ;  /* 0x6b80000052fc7fae */ /* 0x000be8000e921844 */
[----:B------:R5:W-:Y:S01]  /*19d00*/  LDGSTS.E [R252+0x6ba00], [R66.64], !P5 ;  /* 0x6ba0000042fc7fae */ /* 0x000be2000e921844 */
[----:B-1----:R-:W-:-:S04]  /*19d10*/  IMAD.WIDE R50, R0, 0x4, R112 ;  /* 0x0000000400327825 */ /* 0x002fc800078e0270 */
[C---:B------:R-:W-:Y:S01]  /*19d20*/  IMAD.WIDE R2, R0.reuse, 0x4, R246 ;  /* 0x0000000400027825 */ /* 0x040fe200078e02f6 */
[----:B------:R1:W-:Y:S04]  /*19d30*/  STL.64 [R1+0x9e8], R50 ;  /* 0x0009e83201007387 */ /* 0x0003e80000100a00 */
[----:B------:R1:W-:Y:S04]  /*19d40*/  STL.64 [R1+0x9f0], R2 ;  /* 0x0009f00201007387 */ /* 0x0003e80000100a00 */
[----:B------:R-:W3:Y:S04]  /*19d50*/  LDL.LU.64 R246, [R1+0xec0] ;  /* 0x000ec00001f67983 */ /* 0x000ee80000300a00 */
[----:B------:R1:W-:Y:S04]  /*19d60*/  LDGSTS.E [R252+0x6bc00], [R50.64], !P5 ;  /* 0x6bc0000032fc7fae */ /* 0x0003e8000e921844 */
[----:B------:R-:W3:Y:S04]  /*19d70*/  LDL.LU.64 R208, [R1+0xeb8] ;  /* 0x000eb80001d07983 */ /* 0x000ee80000300a00 */
[----:B------:R1:W-:Y:S04]  /*19d80*/  LDGSTS.E [R252+0x6be00], [R2.64], !P5 ;  /* 0x6be0000002fc7fae */ /* 0x0003e8000e921844 */
[----:B------:R-:W3:Y:S04]  /*19d90*/  LDL.LU.64 R176, [R1+0xeb0] ;  /* 0x000eb00001b07983 */ /* 0x000ee80000300a00 */
[----:B------:R-:W3:Y:S01]  /*19da0*/  LDL.LU.64 R112, [R1+0xea8] ;  /* 0x000ea80001707983 */ /* 0x000ee20000300a00 */
[----:B-----5:R-:W-:-:S04]  /*19db0*/  IMAD.WIDE R82, R0, 0x4, R192 ;  /* 0x0000000400527825 */ /* 0x020fc800078e02c0 */
[C---:B------:R-:W-:Y:S01]  /*19dc0*/  IMAD.WIDE R66, R0.reuse, 0x4, R160 ;  /* 0x0000000400427825 */ /* 0x040fe200078e02a0 */
[----:B------:R-:W-:Y:S03]  /*19dd0*/  STL.64 [R1+0x9f8], R82 ;  /* 0x0009f85201007387 */ /* 0x000fe60000100a00 */
[C---:B-1----:R-:W-:Y:S01]  /*19de0*/  IMAD.WIDE R50, R0.reuse, 0x4, R144 ;  /* 0x0000000400327825 */ /* 0x042fe200078e0290 */
[----:B------:R-:W-:Y:S04]  /*19df0*/  STL.64 [R1+0xa00], R66 ;  /* 0x000a004201007387 */ /* 0x000fe80000100a00 */
[----:B------:R2:W-:Y:S01]  /*19e00*/  STL.64 [R1+0xa08], R50 ;  /* 0x000a083201007387 */ /* 0x0005e20000100a00 */
[----:B------:R-:W-:-:S05]  /*19e10*/  IMAD.WIDE R2, R0, 0x4, R128 ;  /* 0x0000000400027825 */ /* 0x000fca00078e0280 */
[----:B------:R3:W-:Y:S04]  /*19e20*/  STL.64 [R1+0xa18], R2 ;  /* 0x000a180201007387 */ /* 0x0007e80000100a00 */
[----:B------:R-:W5:Y:S04]  /*19e30*/  LDL.LU.64 R192, [R1+0xea0] ;  /* 0x000ea00001c07983 */ /* 0x000f680000300a00 */
[----:B------:R-:W5:Y:S04]  /*19e40*/  LDL.LU.64 R160, [R1+0xe98] ;  /* 0x000e980001a07983 */ /* 0x000f680000300a00 */
[----:B------:R-:W5:Y:S04]  /*19e50*/  LDL.LU.64 R144, [R1+0xe90] ;  /* 0x000e900001907983 */ /* 0x000f680000300a00 */
[----:B------:R-:W5:Y:S01]  /*19e60*/  LDL.LU.64 R128, [R1+0xe88] ;  /* 0x000e880001807983 */ /* 0x000f620000300a00 */
[----:B------:R-:W-:-:S04]  /*19e70*/  IADD3 R242, R250, -0xdc, RZ ;  /* 0xffffff24faf27810 */ /* 0x000fc80007ffe0ff */
[----:B------:R-:W-:Y:S02]  /*19e80*/  ISETP.GE.U32.AND P4, PT, R242, 0x7ffffea5, PT ;  /* 0x7ffffea5f200780c */ /* 0x000fe40003f86070 */
[----:B------:R-:W-:-:S04]  /*19e90*/  IADD3 R242, R250, -0xe0, RZ ;  /* 0xffffff20faf27810 */ /* 0x000fc80007ffe0ff */
[----:B------:R-:W-:Y:S02]  /*19ea0*/  ISETP.GE.U32.AND P1, PT, R242, 0x7ffffea1, PT ;  /* 0x7ffffea1f200780c */ /* 0x000fe40003f26070 */
[----:B------:R-:W-:-:S05]  /*19eb0*/  IADD3 R242, R250, -0xe4, RZ ;  /* 0xffffff1cfaf27810 */ /* 0x000fca0007ffe0ff */
[----:B------:R1:W-:Y:S04]  /*19ec0*/  LDGSTS.E [R252+0x6d800], [R82.64], !P4 ;  /* 0x6d80000052fc7fae */ /* 0x0003e8000e121844 */
[----:B------:R5:W-:Y:S04]  /*19ed0*/  LDGSTS.E [R252+0x6da00], [R66.64], !P4 ;  /* 0x6da0000042fc7fae */ /* 0x000be8000e121844 */
[----:B------:R2:W-:Y:S01]  /*19ee0*/  LDGSTS.E [R252+0x6dc00], [R50.64], !P4 ;  /* 0x6dc0000032fc7fae */ /* 0x0005e2000e121844 */
[----:B------:R-:W-:-:S03]  /*19ef0*/  ISETP.GE.U32.AND P6, PT, R242, 0x7ffffe9d, PT ;  /* 0x7ffffe9df200780c */ /* 0x000fc60003fc6070 */
[----:B------:R3:W-:Y:S01]  /*19f00*/  LDGSTS.E [R252+0x6de00], [R2.64], !P4 ;  /* 0x6de0000002fc7fae */ /* 0x0007e2000e121844 */
[----:B------:R-:W-:Y:S01]  /*19f10*/  IADD3 R242, R250, -0xe8, RZ ;  /* 0xffffff18faf27810 */ /* 0x000fe20007ffe0ff */
[----:B--2---:R-:W-:-:S04]  /*19f20*/  IMAD.WIDE R50, R0, 0x4, R34 ;  /* 0x0000000400327825 */ /* 0x004fc800078e0222 */
[C---:B----4-:R-:W-:Y:S01]  /*19f30*/  IMAD.WIDE R34, R0.reuse, 0x4, R18 ;  /* 0x0000000400227825 */ /* 0x050fe200078e0212 */
[----:B------:R2:W-:Y:S03]  /*19f40*/  STL.64 [R1+0xa20], R50 ;  /* 0x000a203201007387 */ /* 0x0005e60000100a00 */
[----:B------:R-:W-:Y:S01]  /*19f50*/  IMAD.WIDE R18, R0, 0x4, R240 ;  /* 0x0000000400127825 */ /* 0x000fe200078e02f0 */
[----:B------:R4:W-:Y:S01]  /*19f60*/  STL.64 [R1+0xa28], R34 ;  /* 0x000a282201007387 */ /* 0x0009e20000100a00 */
[----:B------:R-:W-:-:S03]  /*19f70*/  ISETP.GE.U32.AND P0, PT, R242, 0x7ffffe99, PT ;  /* 0x7ffffe99f200780c */ /* 0x000fc60003f06070 */
[----:B------:R2:W-:Y:S04]  /*19f80*/  LDGSTS.E [R252+0x6f800], [R50.64], !P1 ;  /* 0x6f80000032fc7fae */ /* 0x0005e8000c921844 */
[----:B------:R1:W-:Y:S04]  /*19f90*/  STL.64 [R1+0xa30], R18 ;  /* 0x000a301201007387 */ /* 0x0003e80000100a00 */
[----:B------:R4:W-:Y:S04]  /*19fa0*/  LDGSTS.E [R252+0x6fa00], [R34.64], !P1 ;  /* 0x6fa0000022fc7fae */ /* 0x0009e8000c921844 */
[----:B------:R1:W-:Y:S01]  /*19fb0*/  LDGSTS.E [R252+0x6fc00], [R18.64], !P1 ;  /* 0x6fc0000012fc7fae */ /* 0x0003e2000c921844 */
[----:B---3--:R-:W-:-:S05]  /*19fc0*/  IMAD.WIDE R2, R0, 0x4, R224 ;  /* 0x0000000400027825 */ /* 0x008fca00078e02e0 */
[----:B------:R3:W-:Y:S04]  /*19fd0*/  STL.64 [R1+0xa38], R2 ;  /* 0x000a380201007387 */ /* 0x0007e80000100a00 */
[----:B------:R3:W-:Y:S01]  /*19fe0*/  LDGSTS.E [R252+0x6fe00], [R2.64], !P1 ;  /* 0x6fe0000002fc7fae */ /* 0x0007e2000c921844 */
[----:B--2---:R-:W-:-:S03]  /*19ff0*/  IMAD.WIDE R50, R0, 0x4, R246 ;  /* 0x0000000400327825 */ /* 0x004fc600078e02f6 */
[----:B------:R-:W2:Y:S01]  /*1a000*/  LDL.LU.64 R246, [R1+0x38] ;  /* 0x0000380001f67983 */ /* 0x000ea20000300a00 */
[----:B----4-:R-:W-:-:S03]  /*1a010*/  IMAD.WIDE R34, R0, 0x4, R208 ;  /* 0x0000000400227825 */ /* 0x010fc600078e02d0 */
[----:B------:R4:W-:Y:S04]  /*1a020*/  STL.64 [R1+0xa40], R50 ;  /* 0x000a403201007387 */ /* 0x0009e80000100a00 */
[----:B------:R4:W-:Y:S01]  /*1a030*/  LDGSTS.E [R252+0x71800], [R50.64], !P6 ;  /* 0x7180000032fc7fae */ /* 0x0009e2000f121844 */
[----:B-1----:R-:W-:-:S03]  /*1a040*/  IMAD.WIDE R18, R0, 0x4, R176 ;  /* 0x0000000400127825 */ /* 0x002fc600078e02b0 */
[----:B------:R1:W-:Y:S01]  /*1a050*/  LDGSTS.E [R252+0x71a00], [R34.64], !P6 ;  /* 0x71a0000022fc7fae */ /* 0x0003e2000f121844 */
[----:B---3--:R-:W-:-:S03]  /*1a060*/  IMAD.WIDE R2, R0, 0x4, R112 ;  /* 0x0000000400027825 */ /* 0x008fc600078e0270 */
[----:B------:R3:W-:Y:S04]  /*1a070*/  LDGSTS.E [R252+0x71c00], [R18.64], !P6 ;  /* 0x71c0000012fc7fae */ /* 0x0007e8000f121844 */
[----:B------:R-:W2:Y:S04]  /*1a080*/  LDL.LU.64 R112, [R1+0xe80] ;  /* 0x000e800001707983 */ /* 0x000ea80000300a00 */
[----:B------:R1:W-:Y:S04]  /*1a090*/  STL.64 [R1+0xa48], R34 ;  /* 0x000a482201007387 */ /* 0x0003e80000100a00 */
[----:B------:R3:W-:Y:S04]  /*1a0a0*/  STL.64 [R1+0xa50], R18 ;  /* 0x000a501201007387 */ /* 0x0007e80000100a00 */
[----:B------:R-:W-:Y:S04]  /*1a0b0*/  STL.64 [R1+0xa58], R2 ;  /* 0x000a580201007387 */ /* 0x000fe80000100a00 */
[----:B------:R-:W2:Y:S04]  /*1a0c0*/  LDL.LU.64 R176, [R1+0xe60] ;  /* 0x000e600001b07983 */ /* 0x000ea80000300a00 */
[----:B------:R-:W2:Y:S04]  /*1a0d0*/  LDL.LU.64 R240, [R1+0xe40] ;  /* 0x000e400001f07983 */ /* 0x000ea80000300a00 */
[----:B------:R1:W-:Y:S01]  /*1a0e0*/  LDGSTS.E [R252+0x71e00], [R2.64], !P6 ;  /* 0x71e0000002fc7fae */ /* 0x0003e2000f121844 */
[----:B-----5:R-:W-:-:S04]  /*1a0f0*/  IMAD.WIDE R66, R0, 0x4, R192 ;  /* 0x0000000400427825 */ /* 0x020fc800078e02c0 */
[C---:B----4-:R-:W-:Y:S01]  /*1a100*/  IMAD.WIDE R50, R0.reuse, 0x4, R160 ;  /* 0x0000000400327825 */ /* 0x050fe200078e02a0 */
[----:B------:R4:W-:Y:S03]  /*1a110*/  STL.64 [R1+0xa60], R66 ;  /* 0x000a604201007387 */ /* 0x0009e60000100a00 */
[C---:B-1----:R-:W-:Y:S01]  /*1a120*/  IMAD.WIDE R34, R0.reuse, 0x4, R144 ;  /* 0x0000000400227825 */ /* 0x042fe200078e0290 */
[----:B------:R-:W-:Y:S03]  /*1a130*/  STL.64 [R1+0xa68], R50 ;  /* 0x000a683201007387 */ /* 0x000fe60000100a00 */
[----:B---3--:R-:W-:Y:S01]  /*1a140*/  IMAD.WIDE R18, R0, 0x4, R128 ;  /* 0x0000000400127825 */ /* 0x008fe200078e0280 */
[----:B------:R4:W-:Y:S04]  /*1a150*/  LDGSTS.E [R252+0x73800], [R66.64], !P0 ;  /* 0x7380000042fc7fae */ /* 0x0009e8000c121844 */
[----:B------:R-:W-:Y:S01]  /*1a160*/  STL.64 [R1+0xa70], R34 ;  /* 0x000a702201007387 */ /* 0x000fe20000100a00 */
[----:B------:R-:W-:-:S02]  /*1a170*/  IADD3 R242, R250, -0xec, RZ ;  /* 0xffffff14faf27810 */ /* 0x000fc40007ffe0ff */
[----:B------:R-:W-:Y:S01]  /*1a180*/  ISETP.NE.U32.AND P6, PT, R251, RZ, PT ;  /* 0x000000fffb00720c */ /* 0x000fe20003fc5070 */
[----:B------:R1:W-:Y:S04]  /*1a190*/  LDGSTS.E [R252+0x73a00], [R50.64], !P0 ;  /* 0x73a0000032fc7fae */ /* 0x0003e8000c121844 */
[----:B----4-:R-:W3:Y:S04]  /*1a1a0*/  LDL.LU.64 R66, [R1+0xe20] ;  /* 0x000e200001427983 */ /* 0x010ee80000300a00 */
[----:B------:R4:W-:Y:S04]  /*1a1b0*/  STL.64 [R1+0xa78], R18 ;  /* 0x000a781201007387 */ /* 0x0009e80000100a00 */
[----:B------:R-:W5:Y:S04]  /*1a1c0*/  LDL.LU.64 R114, [R1+0xe00] ;  /* 0x000e000001727983 */ /* 0x000f680000300a00 */
[----:B------:R-:W5:Y:S01]  /*1a1d0*/  LDL.LU.64 R162, [R1+0xde0] ;  /* 0x000de00001a27983 */ /* 0x000f620000300a00 */
[----:B------:R-:W-:-:S02]  /*1a1e0*/  ISETP.GE.U32.AND P2, PT, R242, 0x7ffffe95, PT ;  /* 0x7ffffe95f200780c */ /* 0x000fc40003f46070 */
[----:B------:R-:W-:Y:S01]  /*1a1f0*/  IADD3 R242, R250, -0xf0, RZ ;  /* 0xffffff10faf27810 */ /* 0x000fe20007ffe0ff */
[----:B------:R1:W-:Y:S03]  /*1a200*/  LDGSTS.E [R252+0x73c00], [R34.64], !P0 ;  /* 0x73c0000022fc7fae */ /* 0x0003e6000c121844 */
[----:B------:R-:W-:Y:S01]  /*1a210*/  ISETP.GE.U32.AND P3, PT, R242, 0x7ffffe91, PT ;  /* 0x7ffffe91f200780c */ /* 0x000fe20003f66070 */
[----:B------:R4:W-:Y:S01]  /*1a220*/  LDGSTS.E [R252+0x73e00], [R18.64], !P0 ;  /* 0x73e0000012fc7fae */ /* 0x0009e2000c121844 */
[C---:B------:R-:W-:Y:S02]  /*1a230*/  IADD3 R242, R250.reuse, -0xf4, RZ ;  /* 0xffffff0cfaf27810 */ /* 0x040fe40007ffe0ff */
[----:B------:R-:W-:Y:S01]  /*1a240*/  IADD3 R2, R250, -0x100, RZ ;  /* 0xffffff00fa027810 */ /* 0x000fe20007ffe0ff */
[----:B------:R-:W5:Y:S01]  /*1a250*/  LDL.LU.64 R128, [R1+0xe78] ;  /* 0x000e780001807983 */ /* 0x000f620000300a00 */
[----:B------:R-:W-:-:S02]  /*1a260*/  ISETP.GE.U32.AND P5, PT, R242, 0x7ffffe8d, PT ;  /* 0x7ffffe8df200780c */ /* 0x000fc40003fa6070 */
[----:B------:R-:W-:Y:S01]  /*1a270*/  IADD3 R242, R250, -0xf8, RZ ;  /* 0xffffff08faf27810 */ /* 0x000fe20007ffe0ff */
[----:B------:R-:W5:Y:S03]  /*1a280*/  LDL.LU.64 R144, [R1+0xe70] ;  /* 0x000e700001907983 */ /* 0x000f660000300a00 */
[----:B------:R-:W-:Y:S01]  /*1a290*/  ISETP.GE.U32.AND P4, PT, R242, 0x7ffffe89, PT ;  /* 0x7ffffe89f200780c */ /* 0x000fe20003f86070 */
[----:B------:R-:W5:Y:S01]  /*1a2a0*/  LDL.LU.64 R160, [R1+0xe68] ;  /* 0x000e680001a07983 */ /* 0x000f620000300a00 */
[----:B------:R-:W-:-:S04]  /*1a2b0*/  IADD3 R242, R250, -0xfc, RZ ;  /* 0xffffff04faf27810 */ /* 0x000fc80007ffe0ff */
[----:B------:R-:W-:Y:S01]  /*1a2c0*/  ISETP.GE.U32.AND P1, PT, R242, 0x7ffffe85, PT ;  /* 0x7ffffe85f200780c */ /* 0x000fe20003f26070 */
[----:B------:R-:W-:Y:S01]  /*1a2d0*/  IMAD.MOV.U32 R242, RZ, RZ, c[0x0][0x18c] ;  /* 0x00006300fff27624 */ /* 0x000fe200078e00ff */
[----:B------:R-:W-:-:S04]  /*1a2e0*/  ISETP.GE.U32.AND P0, PT, R2, 0x7ffffe81, PT ;  /* 0x7ffffe810200780c */ /* 0x000fc80003f06070 */
[----:B------:R-:W-:-:S05]  /*1a2f0*/  SHF.L.U32 R251, R242, 0x7, RZ ;  /* 0x00000007f2fb7819 */ /* 0x000fca00000006ff */
[----:B------:R-:W-:-:S04]  /*1a300*/  IMAD.WIDE R20, R251, 0x4, R20 ;  /* 0x00000004fb147825 */ /* 0x000fc800078e0214 */
[----:B--2---:R-:W-:-:S04]  /*1a310*/  IMAD.WIDE R2, R251, 0x4, R246 ;  /* 0x00000004fb027825 */ /* 0x004fc800078e02f6 */
[----:B------:R-:W-:Y:S01]  /*1a320*/  IMAD.WIDE R246, R251, 0x4, R4 ;  /* 0x00000004fbf67825 */ /* 0x000fe200078e0204 */
[----:B------:R-:W-:Y:S04]  /*1a330*/  STL.64 [R1+0xd28], R2 ;  /* 0x000d280201007387 */ /* 0x000fe80000100a00 */
[----:B------:R-:W2:Y:S04]  /*1a340*/  LDL.LU.64 R192, [R1+0xe58] ;  /* 0x000e580001c07983 */ /* 0x000ea80000300a00 */
[----:B------:R-:W2:Y:S04]  /*1a350*/  LDL.LU.64 R208, [R1+0xe50] ;  /* 0x000e500001d07983 */ /* 0x000ea80000300a00 */
[----:B------:R-:W2:Y:S04]  /*1a360*/  LDL.LU.64 R224, [R1+0xe48] ;  /* 0x000e480001e07983 */ /* 0x000ea80000300a00 */
[----:B----4-:R-:W4:Y:S01]  /*1a370*/  LDL.LU.64 R18, [R1+0xe38] ;  /* 0x000e380001127983 */ /* 0x010f220000300a00 */
[----:B------:R-:W-:-:S03]  /*1a380*/  IMAD.WIDE R112, R0, 0x4, R112 ;  /* 0x0000000400707825 */ /* 0x000fc600078e0270 */
[----:B------:R-:W-:Y:S04]  /*1a390*/  STL.64 [R1+0xd30], R246 ;  /* 0x000d30f601007387 */ /* 0x000fe80000100a00 */
[----:B------:R2:W-:Y:S04]  /*1a3a0*/  STL.64 [R1+0xbd0], R112 ;  /* 0x000bd07001007387 */ /* 0x0005e80000100a00 */
[----:B-1----:R-:W4:Y:S04]  /*1a3b0*/  LDL.LU.64 R34, [R1+0xe30] ;  /* 0x000e300001227983 */ /* 0x002f280000300a00 */
[----:B------:R-:W4:Y:S01]  /*1a3c0*/  LDL.LU.64 R50, [R1+0xe28] ;  /* 0x000e280001327983 */ /* 0x000f220000300a00 */
[----:B------:R-:W-:-:S03]  /*1a3d0*/  IMAD.WIDE R176, R0, 0x4, R176 ;  /* 0x0000000400b07825 */ /* 0x000fc600078e02b0 */
[----:B------:R-:W4:Y:S01]  /*1a3e0*/  LDL.LU.64 R82, [R1+0xe18] ;  /* 0x000e180001527983 */ /* 0x000f220000300a00 */
[----:B------:R-:W-:-:S03]  /*1a3f0*/  IMAD.WIDE R240, R0, 0x4, R240 ;  /* 0x0000000400f07825 */ /* 0x000fc600078e02f0 */
[----:B------:R-:W-:Y:S04]  /*1a400*/  STL.64 [R1+0xd38], R20 ;  /* 0x000d381401007387 */ /* 0x000fe80000100a00 */
[----:B------:R-:W-:Y:S04]  /*1a410*/  STL.64 [R1+0xc10], R176 ;  /* 0x000c10b001007387 */ /* 0x000fe80000100a00 */
[----:B------:R-:W4:Y:S04]  /*1a420*/  LDL.LU.64 R98, [R1+0xe10] ;  /* 0x000e100001627983 */ /* 0x000f280000300a00 */
[----:B------:R1:W-:Y:S01]  /*1a430*/  LDGSTS.E [R252+0x75800], [R112.64], !P2 ;  /* 0x7580000070fc7fae */ /* 0x0003e2000d121844 */
[----:B---3--:R-:W-:-:S04]  /*1a440*/  IMAD.WIDE R66, R0, 0x4, R66 ;  /* 0x0000000400427825 */ /* 0x008fc800078e0242 */
[C---:B-----5:R-:W-:Y:S02]  /*1a450*/  IMAD.WIDE R130, R0.reuse, 0x4, R114 ;  /* 0x0000000400827825 */ /* 0x060fe400078e0272 */
[----:B------:R-:W3:Y:S02]  /*1a460*/  LDL.LU.64 R114, [R1+0xe08] ;  /* 0x000e080001727983 */ /* 0x000ee40000300a00 */
[C---:B------:R-:W-:Y:S02]  /*1a470*/  IMAD.WIDE R194, R0.reuse, 0x4, R162 ;  /* 0x0000000400c27825 */ /* 0x040fe400078e02a2 */
[----:B------:R-:W5:Y:S04]  /*1a480*/  LDL.LU.64 R146, [R1+0xdf8] ;  /* 0x000df80001927983 */ /* 0x000f680000300a00 */
[----:B------:R-:W-:Y:S04]  /*1a490*/  STL.64 [R1+0xc40], R240 ;  /* 0x000c40f001007387 */ /* 0x000fe80000100a00 */
[----:B------:R-:W5:Y:S04]  /*1a4a0*/  LDL.LU.64 R162, [R1+0xdf0] ;  /* 0x000df00001a27983 */ /* 0x000f680000300a00 */
[----:B------:R-:W5:Y:S04]  /*1a4b0*/  LDL.LU.64 R178, [R1+0xde8] ;  /* 0x000de80001b27983 */ /* 0x000f680000300a00 */
[----:B------:R-:W5:Y:S04]  /*1a4c0*/  LDL.LU.64 R210, [R1+0xdd8] ;  /* 0x000dd80001d27983 */ /* 0x000f680000300a00 */
[----:B------:R-:W-:Y:S04]  /*1a4d0*/  STL.64 [R1+0xc60], R66 ;  /* 0x000c604201007387 */ /* 0x000fe80000100a00 */
[----:B------:R-:W5:Y:S04]  /*1a4e0*/  LDL.LU.64 R226, [R1+0xdd0] ;  /* 0x000dd00001e27983 */ /* 0x000f680000300a00 */
[----:B------:R-:W5:Y:S01]  /*1a4f0*/  LDL.LU.64 R4, [R1+0xdc8] ;  /* 0x000dc80001047983 */ /* 0x000f620000300a00 */
[----:B------:R-:W-:-:S04]  /*1a500*/  IMAD.WIDE R128, R0, 0x4, R128 ;  /* 0x0000000400807825 */ /* 0x000fc800078e0280 */
[C---:B------:R-:W-:Y:S01]  /*1a510*/  IMAD.WIDE R144, R0.reuse, 0x4, R144 ;  /* 0x0000000400907825 */ /* 0x040fe200078e0290 */
[----:B------:R-:W-:Y:S03]  /*1a520*/  STL.64 [R1+0xcf8], R130 ;  /* 0x000cf88201007387 */ /* 0x000fe60000100a00 */
[----:B------:R-:W-:Y:S01]  /*1a530*/  IMAD.WIDE R160, R0, 0x4, R160 ;  /* 0x0000000400a07825 */ /* 0x000fe200078e02a0 */
[----:B------:R1:W-:Y:S04]  /*1a540*/  STL.64 [R1+0x38], R128 ;  /* 0x0000388001007387 */ /* 0x0003e80000100a00 */
[----:B------:R-:W-:Y:S04]  /*1a550*/  STL.64 [R1+0xd18], R194 ;  /* 0x000d18c201007387 */ /* 0x000fe80000100a00 */
[----:B------:R1:W-:Y:S04]  /*1a560*/  STL.64 [R1+0xa80], R144 ;  /* 0x000a809001007387 */ /* 0x0003e80000100a00 */
[----:B------:R1:W-:Y:S04]  /*1a570*/  STL.64 [R1+0xbc8], R160 ;  /* 0x000bc8a001007387 */ /* 0x0003e80000100a00 */
[----:B------:R1:W-:Y:S04]  /*1a580*/  LDGSTS.E [R252+0x75a00], [R128.64], !P2 ;  /* 0x75a0000080fc7fae */ /* 0x0003e8000d121844 */
[----:B------:R1:W-:Y:S04]  /*1a590*/  LDGSTS.E [R252+0x75c00], [R144.64], !P2 ;  /* 0x75c0000090fc7fae */ /* 0x0003e8000d121844 */
[----:B------:R1:W-:Y:S04]  /*1a5a0*/  LDGSTS.E [R252+0x75e00], [R160.64], !P2 ;  /* 0x75e00000a0fc7fae */ /* 0x0003e8000d121844 */
[----:B------:R1:W-:Y:S01]  /*1a5b0*/  LDGSTS.E [R252+0x77800], [R176.64], !P3 ;  /* 0x77800000b0fc7fae */ /* 0x0003e2000d921844 */
[----:B------:R-:W-:Y:S01]  /*1a5c0*/  IADD3 R242, R245, 0x100000, RZ ;  /* 0x00100000f5f27810 */ /* 0x000fe20007ffe0ff */
[----:B------:R-:W-:Y:S01]  /*1a5d0*/  IMAD.WIDE R36, R251, 0x4, R36 ;  /* 0x00000004fb247825 */ /* 0x000fe200078e0224 */
[----:B------:R-:W-:-:S03]  /*1a5e0*/  IADD3 R244, R245, 0x100000, RZ ;  /* 0x00100000f5f47810 */ /* 0x000fc60007ffe0ff */
[----:B------:R-:W-:-:S04]  /*1a5f0*/  IMAD.WIDE R52, R251, 0x4, R52 ;  /* 0x00000004fb347825 */ /* 0x000fc800078e0234 */
[----:B--2---:R-:W-:-:S04]  /*1a600*/  IMAD.WIDE R192, R0, 0x4, R192 ;  /* 0x0000000400c07825 */ /* 0x004fc800078e02c0 */
[C---:B------:R-:W-:Y:S01]  /*1a610*/  IMAD.WIDE R208, R0.reuse, 0x4, R208 ;  /* 0x0000000400d07825 */ /* 0x040fe200078e02d0 */
[----:B------:R2:W-:Y:S03]  /*1a620*/  STL.64 [R1+0xbf8], R192 ;  /* 0x000bf8c001007387 */ /* 0x0005e60000100a00 */
[C---:B------:R-:W-:Y:S01]  /*1a630*/  IMAD.WIDE R224, R0.reuse, 0x4, R224 ;  /* 0x0000000400e07825 */ /* 0x040fe200078e02e0 */
[----:B------:R1:W-:Y:S03]  /*1a640*/  STL.64 [R1+0xc00], R208 ;  /* 0x000c00d001007387 */ /* 0x0003e60000100a00 */
[C---:B----4-:R-:W-:Y:S01]  /*1a650*/  IMAD.WIDE R18, R0.reuse, 0x4, R18 ;  /* 0x0000000400127825 */ /* 0x050fe200078e0212 */
[----:B------:R4:W-:Y:S04]  /*1a660*/  STL.64 [R1+0xc08], R224 ;  /* 0x000c08e001007387 */ /* 0x0009e80000100a00 */
[----:B------:R1:W-:Y:S04]  /*1a670*/  STL.64 [R1+0xc28], R18 ;  /* 0x000c281201007387 */ /* 0x0003e80000100a00 */
[----:B------:R2:W-:Y:S01]  /*1a680*/  LDGSTS.E [R252+0x77a00], [R192.64], !P3 ;  /* 0x77a00000c0fc7fae */ /* 0x0005e2000d921844 */
[----:B------:R-:W-:-:S03]  /*1a690*/  IMAD.WIDE R34, R0, 0x4, R34 ;  /* 0x0000000400227825 */ /* 0x000fc600078e0222 */
[----:B------:R1:W-:Y:S01]  /*1a6a0*/  LDGSTS.E [R252+0x77c00], [R208.64], !P3 ;  /* 0x77c00000d0fc7fae */ /* 0x0003e2000d921844 */
[----:B------:R-:W-:-:S03]  /*1a6b0*/  IMAD.WIDE R50, R0, 0x4, R50 ;  /* 0x0000000400327825 */ /* 0x000fc600078e0232 */
[----:B------:R1:W-:Y:S01]  /*1a6c0*/  STL.64 [R1+0xc30], R34 ;  /* 0x000c302201007387 */ /* 0x0003e20000100a00 */
[----:B------:R-:W-:-:S03]  /*1a6d0*/  IMAD.WIDE R82, R0, 0x4, R82 ;  /* 0x0000000400527825 */ /* 0x000fc600078e0252 */
[----:B------:R1:W-:Y:S04]  /*1a6e0*/  STL.64 [R1+0xc38], R50 ;  /* 0x000c383201007387 */ /* 0x0003e80000100a00 */
[----:B------:R1:W-:Y:S04]  /*1a6f0*/  STL.64 [R1+0xc48], R82 ;  /* 0x000c485201007387 */ /* 0x0003e80000100a00 */
[----:B------:R4:W-:Y:S01]  /*1a700*/  LDGSTS.E [R252+0x77e00], [R224.64], !P3 ;  /* 0x77e00000e0fc7fae */ /* 0x0009e2000d921844 */
[----:B------:R-:W-:-:S03]  /*1a710*/  IMAD.WIDE R98, R0, 0x4, R98 ;  /* 0x0000000400627825 */ /* 0x000fc600078e0262 */
[----:B------:R1:W-:Y:S04]  /*1a720*/  LDGSTS.E [R252+0x79800], [R240.64], !P5 ;  /* 0x79800000f0fc7fae */ /* 0x0003e8000e921844 */
[----:B------:R1:W-:Y:S04]  /*1a730*/  STL.64 [R1+0xc50], R98 ;  /* 0x000c506201007387 */ /* 0x0003e80000100a00 */
[----:B------:R1:W-:Y:S04]  /*1a740*/  LDGSTS.E [R252+0x79a00], [R18.64], !P5 ;  /* 0x79a0000012fc7fae */ /* 0x0003e8000e921844 */
[----:B------:R1:W-:Y:S04]  /*1a750*/  LDGSTS.E [R252+0x79c00], [R34.64], !P5 ;  /* 0x79c0000022fc7fae */ /* 0x0003e8000e921844 */
[----:B------:R1:W-:Y:S04]  /*1a760*/  LDGSTS.E [R252+0x79e00], [R50.64], !P5 ;  /* 0x79e0000032fc7fae */ /* 0x0003e8000e921844 */
[----:B------:R1:W-:Y:S04]  /*1a770*/  LDGSTS.E [R252+0x7b800], [R66.64], !P4 ;  /* 0x7b80000042fc7fae */ /* 0x0003e8000e121844 */
[----:B------:R1:W-:Y:S04]  /*1a780*/  LDGSTS.E [R252+0x7ba00], [R82.64], !P4 ;  /* 0x7ba0000052fc7fae */ /* 0x0003e8000e121844 */
[----:B------:R1:W-:Y:S01]  /*1a790*/  LDGSTS.E [R252+0x7bc00], [R98.64], !P4 ;  /* 0x7bc0000062fc7fae */ /* 0x0003e2000e121844 */
[----:B---3--:R-:W-:-:S04]  /*1a7a0*/  IMAD.WIDE R114, R0, 0x4, R114 ;  /* 0x0000000400727825 */ /* 0x008fc800078e0272 */
[C---:B-----5:R-:W-:Y:S01]  /*1a7b0*/  IMAD.WIDE R146, R0.reuse, 0x4, R146 ;  /* 0x0000000400927825 */ /* 0x060fe200078e0292 */
[----:B------:R3:W-:Y:S03]  /*1a7c0*/  STL.64 [R1+0xc58], R114 ;  /* 0x000c587201007387 */ /* 0x0007e60000100a00 */
[C---:B------:R-:W-:Y:S01]  /*1a7d0*/  IMAD.WIDE R162, R0.reuse, 0x4, R162 ;  /* 0x0000000400a27825 */ /* 0x040fe200078e02a2 */
[----:B------:R2:W-:Y:S03]  /*1a7e0*/  STL.64 [R1+0xcc0], R146 ;  /* 0x000cc09201007387 */ /* 0x0005e60000100a00 */
[C---:B------:R-:W-:Y:S01]  /*1a7f0*/  IMAD.WIDE R178, R0.reuse, 0x4, R178 ;  /* 0x0000000400b27825 */ /* 0x040fe200078e02b2 */
[----:B------:R2:W-:Y:S03]  /*1a800*/  STL.64 [R1+0xcb8], R162 ;  /* 0x000cb8a201007387 */ /* 0x0005e60000100a00 */
[C---:B------:R-:W-:Y:S01]  /*1a810*/  IMAD.WIDE R210, R0.reuse, 0x4, R210 ;  /* 0x0000000400d27825 */ /* 0x040fe200078e02d2 */
[----:B------:R2:W-:Y:S04]  /*1a820*/  STL.64 [R1+0xcb0], R178 ;  /* 0x000cb0b201007387 */ /* 0x0005e80000100a00 */
[----:B-1----:R-:W5:Y:S01]  /*1a830*/  LDL.LU.64 R112, [R1+0x2480] ;  /* 0x0024800001707983 */ /* 0x002f620000300a00 */
[----:B------:R-:W-:-:S03]  /*1a840*/  IMAD.WIDE R226, R0, 0x4, R226 ;  /* 0x0000000400e27825 */ /* 0x000fc600078e02e2 */
[----:B------:R1:W-:Y:S01]  /*1a850*/  STL.64 [R1+0xcf0], R210 ;  /* 0x000cf0d201007387 */ /* 0x0003e20000100a00 */
[----:B------:R-:W-:-:S03]  /*1a860*/  IMAD.WIDE R4, R0, 0x4, R4 ;  /* 0x0000000400047825 */ /* 0x000fc600078e0204 */
[----:B------:R-:W5:Y:S04]  /*1a870*/  LDL.LU.64 R128, [R1+0x2478] ;  /* 0x0024780001807983 */ /* 0x000f680000300a00 */
[----:B------:R1:W-:Y:S04]  /*1a880*/  STL.64 [R1+0xce8], R226 ;  /* 0x000ce8e201007387 */ /* 0x0003e80000100a00 */
[----:B------:R-:W5:Y:S04]  /*1a890*/  LDL.LU.64 R144, [R1+0x2470] ;  /* 0x0024700001907983 */ /* 0x000f680000300a00 */
[----:B------:R1:W-:Y:S04]  /*1a8a0*/  STL.64 [R1+0xce0], R4 ;  /* 0x000ce00401007387 */ /* 0x0003e80000100a00 */
[----:B------:R-:W5:Y:S04]  /*1a8b0*/  LDL.LU.64 R160, [R1+0x2468] ;  /* 0x0024680001a07983 */ /* 0x000f680000300a00 */
[----:B------:R-:W5:Y:S04]  /*1a8c0*/  LDL.LU.64 R176, [R1+0x2460] ;  /* 0x0024600001b07983 */ /* 0x000f680000300a00 */
[----:B--2---:R-:W2:Y:S04]  /*1a8d0*/  LDL.LU.64 R192, [R1+0x2458] ;  /* 0x0024580001c07983 */ /* 0x004ea80000300a00 */
[----:B------:R-:W2:Y:S04]  /*1a8e0*/  LDL.LU.64 R208, [R1+0x2450] ;  /* 0x0024500001d07983 */ /* 0x000ea80000300a00 */
[----:B----4-:R-:W4:Y:S04]  /*1a8f0*/  LDL.LU.64 R224, [R1+0x2448] ;  /* 0x0024480001e07983 */ /* 0x010f280000300a00 */
[----:B------:R-:W2:Y:S04]  /*1a900*/  LDL.LU.64 R240, [R1+0x2440] ;  /* 0x0024400001f07983 */ /* 0x000ea80000300a00 */
[----:B------:R-:W2:Y:S04]  /*1a910*/  LDL.LU.64 R18, [R1+0x2438] ;  /* 0x0024380001127983 */ /* 0x000ea80000300a00 */
[----:B------:R-:W2:Y:S04]  /*1a920*/  LDL.LU.64 R34, [R1+0x2430] ;  /* 0x0024300001227983 */ /* 0x000ea80000300a00 */
[----:B------:R-:W2:Y:S04]  /*1a930*/  LDL.LU.64 R50, [R1+0x2428] ;  /* 0x0024280001327983 */ /* 0x000ea80000300a00 */
[----:B------:R-:W2:Y:S04]  /*1a940*/  LDL.LU.64 R66, [R1+0x2420] ;  /* 0x0024200001427983 */ /* 0x000ea80000300a00 */
[----:B------:R3:W-:Y:S04]  /*1a950*/  LDGSTS.E [R252+0x7be00], [R114.64], !P4 ;  /* 0x7be0000072fc7fae */ /* 0x0007e8000e121844 */
[----:B------:R-:W2:Y:S04]  /*1a960*/  LDL.LU.64 R82, [R1+0x2418] ;  /* 0x0024180001527983 */ /* 0x000ea80000300a00 */
[----:B------:R1:W-:Y:S04]  /*1a970*/  LDGSTS.E [R252+0x7d800], [R130.64], !P1 ;  /* 0x7d80000082fc7fae */ /* 0x0003e8000c921844 */
[----:B------:R-:W2:Y:S04]  /*1a980*/  LDL.LU.64 R98, [R1+0x2410] ;  /* 0x0024100001627983 */ /* 0x000ea80000300a00 */
[----:B------:R1:W-:Y:S04]  /*1a990*/  LDGSTS.E [R252+0x7da00], [R146.64], !P1 ;  /* 0x7da0000092fc7fae */ /* 0x0003e8000c921844 */
[----:B---3--:R-:W3:Y:S04]  /*1a9a0*/  LDL.LU.64 R114, [R1+0x2408] ;  /* 0x0024080001727983 */ /* 0x008ee80000300a00 */
[----:B------:R1:W-:Y:S04]  /*1a9b0*/  LDGSTS.E [R252+0x7dc00], [R162.64], !P1 ;  /* 0x7dc00000a2fc7fae */ /* 0x0003e8000c921844 */
[----:B-1----:R-:W2:Y:S04]  /*1a9c0*/  LDL.LU.64 R130, [R1+0x2400] ;  /* 0x0024000001827983 */ /* 0x002ea80000300a00 */
[----:B------:R1:W-:Y:S04]  /*1a9d0*/  LDGSTS.E [R252+0x7de00], [R178.64], !P1 ;  /* 0x7de00000b2fc7fae */ /* 0x0003e8000c921844 */
[----:B------:R-:W2:Y:S04]  /*1a9e0*/  LDL.LU.64 R146, [R1+0x23f8] ;  /* 0x0023f80001927983 */ /* 0x000ea80000300a00 */
[----:B------:R1:W-:Y:S04]  /*1a9f0*/  LDGSTS.E [R252+0x7f800], [R194.64], !P0 ;  /* 0x7f800000c2fc7fae */ /* 0x0003e8000c121844 */
[----:B------:R-:W2:Y:S04]  /*1aa00*/  LDL.LU.64 R162, [R1+0x23f0] ;  /* 0x0023f00001a27983 */ /* 0x000ea80000300a00 */
[----:B------:R1:W-:Y:S04]  /*1aa10*/  LDGSTS.E [R252+0x7fa00], [R210.64], !P0 ;  /* 0x7fa00000d2fc7fae */ /* 0x0003e8000c121844 */
[----:B-1----:R-:W2:Y:S04]  /*1aa20*/  LDL.LU.64 R178, [R1+0x23e8] ;  /* 0x0023e80001b27983 */ /* 0x002ea80000300a00 */
[----:B------:R1:W-:Y:S04]  /*1aa30*/  LDGSTS.E [R252+0x7fc00], [R226.64], !P0 ;  /* 0x7fc00000e2fc7fae */ /* 0x0003e8000c121844 */
[----:B------:R-:W2:Y:S04]  /*1aa40*/  LDL.LU.64 R194, [R1+0x23e0] ;  /* 0x0023e00001c27983 */ /* 0x000ea80000300a00 */
[----:B------:R1:W-:Y:S04]  /*1aa50*/  LDGSTS.E [R252+0x7fe00], [R4.64], !P0 ;  /* 0x7fe0000004fc7fae */ /* 0x0003e8000c121844 */
[----:B------:R-:W2:Y:S04]  /*1aa60*/  LDL.LU.64 R210, [R1+0x23d8] ;  /* 0x0023d80001d27983 */ /* 0x000ea80000300a00 */
[----:B------:R-:W0:Y:S04]  /*1aa70*/  LDGDEPBAR ;  /* 0x00000000000079af */ /* 0x000e280000000000 */
[----:B-1----:R-:W2:Y:S04]  /*1aa80*/  LDL.LU.64 R226, [R1+0x23d0] ;  /* 0x0023d00001e27983 */ /* 0x002ea80000300a00 */
[----:B------:R1:W-:Y:S04]  /*1aa90*/  LDGSTS.E [R242+-0x70000], [R2.64], P6 ;  /* 0x9000000002f27fae */ /* 0x0003e8000b121844 */
[----:B------:R1:W-:Y:S04]  /*1aaa0*/  LDGSTS.E [R244+-0x6f000], [R246.64], P6 ;  /* 0x91000000f6f47fae */ /* 0x0003e8000b121844 */
[----:B-1----:R-:W2:Y:S04]  /*1aab0*/  LDL.LU.64 R2, [R1+0x23c8] ;  /* 0x0023c80001027983 */ /* 0x002ea80000300a00 */
[----:B------:R1:W-:Y:S04]  /*1aac0*/  STL.64 [R1+0xd20], R36 ;  /* 0x000d202401007387 */ /* 0x0003e80000100a00 */
[----:B------:R1:W-:Y:S04]  /*1aad0*/  STL.64 [R1+0x2000], R52 ;  /* 0x0020003401007387 */ /* 0x0003e80000100a00 */
[----:B------:R-:W2:Y:S04]  /*1aae0*/  LDL.LU.64 R246, [R1+0x30] ;  /* 0x0000300001f67983 */ /* 0x000ea80000300a00 */
[----:B------:R-:W1:Y:S01]  /*1aaf0*/  S2R R250, SR_TID.X ;  /* 0x0000000000fa7919 */ /* 0x000e620000002100 */
[----:B------:R-:W-:-:S02]  /*1ab00*/  IADD3 R243, R245, 0x100000, RZ ;  /* 0x00100000f5f37810 */ /* 0x000fc40007ffe0ff */
[----:B------:R-:W-:Y:S01]  /*1ab10*/  IADD3 R4, R245, 0x100000, RZ ;  /* 0x00100000f5047810 */ /* 0x000fe20007ffe0ff */
[----:B------:R-:W-:Y:S02]  /*1ab20*/  IMAD.WIDE R68, R251, 0x4, R68 ;  /* 0x00000004fb447825 */ /* 0x000fe400078e0244 */
[----:B------:R1:W-:Y:S01]  /*1ab30*/  LDGSTS.E [R243+-0x6e000], [R20.64], P6 ;  /* 0x9200000014f37fae */ /* 0x0003e2000b121844 */
[----:B------:R-:W-:-:S03]  /*1ab40*/  IADD3 R5, R245, 0x100000, RZ ;  /* 0x00100000f5057810 */ /* 0x000fc60007ffe0ff */
[----:B------:R1:W-:Y:S02]  /*1ab50*/  LDGSTS.E [R4+-0x6d000], [R36.64], P6 ;  /* 0x9300000024047fae */ /* 0x0003e4000b121844 */
[C---:B-1----:R-:W-:Y:S02]  /*1ab60*/  IADD3 R21, R245.reuse, 0x100000, RZ ;  /* 0x00100000f5157810 */ /* 0x042fe40007ffe0ff */
[----:B------:R-:W-:Y:S01]  /*1ab70*/  IADD3 R20, R245, 0x100000, RZ ;  /* 0x00100000f5147810 */ /* 0x000fe20007ffe0ff */
[C---:B------:R-:W-:Y:S02]  /*1ab80*/  IMAD.WIDE R36, R251.reuse, 0x4, R84 ;  /* 0x00000004fb247825 */ /* 0x040fe400078e0254 */
[----:B------:R1:W-:Y:S04]  /*1ab90*/  LDGSTS.E [R21+-0x6c000], [R52.64], P6 ;  /* 0x9400000034157fae */ /* 0x0003e8000b121844 */
[----:B------:R1:W-:Y:S04]  /*1aba0*/  STL.64 [R1+0x2030], R68 ;  /* 0x0020304401007387 */ /* 0x0003e80000100a00 */
[----:B------:R1:W-:Y:S02]  /*1abb0*/  LDGSTS.E [R20+-0x6b000], [R68.64], P6 ;  /* 0x9500000044147fae */ /* 0x0003e4000b121844 */
[----:B-1----:R-:W-:-:S02]  /*1abc0*/  IMAD.WIDE R52, R251, 0x4, R100 ;  /* 0x00000004fb347825 */ /* 0x002fc400078e0264 */
[----:B------:R1:W-:Y:S04]  /*1abd0*/  STL.64 [R1+0x2058], R36 ;  /* 0x0020582401007387 */ /* 0x0003e80000100a00 */
[----:B------:R1:W-:Y:S01]  /*1abe0*/  LDGSTS.E [R5+-0x6a000], [R36.64], P6 ;  /* 0x9600000024057fae */ /* 0x0003e2000b121844 */
[----:B------:R-:W-:Y:S01]  /*1abf0*/  LOP3.LUT R250, R250, 0x7f, RZ, 0xc0, !PT ;  /* 0x0000007ffafa7812 */ /* 0x000fe200078ec0ff */
[C---:B------:R-:W-:Y:S02]  /*1ac00*/  IMAD.WIDE R68, R251.reuse, 0x4, R132 ;  /* 0x00000004fb447825 */ /* 0x040fe400078e0284 */
[----:B------:R1:W-:Y:S04]  /*1ac10*/  STL.64 [R1+0x2080], R52 ;  /* 0x0020803401007387 */ /* 0x0003e80000100a00 */
[----:B------:R1:W-:Y:S02]  /*1ac20*/  LDGSTS.E [R4+-0x69000], [R52.64], P6 ;  /* 0x9700000034047fae */ /* 0x0003e4000b121844 */
[----:B-1----:R-:W-:-:S05]  /*1ac30*/  IMAD.WIDE R36, R251, 0x4, R116 ;  /* 0x00000004fb247825 */ /* 0x002fca00078e0274 */
[----:B------:R1:W-:Y:S01]  /*1ac40*/  STL.64 [R1+0x20a0], R36 ;  /* 0x0020a02401007387 */ /* 0x0003e20000100a00 */
[----:B------:R-:W-:-:S03]  /*1ac50*/  IMAD.WIDE R52, R251, 0x4, R148 ;  /* 0x00000004fb347825 */ /* 0x000fc600078e0294 */
[----:B------:R1:W-:Y:S01]  /*1ac60*/  LDGSTS.E [R21+-0x68000], [R36.64], P6 ;  /* 0x9800000024157fae */ /* 0x0003e2000b121844 */
[----:B------:R-:W-:-:S03]  /*1ac70*/  IMAD.SHL.U32 R250, R250, 0x4, RZ ;  /* 0x00000004fafa7824 */ /* 0x000fc600078e00ff */
[----:B------:R1:W-:Y:S04]  /*1ac80*/  STL.64 [R1+0x20c0], R68 ;  /* 0x0020c04401007387 */ /* 0x0003e80000100a00 */
[----:B------:R1:W-:Y:S02]  /*1ac90*/  LDGSTS.E [R20+-0x67000], [R68.64], P6 ;  /* 0x9900000044147fae */ /* 0x0003e4000b121844 */
[C---:B-1----:R-:W-:Y:S02]  /*1aca0*/  IMAD.WIDE R36, R251.reuse, 0x4, R164 ;  /* 0x00000004fb247825 */ /* 0x042fe400078e02a4 */
[----:B------:R1:W-:Y:S04]  /*1acb0*/  STL.64 [R1+0x20d8], R52 ;  /* 0x0020d83401007387 */ /* 0x0003e80000100a00 */
[----:B------:R1:W-:Y:S01]  /*1acc0*/  LDGSTS.E [R5+-0x66000], [R52.64], P6 ;  /* 0x9a00000034057fae */ /* 0x0003e2000b121844 */
[----:B------:R-:W-:-:S03]  /*1acd0*/  IMAD.WIDE R68, R251, 0x4, R196 ;  /* 0x00000004fb447825 */ /* 0x000fc600078e02c4 */
[----:B------:R1:W-:Y:S01]  /*1ace0*/  STL.64 [R1+0x20f0], R36 ;  /* 0x0020f02401007387 */ /* 0x0003e20000100a00 */
[----:B------:R-:W-:-:S03]  /*1acf0*/  LOP3.LUT R242, R250, 0x10, RZ, 0x3c, !PT ;  /* 0x00000010faf27812 */ /* 0x000fc600078e3cff */
[----:B------:R1:W-:Y:S02]  /*1ad00*/  LDGSTS.E [R4+-0x65000], [R36.64], P6 ;  /* 0x9b00000024047fae */ /* 0x0003e4000b121844 */
[----:B-1----:R-:W-:-:S05]  /*1ad10*/  IMAD.WIDE R52, R251, 0x4, R180 ;  /* 0x00000004fb347825 */ /* 0x002fca00078e02b4 */
[----:B------:R1:W-:Y:S01]  /*1ad20*/  STL.64 [R1+0x2100], R52 ;  /* 0x0021003401007387 */ /* 0x0003e20000100a00 */
[----:B------:R-:W-:-:S03]  /*1ad30*/  IMAD.WIDE R36, R251, 0x4, R212 ;  /* 0x00000004fb247825 */ /* 0x000fc600078e02d4 */
[----:B------:R1:W-:Y:S04]  /*1ad40*/  LDGSTS.E [R21+-0x64000], [R52.64], P6 ;  /* 0x9c00000034157fae */ /* 0x0003e8000b121844 */
[----:B------:R-:W-:Y:S01]  /*1ad50*/  STL.64 [R1+0x2110], R68 ;  /* 0x0021104401007387 */ /* 0x000fe20000100a00 */
[----:B------:R-:W-:-:S03]  /*1ad60*/  IMAD.WIDE R6, R251, 0x4, R6 ;  /* 0x00000004fb067825 */ /* 0x000fc600078e0206 */
[----:B------:R1:W-:Y:S01]  /*1ad70*/  LDGSTS.E [R20+-0x63000], [R68.64], P6 ;  /* 0x9d00000044147fae */ /* 0x0003e2000b121844 */
[----:B------:R-:W-:-:S03]  /*1ad80*/  IMAD.WIDE R22, R251, 0x4, R22 ;  /* 0x00000004fb167825 */ /* 0x000fc600078e0216 */
[----:B------:R2:W-:Y:S01]  /*1ad90*/  STL.64 [R1+0x2118], R36 ;  /* 0x0021182401007387 */ /* 0x0005e20000100a00 */
[----:B-1----:R-:W-:Y:S01]  /*1ada0*/  IMAD.WIDE R52, R251, 0x4, R228 ;  /* 0x00000004fb347825 */ /* 0x002fe200078e02e4 */
[C---:B------:R-:W-:Y:S02]  /*1adb0*/  IADD3 R21, R242.reuse, 0x100000, RZ ;  /* 0x00100000f2157810 */ /* 0x040fe40007ffe0ff */
[----:B------:R1:W-:Y:S01]  /*1adc0*/  LDGSTS.E [R5+-0x62000], [R36.64], P6 ;  /* 0x9e00000024057fae */ /* 0x0003e2000b121844 */
[----:B------:R-:W-:-:S03]  /*1add0*/  IADD3 R20, R242, 0x100000, RZ ;  /* 0x00100000f2147810 */ /* 0x000fc60007ffe0ff */
[----:B------:R-:W-:Y:S04]  /*1ade0*/  STL.64 [R1+0x2120], R52 ;  /* 0x0021203401007387 */ /* 0x000fe80000100a00 */
[----:B------:R2:W-:Y:S01]  /*1adf0*/  LDGSTS.E [R4+-0x61000], [R52.64], P6 ;  /* 0x9f00000034047fae */ /* 0x0005e2000b121844 */
[----:B-1----:R-:W-:Y:S01]  /*1ae00*/  IADD3 R5, R242, 0x100000, RZ ;  /* 0x00100000f2057810 */ /* 0x002fe20007ffe0ff */
[----:B--2---:R-:W-:-:S05]  /*1ae10*/  IMAD.WIDE R36, R251, 0x4, R246 ;  /* 0x00000004fb247825 */ /* 0x004fca00078e02f6 */
[----:B------:R1:W-:Y:S04]  /*1ae20*/  STL.64 [R1+0xcc8], R36 ;  /* 0x000cc82401007387 */ /* 0x0003e80000100a00 */
[----:B------:R1:W-:Y:S04]  /*1ae30*/  LDGSTS.E [R21+-0x6fe00], [R36.64], P6 ;  /* 0x9020000024157fae */ /* 0x0003e8000b121844 */
[----:B------:R-:W-:Y:S04]  /*1ae40*/  STL.64 [R1+0xcd8], R6 ;  /* 0x000cd80601007387 */ /* 0x000fe80000100a00 */
[----:B------:R2:W-:Y:S01]  /*1ae50*/  LDGSTS.E [R20+-0x6ee00], [R6.64], P6 ;  /* 0x9120000006147fae */ /* 0x0005e2000b121844 */
[----:B-1----:R-:W-:-:S03]  /*1ae60*/  IMAD.WIDE R36, R251, 0x4, R38 ;  /* 0x00000004fb247825 */ /* 0x002fc600078e0226 */
[----:B------:R1:W-:Y:S04]  /*1ae70*/  STL.64 [R1+0xd08], R22 ;  /* 0x000d081601007387 */ /* 0x0003e80000100a00 */
[----:B------:R1:W-:Y:S04]  /*1ae80*/  LDGSTS.E [R5+-0x6de00], [R22.64], P6 ;  /* 0x9220000016057fae */ /* 0x0003e8000b121844 */
[----:B------:R2:W-:Y:S01]  /*1ae90*/  STL.64 [R1+0xd10], R36 ;  /* 0x000d102401007387 */ /* 0x0005e20000100a00 */
[----:B-1----:R-:W-:-:S05]  /*1aea0*/  IMAD.WIDE R22, R251, 0x4, R54 ;  /* 0x00000004fb167825 */ /* 0x002fca00078e0236 */
[----:B------:R1:W-:Y:S04]  /*1aeb0*/  STL.64 [R1+0x1fa0], R22 ;  /* 0x001fa01601007387 */ /* 0x0003e80000100a00 */
[----:B------:R-:W3:Y:S04]  /*1aec0*/  LDL.LU.64 R246, [R1+0x28] ;  /* 0x0000280001f67983 */ /* 0x000ee80000300a00 */
[----:B------:R-:W4:Y:S01]  /*1aed0*/  S2R R250, SR_TID.X ;  /* 0x0000000000fa7919 */ /* 0x000f220000002100 */
[C---:B------:R-:W-:Y:S02]  /*1aee0*/  IADD3 R4, R242.reuse, 0x100000, RZ ;  /* 0x00100000f2047810 */ /* 0x040fe40007ffe0ff */
[C---:B--2---:R-:W-:Y:S01]  /*1aef0*/  IADD3 R7, R242.reuse, 0x100000, RZ ;  /* 0x00100000f2077810 */ /* 0x044fe20007ffe0ff */
[C---:B------:R-:W-:Y:S01]  /*1af00*/  IMAD.WIDE R20, R251.reuse, 0x4, R86 ;  /* 0x00000004fb147825 */ /* 0x040fe200078e0256 */
[----:B------:R-:W-:Y:S01]  /*1af10*/  IADD3 R6, R242, 0x100000, RZ ;  /* 0x00100000f2067810 */ /* 0x000fe20007ffe0ff */
[----:B------:R2:W-:Y:S04]  /*1af20*/  LDGSTS.E [R4+-0x6ce00], [R36.64], P6 ;  /* 0x9320000024047fae */ /* 0x0005e8000b121844 */
[----:B------:R1:W-:Y:S01]  /*1af30*/  LDGSTS.E [R7+-0x6be00], [R22.64], P6 ;  /* 0x9420000016077fae */ /* 0x0003e2000b121844 */
[----:B--2---:R-:W-:-:S04]  /*1af40*/  IMAD.WIDE R36, R251, 0x4, R70 ;  /* 0x00000004fb247825 */ /* 0x004fc800078e0246 */
[----:B-1----:R-:W-:Y:S01]  /*1af50*/  IMAD.WIDE R22, R251, 0x4, R102 ;  /* 0x00000004fb167825 */ /* 0x002fe200078e0266 */
[----:B------:R1:W-:Y:S04]  /*1af60*/  STL.64 [R1+0x1fd0], R36 ;  /* 0x001fd02401007387 */ /* 0x0003e80000100a00 */
[----:B------:R1:W-:Y:S04]  /*1af70*/  LDGSTS.E [R6+-0x6ae00], [R36.64], P6 ;  /* 0x9520000024067fae */ /* 0x0003e8000b121844 */
[----:B------:R2:W-:Y:S04]  /*1af80*/  STL.64 [R1+0x1ff8], R20 ;  /* 0x001ff81401007387 */ /* 0x0005e80000100a00 */
[----:B------:R2:W-:Y:S01]  /*1af90*/  LDGSTS.E [R5+-0x69e00], [R20.64], P6 ;  /* 0x9620000014057fae */ /* 0x0005e2000b121844 */
[----:B----4-:R-:W-:-:S03]  /*1afa0*/  LOP3.LUT R250, R250, 0x7f, RZ, 0xc0, !PT ;  /* 0x0000007ffafa7812 */ /* 0x010fc600078ec0ff */
[----:B------:R4:W-:Y:S01]  /*1afb0*/  STL.64 [R1+0x2028], R22 ;  /* 0x0020281601007387 */ /* 0x0009e20000100a00 */
[----:B-1----:R-:W-:-:S03]  /*1afc0*/  IMAD.WIDE R36, R251, 0x4, R134 ;  /* 0x00000004fb247825 */ /* 0x002fc600078e0286 */
[----:B------:R4:W-:Y:S01]  /*1afd0*/  LDGSTS.E [R4+-0x68e00], [R22.64], P6 ;  /* 0x9720000016047fae */ /* 0x0009e2000b121844 */
[----:B--2---:R-:W-:-:S05]  /*1afe0*/  IMAD.WIDE R20, R251, 0x4, R118 ;  /* 0x00000004fb147825 */ /* 0x004fca00078e0276 */
[----:B------:R1:W-:Y:S01]  /*1aff0*/  STL.64 [R1+0x2050], R20 ;  /* 0x0020501401007387 */ /* 0x0003e20000100a00 */
[----:B----4-:R-:W-:-:S03]  /*1b000*/  IMAD.WIDE R22, R251, 0x4, R150 ;  /* 0x00000004fb167825 */ /* 0x010fc600078e0296 */
[----:B------:R1:W-:Y:S01]  /*1b010*/  LDGSTS.E [R7+-0x67e00], [R20.64], P6 ;  /* 0x9820000014077fae */ /* 0x0003e2000b121844 */
[----:B------:R-:W-:-:S03]  /*1b020*/  IMAD.SHL.U32 R250, R250, 0x4, RZ ;  /* 0x00000004fafa7824 */ /* 0x000fc600078e00ff */
[----:B------:R2:W-:Y:S04]  /*1b030*/  STL.64 [R1+0x2078], R36 ;  /* 0x0020782401007387 */ /* 0x0005e80000100a00 */
[----:B------:R2:W-:Y:S01]  /*1b040*/  LDGSTS.E [R6+-0x66e00], [R36.64], P6 ;  /* 0x9920000024067fae */ /* 0x0005e2000b121844 */
[----:B-1----:R-:W-:-:S03]  /*1b050*/  IMAD.WIDE R20, R251, 0x4, R166 ;  /* 0x00000004fb147825 */ /* 0x002fc600078e02a6 */
[----:B------:R1:W-:Y:S04]  /*1b060*/  STL.64 [R1+0x2098], R22 ;  /* 0x0020981601007387 */ /* 0x0003e80000100a00 */
[----:B------:R1:W-:Y:S01]  /*1b070*/  LDGSTS.E [R5+-0x65e00], [R22.64], P6 ;  /* 0x9a20000016057fae */ /* 0x0003e2000b121844 */
[----:B--2---:R-:W-:-:S03]  /*1b080*/  IMAD.WIDE R36, R251, 0x4, R198 ;  /* 0x00000004fb247825 */ /* 0x004fc600078e02c6 */
[----:B------:R2:W-:Y:S01]  /*1b090*/  STL.64 [R1+0x20b8], R20 ;  /* 0x0020b81401007387 */ /* 0x0005e20000100a00 */
[----:B------:R-:W-:-:S03]  /*1b0a0*/  LOP3.LUT R242, R250, 0x20, RZ, 0x3c, !PT ;  /* 0x00000020faf27812 */ /* 0x000fc600078e3cff */
[----:B------:R2:W-:Y:S01]  /*1b0b0*/  LDGSTS.E [R4+-0x64e00], [R20.64], P6 ;  /* 0x9b20000014047fae */ /* 0x0005e2000b121844 */
[----:B-1----:R-:W-:-:S05]  /*1b0c0*/  IMAD.WIDE R22, R251, 0x4, R182 ;  /* 0x00000004fb167825 */ /* 0x002fca00078e02b6 */
[----:B------:R1:W-:Y:S01]  /*1b0d0*/  STL.64 [R1+0x20d0], R22 ;  /* 0x0020d01601007387 */ /* 0x0003e20000100a00 */
[----:B--2---:R-:W-:-:S03]  /*1b0e0*/  IMAD.WIDE R20, R251, 0x4, R214 ;  /* 0x00000004fb147825 */ /* 0x004fc600078e02d6 */
[----:B------:R1:W-:Y:S04]  /*1b0f0*/  LDGSTS.E [R7+-0x63e00], [R22.64], P6 ;  /* 0x9c20000016077fae */ /* 0x0003e8000b121844 */
[----:B------:R-:W-:Y:S01]  /*1b100*/  STL.64 [R1+0x20e8], R36 ;  /* 0x0020e82401007387 */ /* 0x000fe20000100a00 */
[----:B------:R-:W-:-:S03]  /*1b110*/  IMAD.WIDE R8, R251, 0x4, R8 ;  /* 0x00000004fb087825 */ /* 0x000fc600078e0208 */
[----:B------:R2:W-:Y:S04]  /*1b120*/  LDGSTS.E [R6+-0x62e00], [R36.64], P6 ;  /* 0x9d20000024067fae */ /* 0x0005e8000b121844 */
[----:B------:R-:W-:Y:S01]  /*1b130*/  STL.64 [R1+0x20f8], R20 ;  /* 0x0020f81401007387 */ /* 0x000fe20000100a00 */
[----:B-1----:R-:W-:Y:S01]  /*1b140*/  IMAD.WIDE R22, R251, 0x4, R230 ;  /* 0x00000004fb167825 */ /* 0x002fe200078e02e6 */
[C---:B------:R-:W-:Y:S02]  /*1b150*/  IADD3 R7, R242.reuse, 0x100000, RZ ;  /* 0x00100000f2077810 */ /* 0x040fe40007ffe0ff */
[----:B------:R3:W-:Y:S01]  /*1b160*/  LDGSTS.E [R5+-0x61e00], [R20.64], P6 ;  /* 0x9e20000014057fae */ /* 0x0007e2000b121844 */
[----:B--2---:R-:W-:-:S03]  /*1b170*/  IADD3 R6, R242, 0x100000, RZ ;  /* 0x00100000f2067810 */ /* 0x004fc60007ffe0ff */
[----:B------:R1:W-:Y:S04]  /*1b180*/  STL.64 [R1+0x2108], R22 ;  /* 0x0021081601007387 */ /* 0x0003e80000100a00 */
[----:B------:R1:W-:Y:S02]  /*1b190*/  LDGSTS.E [R4+-0x60e00], [R22.64], P6 ;  /* 0x9f20000016047fae */ /* 0x0003e4000b121844 */
[----:B-1----:R-:W-:-:S04]  /*1b1a0*/  IMAD.WIDE R22, R251, 0x4, R24 ;  /* 0x00000004fb167825 */ /* 0x002fc800078e0218 */
[----:B---3--:R-:W-:-:S05]  /*1b1b0*/  IMAD.WIDE R20, R251, 0x4, R246 ;  /* 0x00000004fb147825 */ /* 0x008fca00078e02f6 */
[----:B------:R1:W-:Y:S04]  /*1b1c0*/  STL.64 [R1+0xc80], R20 ;  /* 0x000c801401007387 */ /* 0x0003e80000100a00 */
[----:B------:R1:W-:Y:S04]  /*1b1d0*/  LDGSTS.E [R7+-0x6fc00], [R20.64], P6 ;  /* 0x9040000014077fae */ /* 0x0003e8000b121844 */
[----:B------:R2:W-:Y:S04]  /*1b1e0*/  STL.64 [R1+0xc98], R8 ;  /* 0x000c980801007387 */ /* 0x0005e80000100a00 */
[----:B------:R2:W-:Y:S01]  /*1b1f0*/  LDGSTS.E [R6+-0x6ec00], [R8.64], P6 ;  /* 0x9140000008067fae */ /* 0x0005e2000b121844 */
[----:B-1----:R-:W-:-:S03]  /*1b200*/  IMAD.WIDE R20, R251, 0x4, R40 ;  /* 0x00000004fb147825 */ /* 0x002fc600078e0228 */
[----:B------:R1:W-:Y:S01]  /*1b210*/  STL.64 [R1+0xca8], R22 ;  /* 0x000ca81601007387 */ /* 0x0003e20000100a00 */
[----:B--2---:R-:W-:-:S03]  /*1b220*/  IMAD.WIDE R8, R251, 0x4, R56 ;  /* 0x00000004fb087825 */ /* 0x004fc600078e0238 */
[----:B------:R2:W-:Y:S04]  /*1b230*/  STL.64 [R1+0xcd0], R20 ;  /* 0x000cd01401007387 */ /* 0x0005e80000100a00 */
[----:B------:R3:W-:Y:S04]  /*1b240*/  STL.64 [R1+0xd00], R8 ;  /* 0x000d000801007387 */ /* 0x0007e80000100a00 */
[----:B------:R-:W4:Y:S04]  /*1b250*/  LDL.LU.64 R246, [R1+0x20] ;  /* 0x0000200001f67983 */ /* 0x000f280000300a00 */
[----:B------:R-:W3:Y:S01]  /*1b260*/  S2R R250, SR_TID.X ;  /* 0x0000000000fa7919 */ /* 0x000ee20000002100 */
[----:B------:R-:W-:-:S02]  /*1b270*/  IADD3 R5, R242, 0x100000, RZ ;  /* 0x00100000f2057810 */ /* 0x000fc40007ffe0ff */
[----:B------:R-:W-:-:S03]  /*1b280*/  IADD3 R4, R242, 0x100000, RZ ;  /* 0x00100000f2047810 */ /* 0x000fc60007ffe0ff */
[----:B------:R1:W-:Y:S04]  /*1b290*/  LDGSTS.E [R5+-0x6dc00], [R22.64], P6 ;  /* 0x9240000016057fae */ /* 0x0003e8000b121844 */
[----:B------:R2:W-:Y:S04]  /*1b2a0*/  LDGSTS.E [R4+-0x6cc00], [R20.64], P6 ;  /* 0x9340000014047fae */ /* 0x0005e8000b121844 */
[----:B------:R3:W-:Y:S01]  /*1b2b0*/  LDGSTS.E [R7+-0x6bc00], [R8.64], P6 ;  /* 0x9440000008077fae */ /* 0x0007e2000b121844 */
[----:B-1----:R-:W-:-:S04]  /*1b2c0*/  IMAD.WIDE R22, R251, 0x4, R72 ;  /* 0x00000004fb167825 */ /* 0x002fc800078e0248 */
[C---:B--2---:R-:W-:Y:S01]  /*1b2d0*/  IMAD.WIDE R20, R251.reuse, 0x4, R88 ;  /* 0x00000004fb147825 */ /* 0x044fe200078e0258 */
[----:B------:R1:W-:Y:S03]  /*1b2e0*/  STL.64 [R1+0x1f70], R22 ;  /* 0x001f701601007387 */ /* 0x0003e60000100a00 */
[C---:B---3--:R-:W-:Y:S01]  /*1b2f0*/  IMAD.WIDE R8, R251.reuse, 0x4, R104 ;  /* 0x00000004fb087825 */ /* 0x048fe200078e0268 */
[----:B------:R1:W-:Y:S04]  /*1b300*/  LDGSTS.E [R6+-0x6ac00], [R22.64], P6 ;  /* 0x9540000016067fae */ /* 0x0003e8000b121844 */
[----:B------:R2:W-:Y:S04]  /*1b310*/  STL.64 [R1+0x1f98], R20 ;  /* 0x001f981401007387 */ /* 0x0005e80000100a00 */
[----:B------:R2:W-:Y:S04]  /*1b320*/  LDGSTS.E [R5+-0x69c00], [R20.64], P6 ;  /* 0x9640000014057fae */ /* 0x0005e8000b121844 */
[----:B------:R3:W-:Y:S01]  /*1b330*/  STL.64 [R1+0x1fc8], R8 ;  /* 0x001fc80801007387 */ /* 0x0007e20000100a00 */
[----:B-1----:R-:W-:-:S03]  /*1b340*/  IMAD.WIDE R22, R251, 0x4, R136 ;  /* 0x00000004fb167825 */ /* 0x002fc600078e0288 */
[----:B------:R3:W-:Y:S01]  /*1b350*/  LDGSTS.E [R4+-0x68c00], [R8.64], P6 ;  /* 0x9740000008047fae */ /* 0x0007e2000b121844 */
[----:B--2---:R-:W-:Y:S01]  /*1b360*/  IMAD.WIDE R20, R251, 0x4, R120 ;  /* 0x00000004fb147825 */ /* 0x004fe200078e0278 */
[----:B------:R-:W-:-:S04]  /*1b370*/  LOP3.LUT R250, R250, 0x7f, RZ, 0xc0, !PT ;  /* 0x0000007ffafa7812 */ /* 0x000fc800078ec0ff */
[----:B------:R1:W-:Y:S01]  /*1b380*/  STL.64 [R1+0x1ff0], R20 ;  /* 0x001ff01401007387 */ /* 0x0003e20000100a00 */
[----:B---3--:R-:W-:-:S03]  /*1b390*/  IMAD.WIDE R8, R251, 0x4, R152 ;  /* 0x00000004fb087825 */ /* 0x008fc600078e0298 */
[----:B------:R1:W-:Y:S04]  /*1b3a0*/  LDGSTS.E [R7+-0x67c00], [R20.64], P6 ;  /* 0x9840000014077fae */ /* 0x0003e8000b121844 */
[----:B------:R2:W-:Y:S04]  /*1b3b0*/  STL.64 [R1+0x2020], R22 ;  /* 0x0020201601007387 */ /* 0x0005e80000100a00 */
[----:B------:R2:W-:Y:S01]  /*1b3c0*/  LDGSTS.E [R6+-0x66c00], [R22.64], P6 ;  /* 0x9940000016067fae */ /* 0x0005e2000b121844 */
[----:B------:R-:W-:Y:S01]  /*1b3d0*/  SHF.L.U32 R250, R250, 0x2, RZ ;  /* 0x00000002fafa7819 */ /* 0x000fe200000006ff */
[----:B-1----:R-:W-:-:S02]  /*1b3e0*/  IMAD.WIDE R20, R251, 0x4, R168 ;  /* 0x00000004fb147825 */ /* 0x002fc400078e02a8 */
[----:B------:R1:W-:Y:S04]  /*1b3f0*/  STL.64 [R1+0x2048], R8 ;  /* 0x0020480801007387 */ /* 0x0003e80000100a00 */
[----:B------:R1:W-:Y:S01]  /*1b400*/  LDGSTS.E [R5+-0x65c00], [R8.64], P6 ;  /* 0x9a40000008057fae */ /* 0x0003e2000b121844 */
[----:B------:R-:W-:Y:S01]  /*1b410*/  LOP3.LUT R242, R250, 0x30, RZ, 0x3c, !PT ;  /* 0x00000030faf27812 */ /* 0x000fe200078e3cff */
[C---:B--2---:R-:W-:Y:S02]  /*1b420*/  IMAD.WIDE R22, R251.reuse, 0x4, R200 ;  /* 0x00000004fb167825 */ /* 0x044fe400078e02c8 */
[----:B------:R2:W-:Y:S04]  /*1b430*/  STL.64 [R1+0x2070], R20 ;  /* 0x0020701401007387 */ /* 0x0005e80000100a00 */
[----:B------:R2:W-:Y:S01]  /*1b440*/  LDGSTS.E [R4+-0x64c00], [R20.64], P6 ;  /* 0x9b40000014047fae */ /* 0x0005e2000b121844 */
[----:B-1----:R-:W-:-:S05]  /*1b450*/  IMAD.WIDE R8, R251, 0x4, R184 ;  /* 0x00000004fb087825 */ /* 0x002fca00078e02b8 */
[----:B------:R1:W-:Y:S01]  /*1b460*/  STL.64 [R1+0x2090], R8 ;  /* 0x0020900801007387 */ /* 0x0003e20000100a00 */
[----:B--2---:R-:W-:-:S03]  /*1b470*/  IMAD.WIDE R20, R251, 0x4, R216 ;  /* 0x00000004fb147825 */ /* 0x004fc600078e02d8 */
[----:B------:R1:W-:Y:S04]  /*1b480*/  LDGSTS.E [R7+-0x63c00], [R8.64], P6 ;  /* 0x9c40000008077fae */ /* 0x0003e8000b121844 */
[----:B------:R-:W-:Y:S04]  /*1b490*/  STL.64 [R1+0x20b0], R22 ;  /* 0x0020b01601007387 */ /* 0x000fe80000100a00 */
[----:B------:R2:W-:Y:S01]  /*1b4a0*/  LDGSTS.E [R6+-0x62c00], [R22.64], P6 ;  /* 0x9d40000016067fae */ /* 0x0005e2000b121844 */
[----:B-1----:R-:W-:-:S03]  /*1b4b0*/  IMAD.WIDE R8, R251, 0x4, R232 ;  /* 0x00000004fb087825 */ /* 0x002fc600078e02e8 */
[----:B------:R1:W-:Y:S01]  /*1b4c0*/  STL.64 [R1+0x20c8], R20 ;  /* 0x0020c81401007387 */ /* 0x0003e20000100a00 */
[----:B------:R-:W-:-:S03]  /*1b4d0*/  IADD3 R7, R242, 0x100000, RZ ;  /* 0x00100000f2077810 */ /* 0x000fc60007ffe0ff */
[----:B------:R1:W-:Y:S01]  /*1b4e0*/  LDGSTS.E [R5+-0x61c00], [R20.64], P6 ;  /* 0x9e40000014057fae */ /* 0x0003e2000b121844 */
[----:B--2---:R-:W-:-:S03]  /*1b4f0*/  IADD3 R6, R242, 0x100000, RZ ;  /* 0x00100000f2067810 */ /* 0x004fc60007ffe0ff */
[----:B------:R2:W-:Y:S04]  /*1b500*/  STL.64 [R1+0x20e0], R8 ;  /* 0x0020e00801007387 */ /* 0x0005e80000100a00 */
[----:B------:R2:W-:Y:S01]  /*1b510*/  LDGSTS.E [R4+-0x60c00], [R8.64], P6 ;  /* 0x9f40000008047fae */ /* 0x0005e2000b121844 */
[----:B-1----:R-:W-:Y:S01]  /*1b520*/  IMAD.WIDE R20, R251, 0x4, R10 ;  /* 0x00000004fb147825 */ /* 0x002fe200078e020a */
[----:B------:R-:W-:-:S03]  /*1b530*/  IADD3 R5, R242, 0x100000, RZ ;  /* 0x00100000f2057810 */ /* 0x000fc60007ffe0ff */
[----:B--2---:R-:W-:-:S04]  /*1b540*/  IMAD.WIDE R8, R251, 0x4, R26 ;  /* 0x00000004fb087825 */ /* 0x004fc800078e021a */
[----:B------:R-:W-:-:S04]  /*1b550*/  IMAD.WIDE R10, R251, 0x4, R42 ;  /* 0x00000004fb0a7825 */ /* 0x000fc800078e022a */
[----:B----4-:R-:W-:-:S05]  /*1b560*/  IMAD.WIDE R22, R251, 0x4, R246 ;  /* 0x00000004fb167825 */ /* 0x010fca00078e02f6 */
[----:B------:R-:W-:Y:S04]  /*1b570*/  STL.64 [R1+0x20], R22 ;  /* 0x0000201601007387 */ /* 0x000fe80000100a00 */
[----:B------:R1:W-:Y:S04]  /*1b580*/  LDGSTS.E [R7+-0x6fa00], [R22.64], P6 ;  /* 0x9060000016077fae */ /* 0x0003e8000b121844 */
[----:B------:R-:W-:Y:S04]  /*1b590*/  STL.64 [R1+0x30], R20 ;  /* 0x0000301401007387 */ /* 0x000fe80000100a00 */
[----:B------:R2:W-:Y:S04]  /*1b5a0*/  LDGSTS.E [R6+-0x6ea00], [R20.64], P6 ;  /* 0x9160000014067fae */ /* 0x0005e8000b121844 */
[----:B------:R3:W-:Y:S04]  /*1b5b0*/  STL.64 [R1+0xc78], R8 ;  /* 0x000c780801007387 */ /* 0x0007e80000100a00 */
[----:B------:R3:W-:Y:S04]  /*1b5c0*/  LDGSTS.E [R5+-0x6da00], [R8.64], P6 ;  /* 0x9260000008057fae */ /* 0x0007e8000b121844 */
[----:B------:R4:W-:Y:S01]  /*1b5d0*/  STL.64 [R1+0xc90], R10 ;  /* 0x000c900a01007387 */ /* 0x0009e20000100a00 */
[----:B---3--:R-:W-:-:S05]  /*1b5e0*/  IMAD.WIDE R8, R251, 0x4, R58 ;  /* 0x00000004fb087825 */ /* 0x008fca00078e023a */
[----:B------:R3:W-:Y:S04]  /*1b5f0*/  STL.64 [R1+0xca0], R8 ;  /* 0x000ca00801007387 */ /* 0x0007e80000100a00 */
[----:B------:R-:W5:Y:S04]  /*1b600*/  LDL.LU.64 R246, [R1+0x18] ;  /* 0x0000180001f67983 */ /* 0x000f680000300a00 */
[----:B------:R-:W1:Y:S01]  /*1b610*/  S2R R250, SR_TID.X ;  /* 0x0000000000fa7919 */ /* 0x000e620000002100 */
[----:B------:R-:W-:Y:S01]  /*1b620*/  IADD3 R4, R242, 0x100000, RZ ;  /* 0x00100000f2047810 */ /* 0x000fe20007ffe0ff */
[----:B--2---:R-:W-:-:S04]  /*1b630*/  IMAD.WIDE R20, R251, 0x4, R74 ;  /* 0x00000004fb147825 */ /* 0x004fc800078e024a */
[----:B------:R4:W-:Y:S04]  /*1b640*/  LDGSTS.E [R4+-0x6ca00], [R10.64], P6 ;  /* 0x936000000a047fae */ /* 0x0009e8000b121844 */
[----:B------:R3:W-:Y:S04]  /*1b650*/  LDGSTS.E [R7+-0x6ba00], [R8.64], P6 ;  /* 0x9460000008077fae */ /* 0x0007e8000b121844 */
[----:B------:R2:W-:Y:S01]  /*1b660*/  STL.64 [R1+0x1f18], R20 ;  /* 0x001f181401007387 */ /* 0x0005e20000100a00 */
[----:B----4-:R-:W-:-:S03]  /*1b670*/  IMAD.WIDE R10, R251, 0x4, R90 ;  /* 0x00000004fb0a7825 */ /* 0x010fc600078e025a */
[----:B------:R2:W-:Y:S01]  /*1b680*/  LDGSTS.E [R6+-0x6aa00], [R20.64], P6 ;  /* 0x9560000014067fae */ /* 0x0005e2000b121844 */
[----:B---3--:R-:W-:-:S03]  /*1b690*/  IMAD.WIDE R8, R251, 0x4, R106 ;  /* 0x00000004fb087825 */ /* 0x008fc600078e026a */
[----:B------:R3:W-:Y:S04]  /*1b6a0*/  STL.64 [R1+0x1f40], R10 ;  /* 0x001f400a01007387 */ /* 0x0007e80000100a00 */
[----:B------:R3:W-:Y:S01]  /*1b6b0*/  LDGSTS.E [R5+-0x69a00], [R10.64], P6 ;  /* 0x966000000a057fae */ /* 0x0007e2000b121844 */
[----:B-1----:R-:W-:-:S03]  /*1b6c0*/  LOP3.LUT R250, R250, 0x7f, RZ, 0xc0, !PT ;  /* 0x0000007ffafa7812 */ /* 0x002fc600078ec0ff */
[----:B------:R1:W-:Y:S01]  /*1b6d0*/  STL.64 [R1+0x1f68], R8 ;  /* 0x001f680801007387 */ /* 0x0003e20000100a00 */
[----:B--2---:R-:W-:-:S03]  /*1b6e0*/  IMAD.WIDE R20, R251, 0x4, R138 ;  /* 0x00000004fb147825 */ /* 0x004fc600078e028a */
[----:B------:R1:W-:Y:S01]  /*1b6f0*/  LDGSTS.E [R4+-0x68a00], [R8.64], P6 ;  /* 0x9760000008047fae */ /* 0x0003e2000b121844 */
[----:B---3--:R-:W-:-:S05]  /*1b700*/  IMAD.WIDE R10, R251, 0x4, R122 ;  /* 0x00000004fb0a7825 */ /* 0x008fca00078e027a */
[----:B------:R2:W-:Y:S01]  /*1b710*/  STL.64 [R1+0x1f90], R10 ;  /* 0x001f900a01007387 */ /* 0x0005e20000100a00 */
[----:B-1----:R-:W-:-:S03]  /*1b720*/  IMAD.WIDE R8, R251, 0x4, R154 ;  /* 0x00000004fb087825 */ /* 0x002fc600078e029a */
[----:B------:R2:W-:Y:S04]  /*1b730*/  LDGSTS.E [R7+-0x67a00], [R10.64], P6 ;  /* 0x986000000a077fae */ /* 0x0005e8000b121844 */
[----:B------:R1:W-:Y:S01]  /*1b740*/  STL.64 [R1+0x1fc0], R20 ;  /* 0x001fc01401007387 */ /* 0x0003e20000100a00 */
[----:B------:R-:W-:-:S03]  /*1b750*/  IMAD.SHL.U32 R250, R250, 0x4, RZ ;  /* 0x00000004fafa7824 */ /* 0x000fc600078e00ff */
[----:B------:R1:W-:Y:S01]  /*1b760*/  LDGSTS.E [R6+-0x66a00], [R20.64], P6 ;  /* 0x9960000014067fae */ /* 0x0003e2000b121844 */
[----:B--2---:R-:W-:-:S03]  /*1b770*/  IMAD.WIDE R10, R251, 0x4, R170 ;  /* 0x00000004fb0a7825 */ /* 0x004fc600078e02aa */
[----:B------:R2:W-:Y:S04]  /*1b780*/  STL.64 [R1+0x1fe8], R8 ;  /* 0x001fe80801007387 */ /* 0x0005e80000100a00 */
[----:B------:R2:W-:Y:S01]  /*1b790*/  LDGSTS.E [R5+-0x65a00], [R8.64], P6 ;  /* 0x9a60000008057fae */ /* 0x0005e2000b121844 */
[----:B------:R-:W-:Y:S01]  /*1b7a0*/  LOP3.LUT R242, R250, 0x40, RZ, 0x3c, !PT ;  /* 0x00000040faf27812 */ /* 0x000fe200078e3cff */
[C---:B-1----:R-:W-:Y:S02]  /*1b7b0*/  IMAD.WIDE R20, R251.reuse, 0x4, R202 ;  /* 0x00000004fb147825 */ /* 0x042fe400078e02ca */
[----:B------:R1:W-:Y:S04]  /*1b7c0*/  STL.64 [R1+0x2018], R10 ;  /* 0x0020180a01007387 */ /* 0x0003e80000100a00 */
[----:B------:R1:W-:Y:S01]  /*1b7d0*/  LDGSTS.E [R4+-0x64a00], [R10.64], P6 ;  /* 0x9b6000000a047fae */ /* 0x0003e2000b121844 */
[----:B--2---:R-:W-:-:S05]  /*1b7e0*/  IMAD.WIDE R8, R251, 0x4, R186 ;  /* 0x00000004fb087825 */ /* 0x004fca00078e02ba */
[----:B------:R2:W-:Y:S01]  /*1b7f0*/  STL.64 [R1+0x2040], R8 ;  /* 0x0020400801007387 */ /* 0x0005e20000100a00 */
[----:B-1----:R-:W-:-:S03]  /*1b800*/  IMAD.WIDE R10, R251, 0x4, R218 ;  /* 0x00000004fb0a7825 */ /* 0x002fc600078e02da */
[----:B------:R2:W-:Y:S04]  /*1b810*/  LDGSTS.E [R7+-0x63a00], [R8.64], P6 ;  /* 0x9c60000008077fae */ /* 0x0005e8000b121844 */
[----:B------:R-:W-:Y:S01]  /*1b820*/  STL.64 [R1+0x2068], R20 ;  /* 0x0020681401007387 */ /* 0x000fe20000100a00 */
[----:B------:R-:W-:-:S03]  /*1b830*/  IMAD.WIDE R168, R251, 0x4, R12 ;  /* 0x00000004fba87825 */ /* 0x000fc600078e020c */
[----:B------:R1:W-:Y:S01]  /*1b840*/  LDGSTS.E [R6+-0x62a00], [R20.64], P6 ;  /* 0x9d60000014067fae */ /* 0x0003e2000b121844 */
[----:B--2---:R-:W-:-:S03]  /*1b850*/  IMAD.WIDE R8, R251, 0x4, R234 ;  /* 0x00000004fb087825 */ /* 0x004fc600078e02ea */
[----:B------:R2:W-:Y:S01]  /*1b860*/  STL.64 [R1+0x2088], R10 ;  /* 0x0020880a01007387 */ /* 0x0005e20000100a00 */
[----:B------:R-:W-:-:S03]  /*1b870*/  IADD3 R7, R242, 0x100000, RZ ;  /* 0x00100000f2077810 */ /* 0x000fc60007ffe0ff */
[----:B------:R3:W-:Y:S01]  /*1b880*/  LDGSTS.E [R5+-0x61a00], [R10.64], P6 ;  /* 0x9e6000000a057fae */ /* 0x0007e2000b121844 */
[----:B-1----:R-:W-:-:S03]  /*1b890*/  IADD3 R6, R242, 0x100000, RZ ;  /* 0x00100000f2067810 */ /* 0x002fc60007ffe0ff */
[----:B------:R1:W-:Y:S04]  /*1b8a0*/  STL.64 [R1+0x20a8], R8 ;  /* 0x0020a80801007387 */ /* 0x0003e80000100a00 */
[----:B------:R1:W-:Y:S01]  /*1b8b0*/  LDGSTS.E [R4+-0x60a00], [R8.64], P6 ;  /* 0x9f60000008047fae */ /* 0x0003e2000b121844 */
[----:B---3--:R-:W-:Y:S01]  /*1b8c0*/  IADD3 R5, R242, 0x100000, RZ ;  /* 0x00100000f2057810 */ /* 0x008fe20007ffe0ff */
[----:B--2---:R-:W-:-:S04]  /*1b8d0*/  IMAD.WIDE R10, R251, 0x4, R44 ;  /* 0x00000004fb0a7825 */ /* 0x004fc800078e022c */
[----:B-1----:R-:W-:-:S05]  /*1b8e0*/  IMAD.WIDE R8, R251, 0x4, R28 ;  /* 0x00000004fb087825 */ /* 0x002fca00078e021c */
[----:B------:R1:W-:Y:S04]  /*1b8f0*/  STL.64 [R1+0x18], R8 ;  /* 0x0000180801007387 */ /* 0x0003e80000100a00 */
[----:B------:R2:W-:Y:S01]  /*1b900*/  STL.64 [R1+0x28], R10 ;  /* 0x0000280a01007387 */ /* 0x0005e20000100a00 */
[----:B-----5:R-:W-:-:S05]  /*1b910*/  IMAD.WIDE R54, R251, 0x4, R246 ;  /* 0x00000004fb367825 */ /* 0x020fca00078e02f6 */
[----:B------:R3:W-:Y:S04]  /*1b920*/  LDGSTS.E [R7+-0x6f800], [R54.64], P6 ;  /* 0x9080000036077fae */ /* 0x0007e8000b121844 */
[----:B------:R4:W-:Y:S04]  /*1b930*/  LDGSTS.E [R6+-0x6e800], [R168.64], P6 ;  /* 0x91800000a8067fae */ /* 0x0009e8000b121844 */
[----:B------:R1:W-:Y:S02]  /*1b940*/  LDGSTS.E [R5+-0x6d800], [R8.64], P6 ;  /* 0x9280000008057fae */ /* 0x0003e4000b121844 */
[----:B-1----:R-:W-:-:S05]  /*1b950*/  IMAD.WIDE R8, R251, 0x4, R60 ;  /* 0x00000004fb087825 */ /* 0x002fca00078e023c */
[----:B------:R1:W-:Y:S04]  /*1b960*/  STL.64 [R1+0xc70], R8 ;  /* 0x000c700801007387 */ /* 0x0003e80000100a00 */
[----:B------:R-:W5:Y:S01]  /*1b970*/  LDL.LU.64 R246, [R1+0x10] ;  /* 0x0000100001f67983 */ /* 0x000f620000300a00 */
[----:B------:R-:W-:Y:S01]  /*1b980*/  IADD3 R4, R242, 0x100000, RZ ;  /* 0x00100000f2047810 */ /* 0x000fe20007ffe0ff */
[----:B------:R-:W-:-:S04]  /*1b990*/  IMAD.WIDE R12, R251, 0x4, R76 ;  /* 0x00000004fb0c7825 */ /* 0x000fc800078e024c */
[----:B------:R2:W-:Y:S04]  /*1b9a0*/  LDGSTS.E [R4+-0x6c800], [R10.64], P6 ;  /* 0x938000000a047fae */ /* 0x0005e8000b121844 */
[----:B------:R1:W-:Y:S04]  /*1b9b0*/  LDGSTS.E [R7+-0x6b800], [R8.64], P6 ;  /* 0x9480000008077fae */ /* 0x0003e8000b121844 */
[----:B------:R3:W-:Y:S01]  /*1b9c0*/  STL.64 [R1+0xc88], R12 ;  /* 0x000c880c01007387 */ /* 0x0007e20000100a00 */
[----:B--2---:R-:W-:-:S03]  /*1b9d0*/  IMAD.WIDE R10, R251, 0x4, R92 ;  /* 0x00000004fb0a7825 */ /* 0x004fc600078e025c */
[----:B------:R3:W-:Y:S01]  /*1b9e0*/  LDGSTS.E [R6+-0x6a800], [R12.64], P6 ;  /* 0x958000000c067fae */ /* 0x0007e2000b121844 */
[----:B-1----:R-:W-:-:S03]  /*1b9f0*/  IMAD.WIDE R8, R251, 0x4, R108 ;  /* 0x00000004fb087825 */ /* 0x002fc600078e026c */
[----:B------:R1:W-:Y:S04]  /*1ba00*/  STL.64 [R1+0x1ef0], R10 ;  /* 0x001ef00a01007387 */ /* 0x0003e80000100a00 */
[----:B------:R1:W-:Y:S04]  /*1ba10*/  LDGSTS.E [R5+-0x69800], [R10.64], P6 ;  /* 0x968000000a057fae */ /* 0x0003e8000b121844 */
[----:B------:R2:W-:Y:S01]  /*1ba20*/  STL.64 [R1+0x1f10], R8 ;  /* 0x001f100801007387 */ /* 0x0005e20000100a00 */
[----:B---3--:R-:W-:-:S03]  /*1ba30*/  IMAD.WIDE R12, R251, 0x4, R140 ;  /* 0x00000004fb0c7825 */ /* 0x008fc600078e028c */
[----:B------:R2:W-:Y:S01]  /*1ba40*/  LDGSTS.E [R4+-0x68800], [R8.64], P6 ;  /* 0x9780000008047fae */ /* 0x0005e2000b121844 */
[----:B-1----:R-:W-:-:S05]  /*1ba50*/  IMAD.WIDE R10, R251, 0x4, R124 ;  /* 0x00000004fb0a7825 */ /* 0x002fca00078e027c */
[----:B------:R1:W-:Y:S01]  /*1ba60*/  STL.64 [R1+0x1f38], R10 ;  /* 0x001f380a01007387 */ /* 0x0003e20000100a00 */
[----:B--2---:R-:W-:-:S03]  /*1ba70*/  IMAD.WIDE R8, R251, 0x4, R156 ;  /* 0x00000004fb087825 */ /* 0x004fc600078e029c */
[----:B------:R1:W-:Y:S04]  /*1ba80*/  LDGSTS.E [R7+-0x67800], [R10.64], P6 ;  /* 0x988000000a077fae */ /* 0x0003e8000b121844 */
[----:B------:R2:W-:Y:S04]  /*1ba90*/  STL.64 [R1+0x1f60], R12 ;  /* 0x001f600c01007387 */ /* 0x0005e80000100a00 */
[----:B------:R2:W-:Y:S01]  /*1baa0*/  LDGSTS.E [R6+-0x66800], [R12.64], P6 ;  /* 0x998000000c067fae */ /* 0x0005e2000b121844 */
[----:B-1----:R-:W-:-:S03]  /*1bab0*/  IMAD.WIDE R10, R251, 0x4, R172 ;  /* 0x00000004fb0a7825 */ /* 0x002fc600078e02ac */
[----:B------:R1:W-:Y:S04]  /*1bac0*/  STL.64 [R1+0x1f88], R8 ;  /* 0x001f880801007387 */ /* 0x0003e80000100a00 */
[----:B------:R1:W-:Y:S01]  /*1bad0*/  LDGSTS.E [R5+-0x65800], [R8.64], P6 ;  /* 0x9a80000008057fae */ /* 0x0003e2000b121844 */
[----:B--2---:R-:W-:-:S03]  /*1bae0*/  IMAD.WIDE R12, R251, 0x4, R204 ;  /* 0x00000004fb0c7825 */ /* 0x004fc600078e02cc */
[----:B------:R2:W-:Y:S04]  /*1baf0*/  STL.64 [R1+0x1fb8], R10 ;  /* 0x001fb80a01007387 */ /* 0x0005e80000100a00 */
[----:B------:R2:W-:Y:S01]  /*1bb00*/  LDGSTS.E [R4+-0x64800], [R10.64], P6 ;  /* 0x9b8000000a047fae */ /* 0x0005e2000b121844 */
[----:B-1----:R-:W-:-:S05]  /*1bb10*/  IMAD.WIDE R8, R251, 0x4, R188 ;  /* 0x00000004fb087825 */ /* 0x002fca00078e02bc */
[----:B------:R1:W-:Y:S01]  /*1bb20*/  STL.64 [R1+0x1fe0], R8 ;  /* 0x001fe00801007387 */ /* 0x0003e20000100a00 */
[----:B--2---:R-:W-:-:S03]  /*1bb30*/  IMAD.WIDE R10, R251, 0x4, R220 ;  /* 0x00000004fb0a7825 */ /* 0x004fc600078e02dc */
[----:B------:R1:W-:Y:S04]  /*1bb40*/  LDGSTS.E [R7+-0x63800], [R8.64], P6 ;  /* 0x9c80000008077fae */ /* 0x0003e8000b121844 */
[----:B------:R2:W-:Y:S04]  /*1bb50*/  STL.64 [R1+0x2010], R12 ;  /* 0x0020100c01007387 */ /* 0x0005e80000100a00 */
[----:B------:R3:W-:Y:S01]  /*1bb60*/  STL.64 [R1+0x2038], R10 ;  /* 0x0020380a01007387 */ /* 0x0007e20000100a00 */
[----:B-1----:R-:W-:-:S03]  /*1bb70*/  IMAD.WIDE R8, R251, 0x4, R236 ;  /* 0x00000004fb087825 */ /* 0x002fc600078e02ec */
[----:B------:R-:W1:Y:S04]  /*1bb80*/  S2R R250, SR_TID.X ;  /* 0x0000000000fa7919 */ /* 0x000e680000002100 */
[----:B------:R1:W-:Y:S01]  /*1bb90*/  STL.64 [R1+0x2060], R8 ;  /* 0x0020600801007387 */ /* 0x0003e20000100a00 */
[----:B------:R-:W-:-:S03]  /*1bba0*/  IMAD.WIDE R44, R251, 0x4, R14 ;  /* 0x00000004fb2c7825 */ /* 0x000fc600078e020e */
[----:B------:R4:W-:Y:S01]  /*1bbb0*/  LDGSTS.E [R6+-0x62800], [R12.64], P6 ;  /* 0x9d8000000c067fae */ /* 0x0009e2000b121844 */
[C---:B-----5:R-:W-:Y:S01]  /*1bbc0*/  IMAD.WIDE R40, R251.reuse, 0x4, R246 ;  /* 0x00000004fb287825 */ /* 0x060fe200078e02f6 */
[----:B-1----:R-:W-:Y:S02]  /*1bbd0*/  LOP3.LUT R250, R250, 0x7f, RZ, 0xc0, !PT ;  /* 0x0000007ffafa7812 */ /* 0x002fe400078ec0ff */
[----:B------:R-:W5:Y:S03]  /*1bbe0*/  LDL.LU.64 R246, [R1+0x8] ;  /* 0x0000080001f67983 */ /* 0x000f660000300a00 */
[----:B------:R-:W-:Y:S01]  /*1bbf0*/  IMAD.SHL.U32 R250, R250, 0x4, RZ ;  /* 0x00000004fafa7824 */ /* 0x000fe200078e00ff */
[----:B------:R1:W-:Y:S04]  /*1bc00*/  LDGSTS.E [R5+-0x61800], [R10.64], P6 ;  /* 0x9e8000000a057fae */ /* 0x0003e8000b121844 */
[----:B------:R-:W-:Y:S01]  /*1bc10*/  LOP3.LUT R250, R250, 0x50, RZ, 0x3c, !PT ;  /* 0x00000050fafa7812 */ /* 0x000fe200078e3cff */
[----:B------:R2:W-:Y:S01]  /*1bc20*/  LDGSTS.E [R4+-0x60800], [R8.64], P6 ;  /* 0x9f80000008047fae */ /* 0x0005e2000b121844 */
[----:B------:R-:W-:-:S02]  /*1bc30*/  IMAD.WIDE R52, R251, 0x4, R30 ;  /* 0x00000004fb347825 */ /* 0x000fc400078e021e */
[C---:B------:R-:W-:Y:S02]  /*1bc40*/  IADD3 R7, R250.reuse, 0x100000, RZ ;  /* 0x00100000fa077810 */ /* 0x040fe40007ffe0ff */
[C---:B----4-:R-:W-:Y:S01]  /*1bc50*/  IADD3 R6, R250.reuse, 0x100000, RZ ;  /* 0x00100000fa067810 */ /* 0x050fe20007ffe0ff */
[C---:B------:R-:W-:Y:S01]  /*1bc60*/  IMAD.WIDE R60, R251.reuse, 0x4, R46 ;  /* 0x00000004fb3c7825 */ /* 0x040fe200078e022e */
[C---:B-1----:R-:W-:Y:S01]  /*1bc70*/  IADD3 R5, R250.reuse, 0x100000, RZ ;  /* 0x00100000fa057810 */ /* 0x042fe20007ffe0ff */
[----:B------:R1:W-:Y:S02]  /*1bc80*/  LDGSTS.E [R7+-0x6f600], [R40.64], P6 ;  /* 0x90a0000028077fae */ /* 0x0003e4000b121844 */
[C---:B------:R-:W-:Y:S01]  /*1bc90*/  IMAD.WIDE R172, R251.reuse, 0x4, R62 ;  /* 0x00000004fbac7825 */ /* 0x040fe200078e023e */
[----:B--2---:R-:W-:Y:S01]  /*1bca0*/  IADD3 R4, R250, 0x100000, RZ ;  /* 0x00100000fa047810 */ /* 0x004fe20007ffe0ff */
[----:B------:R2:W-:Y:S02]  /*1bcb0*/  LDGSTS.E [R6+-0x6e600], [R44.64], P6 ;  /* 0x91a000002c067fae */ /* 0x0005e4000b121844 */
[----:B------:R-:W-:-:S02]  /*1bcc0*/  IMAD.WIDE R12, R251, 0x4, R78 ;  /* 0x00000004fb0c7825 */ /* 0x000fc400078e024e */
[----:B------:R4:W-:Y:S02]  /*1bcd0*/  LDGSTS.E [R5+-0x6d600], [R52.64], P6 ;  /* 0x92a0000034057fae */ /* 0x0009e4000b121844 */
[C---:B---3--:R-:W-:Y:S02]  /*1bce0*/  IMAD.WIDE R10, R251.reuse, 0x4, R94 ;  /* 0x00000004fb0a7825 */ /* 0x048fe400078e025e */
[----:B------:R3:W-:Y:S02]  /*1bcf0*/  LDGSTS.E [R4+-0x6c600], [R60.64], P6 ;  /* 0x93a000003c047fae */ /* 0x0007e4000b121844 */
[C---:B------:R-:W-:Y:S02]  /*1bd00*/  IMAD.WIDE R8, R251.reuse, 0x4, R110 ;  /* 0x00000004fb087825 */ /* 0x040fe400078e026e */
[----:B------:R1:W-:Y:S04]  /*1bd10*/  LDGSTS.E [R7+-0x6b600], [R172.64], P6 ;  /* 0x94a00000ac077fae */ /* 0x0003e8000b121844 */
[----:B------:R1:W-:Y:S04]  /*1bd20*/  STL.64 [R1+0x10], R12 ;  /* 0x0000100c01007387 */ /* 0x0003e80000100a00 */
[----:B------:R1:W-:Y:S04]  /*1bd30*/  LDGSTS.E [R6+-0x6a600], [R12.64], P6 ;  /* 0x95a000000c067fae */ /* 0x0003e8000b121844 */
[----:B------:R2:W-:Y:S04]  /*1bd40*/  STL.64 [R1+0xc68], R10 ;  /* 0x000c680a01007387 */ /* 0x0005e80000100a00 */
[----:B------:R2:W-:Y:S04]  /*1bd50*/  LDGSTS.E [R5+-0x69600], [R10.64], P6 ;  /* 0x96a000000a057fae */ /* 0x0005e8000b121844 */
[----:B------:R3:W-:Y:S01]  /*1bd60*/  STL.64 [R1+0x1ec8], R8 ;  /* 0x001ec80801007387 */ /* 0x0007e20000100a00 */
[----:B-1----:R-:W-:-:S03]  /*1bd70*/  IMAD.WIDE R12, R251, 0x4, R142 ;  /* 0x00000004fb0c7825 */ /* 0x002fc600078e028e */
[----:B------:R3:W-:Y:S01]  /*1bd80*/  LDGSTS.E [R4+-0x68600], [R8.64], P6 ;  /* 0x97a0000008047fae */ /* 0x0007e2000b121844 */
[----:B--2---:R-:W-:-:S05]  /*1bd90*/  IMAD.WIDE R10, R251, 0x4, R126 ;  /* 0x00000004fb0a7825 */ /* 0x004fca00078e027e */
[----:B------:R1:W-:Y:S01]  /*1bda0*/  STL.64 [R1+0x1ee0], R10 ;  /* 0x001ee00a01007387 */ /* 0x0003e20000100a00 */
[----:B---3--:R-:W-:-:S03]  /*1bdb0*/  IMAD.WIDE R8, R251, 0x4, R158 ;  /* 0x00000004fb087825 */ /* 0x008fc600078e029e */
        /* <DEDUP_REMOVED lines=13> */
[----:B------:R-:W-:Y:S04]  /*1be90*/  STL.64 [R1+0x1fb0], R12 ;  /* 0x001fb00c01007387 */ /* 0x000fe80000100a00 */
[----:B------:R-:W-:Y:S01]  /*1bea0*/  STL.64 [R1+0x1fd8], R10 ;  /* 0x001fd80a01007387 */ /* 0x000fe20000100a00 */
[----:B-1----:R-:W-:-:S03]  /*1beb0*/  IMAD.WIDE R8, R251, 0x4, R238 ;  /* 0x00000004fb087825 */ /* 0x002fc600078e02ee */
[----:B------:R1:W-:Y:S04]  /*1bec0*/  LDGSTS.E [R6+-0x62600], [R12.64], P6 ;  /* 0x9da000000c067fae */ /* 0x0003e8000b121844 */
[----:B------:R2:W-:Y:S01]  /*1bed0*/  STL.64 [R1+0x2008], R8 ;  /* 0x0020080801007387 */ /* 0x0005e20000100a00 */
[C---:B-----5:R-:W-:Y:S01]  /*1bee0*/  IMAD.WIDE R36, R251.reuse, 0x4, R246 ;  /* 0x00000004fb247825 */ /* 0x060fe200078e02f6 */
[C---:B------:R-:W-:Y:S02]  /*1bef0*/  IADD3 R7, R252.reuse, 0x100000, RZ ;  /* 0x00100000fc077810 */ /* 0x040fe40007ffe0ff */
[----:B------:R-:W3:Y:S01]  /*1bf00*/  LDL.LU.64 R246, [R1] ;  /* 0x0000000001f67983 */ /* 0x000ee20000300a00 */
[----:B-1----:R-:W-:Y:S01]  /*1bf10*/  IADD3 R6, R252, 0x100000, RZ ;  /* 0x00100000fc067810 */ /* 0x002fe20007ffe0ff */
[----:B------:R-:W-:-:S02]  /*1bf20*/  IMAD.WIDE R38, R251, 0x4, R16 ;  /* 0x00000004fb267825 */ /* 0x000fc400078e0210 */
[----:B------:R4:W-:Y:S02]  /*1bf30*/  LDGSTS.E [R5+-0x61600], [R10.64], P6 ;  /* 0x9ea000000a057fae */ /* 0x0009e4000b121844 */
[C---:B------:R-:W-:Y:S02]  /*1bf40*/  IMAD.WIDE R32, R251.reuse, 0x4, R32 ;  /* 0x00000004fb207825 */ /* 0x040fe400078e0220 */
[----:B------:R1:W-:Y:S02]  /*1bf50*/  LDGSTS.E [R4+-0x60600], [R8.64], P6 ;  /* 0x9fa0000008047fae */ /* 0x0003e4000b121844 */
[C---:B------:R-:W-:Y:S02]  /*1bf60*/  IMAD.WIDE R48, R251.reuse, 0x4, R48 ;  /* 0x00000004fb307825 */ /* 0x040fe400078e0230 */
[----:B------:R5:W-:Y:S02]  /*1bf70*/  LDGSTS.E [R7+-0x6f400], [R36.64], P6 ;  /* 0x90c0000024077fae */ /* 0x000be4000b121844 */
[C---:B------:R-:W-:Y:S01]  /*1bf80*/  IMAD.WIDE R64, R251.reuse, 0x4, R64 ;  /* 0x00000004fb407825 */ /* 0x040fe200078e0240 */
[C---:B----4-:R-:W-:Y:S01]  /*1bf90*/  IADD3 R5, R252.reuse, 0x100000, RZ ;  /* 0x00100000fc057810 */ /* 0x050fe20007ffe0ff */
[----:B------:R4:W-:Y:S02]  /*1bfa0*/  LDGSTS.E [R6+-0x6e400], [R38.64], P6 ;  /* 0x91c0000026067fae */ /* 0x0009e4000b121844 */
[C---:B------:R-:W-:Y:S01]  /*1bfb0*/  IMAD.WIDE R58, R251.reuse, 0x4, R80 ;  /* 0x00000004fb3a7825 */ /* 0x040fe200078e0250 */
[----:B-1----:R-:W-:Y:S01]  /*1bfc0*/  IADD3 R4, R252, 0x100000, RZ ;  /* 0x00100000fc047810 */ /* 0x002fe20007ffe0ff */
[----:B------:R1:W-:Y:S02]  /*1bfd0*/  LDGSTS.E [R5+-0x6d400], [R32.64], P6 ;  /* 0x92c0000020057fae */ /* 0x0003e4000b121844 */
[----:B------:R-:W-:-:S02]  /*1bfe0*/  IMAD.WIDE R170, R251, 0x4, R96 ;  /* 0x00000004fbaa7825 */ /* 0x000fc400078e0260 */
[----:B------:R1:W-:Y:S02]  /*1bff0*/  LDGSTS.E [R4+-0x6c400], [R48.64], P6 ;  /* 0x93c0000030047fae */ /* 0x0003e4000b121844 */
[C---:B--2---:R-:W-:Y:S02]  /*1c000*/  IMAD.WIDE R8, R251.reuse, 0x4, R112 ;  /* 0x00000004fb087825 */ /* 0x044fe400078e0270 */
[----:B------:R5:W-:Y:S02]  /*1c010*/  LDGSTS.E [R7+-0x6b400], [R64.64], P6 ;  /* 0x94c0000040077fae */ /* 0x000be4000b121844 */
[C---:B------:R-:W-:Y:S02]  /*1c020*/  IMAD.WIDE R10, R251.reuse, 0x4, R128 ;  /* 0x00000004fb0a7825 */ /* 0x040fe400078e0280 */
[----:B------:R4:W-:Y:S02]  /*1c030*/  LDGSTS.E [R6+-0x6a400], [R58.64], P6 ;  /* 0x95c000003a067fae */ /* 0x0009e4000b121844 */
[----:B------:R-:W-:-:S02]  /*1c040*/  IMAD.WIDE R12, R251, 0x4, R144 ;  /* 0x00000004fb0c7825 */ /* 0x000fc400078e0290 */
[----:B------:R1:W-:Y:S04]  /*1c050*/  LDGSTS.E [R5+-0x69400], [R170.64], P6 ;  /* 0x96c00000aa057fae */ /* 0x0003e8000b121844 */
[----:B------:R2:W-:Y:S04]  /*1c060*/  STL.64 [R1+0x8], R8 ;  /* 0x0000080801007387 */ /* 0x0005e80000100a00 */
[----:B------:R2:W-:Y:S04]  /*1c070*/  LDGSTS.E [R4+-0x68400], [R8.64], P6 ;  /* 0x97c0000008047fae */ /* 0x0005e8000b121844 */
[----:B------:R1:W-:Y:S04]  /*1c080*/  STL.64 [R1+0x1eb0], R10 ;  /* 0x001eb00a01007387 */ /* 0x0003e80000100a00 */
[----:B------:R1:W-:Y:S01]  /*1c090*/  LDGSTS.E [R7+-0x67400], [R10.64], P6 ;  /* 0x98c000000a077fae */ /* 0x0003e2000b121844 */
[----:B--2---:R-:W-:-:S03]  /*1c0a0*/  IMAD.WIDE R8, R251, 0x4, R160 ;  /* 0x00000004fb087825 */ /* 0x004fc600078e02a0 */
[----:B------:R2:W-:Y:S04]  /*1c0b0*/  STL.64 [R1+0x1ec0], R12 ;  /* 0x001ec00c01007387 */ /* 0x0005e80000100a00 */
[----:B------:R2:W-:Y:S01]  /*1c0c0*/  LDGSTS.E [R6+-0x66400], [R12.64], P6 ;  /* 0x99c000000c067fae */ /* 0x0005e2000b121844 */
[----:B-1----:R-:W-:-:S03]  /*1c0d0*/  IMAD.WIDE R10, R251, 0x4, R176 ;  /* 0x00000004fb0a7825 */ /* 0x002fc600078e02b0 */
[----:B------:R1:W-:Y:S04]  /*1c0e0*/  STL.64 [R1+0x1ed8], R8 ;  /* 0x001ed80801007387 */ /* 0x0003e80000100a00 */
[----:B------:R1:W-:Y:S01]  /*1c0f0*/  LDGSTS.E [R5+-0x65400], [R8.64], P6 ;  /* 0x9ac0000008057fae */ /* 0x0003e2000b121844 */
[----:B------:R-:W-:-:S03]  /*1c100*/  LOP3.LUT R245, R245, 0x70, RZ, 0x3c, !PT ;  /* 0x00000070f5f57812 */ /* 0x000fc600078e3cff */
[----:B------:R4:W-:Y:S01]  /*1c110*/  STL.64 [R1+0x1f00], R10 ;  /* 0x001f000a01007387 */ /* 0x0009e20000100a00 */
[----:B--2---:R-:W-:-:S03]  /*1c120*/  IMAD.WIDE R12, R251, 0x4, R208 ;  /* 0x00000004fb0c7825 */ /* 0x004fc600078e02d0 */
[----:B------:R4:W-:Y:S01]  /*1c130*/  LDGSTS.E [R4+-0x64400], [R10.64], P6 ;  /* 0x9bc000000a047fae */ /* 0x0009e2000b121844 */
[----:B-1----:R-:W-:-:S05]  /*1c140*/  IMAD.WIDE R8, R251, 0x4, R192 ;  /* 0x00000004fb087825 */ /* 0x002fca00078e02c0 */
[----:B------:R1:W-:Y:S01]  /*1c150*/  STL.64 [R1+0x1f28], R8 ;  /* 0x001f280801007387 */ /* 0x0003e20000100a00 */
[----:B----4-:R-:W-:-:S03]  /*1c160*/  IMAD.WIDE R10, R251, 0x4, R224 ;  /* 0x00000004fb0a7825 */ /* 0x010fc600078e02e0 */
[----:B------:R1:W-:Y:S01]  /*1c170*/  LDGSTS.E [R7+-0x63400], [R8.64], P6 ;  /* 0x9cc0000008077fae */ /* 0x0003e2000b121844 */
[----:B------:R-:W-:-:S03]  /*1c180*/  IMAD.WIDE R30, R251, 0x4, R18 ;  /* 0x00000004fb1e7825 */ /* 0x000fc600078e0212 */
[----:B------:R2:W-:Y:S01]  /*1c190*/  LDGSTS.E [R6+-0x62400], [R12.64], P6 ;  /* 0x9dc000000c067fae */ /* 0x0005e2000b121844 */
[----:B------:R-:W-:-:S03]  /*1c1a0*/  IMAD.WIDE R34, R251, 0x4, R34 ;  /* 0x00000004fb227825 */ /* 0x000fc600078e0222 */
[----:B------:R4:W-:Y:S01]  /*1c1b0*/  LDGSTS.E [R5+-0x61400], [R10.64], P6 ;  /* 0x9ec000000a057fae */ /* 0x0009e2000b121844 */
[----:B-1----:R-:W-:Y:S01]  /*1c1c0*/  IMAD.WIDE R8, R251, 0x4, R240 ;  /* 0x00000004fb087825 */ /* 0x002fe200078e02f0 */
[C---:B-----5:R-:W-:Y:S02]  /*1c1d0*/  IADD3 R7, R245.reuse, 0x100000, RZ ;  /* 0x00100000f5077810 */ /* 0x060fe40007ffe0ff */
[----:B--2---:R-:W-:Y:S02]  /*1c1e0*/  IADD3 R6, R245, 0x100000, RZ ;  /* 0x00100000f5067810 */ /* 0x004fe40007ffe0ff */
[----:B------:R1:W-:Y:S01]  /*1c1f0*/  LDGSTS.E [R4+-0x60400], [R8.64], P6 ;  /* 0x9fc0000008047fae */ /* 0x0003e2000b121844 */
[----:B------:R-:W-:Y:S01]  /*1c200*/  IMAD.WIDE R50, R251, 0x4, R50 ;  /* 0x00000004fb327825 */ /* 0x000fe200078e0232 */
[----:B----4-:R-:W-:-:S03]  /*1c210*/  IADD3 R5, R245, 0x100000, RZ ;  /* 0x00100000f5057810 */ /* 0x010fc60007ffe0ff */
[C---:B------:R-:W-:Y:S01]  /*1c220*/  IMAD.WIDE R66, R251.reuse, 0x4, R66 ;  /* 0x00000004fb427825 */ /* 0x040fe200078e0242 */
[----:B------:R-:W-:Y:S03]  /*1c230*/  STL.64 [R1+0x1f50], R12 ;  /* 0x001f500c01007387 */ /* 0x000fe60000100a00 */
[----:B------:R-:W-:Y:S01]  /*1c240*/  IMAD.WIDE R42, R251, 0x4, R82 ;  /* 0x00000004fb2a7825 */ /* 0x000fe200078e0252 */
[----:B-1----:R-:W-:-:S03]  /*1c250*/  IADD3 R4, R245, 0x100000, RZ ;  /* 0x00100000f5047810 */ /* 0x002fc60007ffe0ff */
[C---:B------:R-:W-:Y:S01]  /*1c260*/  IMAD.WIDE R46, R251.reuse, 0x4, R98 ;  /* 0x00000004fb2e7825 */ /* 0x040fe200078e0262 */
[----:B------:R1:W-:Y:S03]  /*1c270*/  STL.64 [R1+0x1f78], R10 ;  /* 0x001f780a01007387 */ /* 0x0003e60000100a00 */
[C---:B------:R-:W-:Y:S01]  /*1c280*/  IMAD.WIDE R56, R251.reuse, 0x4, R114 ;  /* 0x00000004fb387825 */ /* 0x040fe200078e0272 */
[----:B------:R2:W-:Y:S03]  /*1c290*/  STL.64 [R1+0x1fa8], R8 ;  /* 0x001fa80801007387 */ /* 0x0005e60000100a00 */
[----:B------:R-:W-:-:S04]  /*1c2a0*/  IMAD.WIDE R62, R251, 0x4, R130 ;  /* 0x00000004fb3e7825 */ /* 0x000fc800078e0282 */
[----:B------:R-:W-:-:S04]  /*1c2b0*/  IMAD.WIDE R174, R251, 0x4, R146 ;  /* 0x00000004fbae7825 */ /* 0x000fc800078e0292 */
[----:B-1----:R-:W-:-:S04]  /*1c2c0*/  IMAD.WIDE R10, R251, 0x4, R162 ;  /* 0x00000004fb0a7825 */ /* 0x002fc800078e02a2 */
[C---:B--2---:R-:W-:Y:S01]  /*1c2d0*/  IMAD.WIDE R8, R251.reuse, 0x4, R178 ;  /* 0x00000004fb087825 */ /* 0x044fe200078e02b2 */
[----:B------:R1:W-:Y:S03]  /*1c2e0*/  STL.64 [R1], R10 ;  /* 0x0000000a01007387 */ /* 0x0003e60000100a00 */
[C---:B------:R-:W-:Y:S01]  /*1c2f0*/  IMAD.WIDE R12, R251.reuse, 0x4, R194 ;  /* 0x00000004fb0c7825 */ /* 0x040fe200078e02c2 */
[----:B------:R2:W-:Y:S03]  /*1c300*/  STL.64 [R1+0x1eb8], R8 ;  /* 0x001eb80801007387 */ /* 0x0005e60000100a00 */
[C---:B------:R-:W-:Y:S01]  /*1c310*/  IMAD.WIDE R2, R251.reuse, 0x4, R2 ;  /* 0x00000004fb027825 */ /* 0x040fe200078e0202 */
[----:B------:R-:W-:Y:S03]  /*1c320*/  STL.64 [R1+0x1ed0], R12 ;  /* 0x001ed00c01007387 */ /* 0x000fe60000100a00 */
[----:B---3--:R-:W-:-:S05]  /*1c330*/  IMAD.WIDE R28, R251, 0x4, R246 ;  /* 0x00000004fb1c7825 */ /* 0x008fca00078e02f6 */
        /* <DEDUP_REMOVED lines=12> */
[----:B------:R-:W-:-:S03]  /*1c400*/  MOV R252, 0x7f ;  /* 0x0000007f00fc7802 */ /* 0x000fc60000000f00 */
[----:B------:R3:W-:Y:S01]  /*1c410*/  LDGSTS.E [R7+-0x63200], [R12.64], P6 ;  /* 0x9ce000000c077fae */ /* 0x0007e2000b121844 */
[----:B-1----:R-:W-:-:S04]  /*1c420*/  IMAD.WIDE R10, R251, 0x4, R210 ;  /* 0x00000004fb0a7825 */ /* 0x002fc800078e02d2 */
[----:B--2---:R-:W-:Y:S01]  /*1c430*/  IMAD.WIDE R8, R251, 0x4, R226 ;  /* 0x00000004fb087825 */ /* 0x004fe200078e02e2 */
[----:B------:R-:W-:Y:S04]  /*1c440*/  STL.64 [R1+0x1ef8], R10 ;  /* 0x001ef80a01007387 */ /* 0x000fe80000100a00 */
[----:B------:R1:W-:Y:S04]  /*1c450*/  STL.64 [R1+0x1f20], R8 ;  /* 0x001f200801007387 */ /* 0x0003e80000100a00 */
[----:B------:R2:W-:Y:S04]  /*1c460*/  STL.64 [R1+0x1f48], R2 ;  /* 0x001f480201007387 */ /* 0x0005e80000100a00 */
[----:B------:R2:W-:Y:S04]  /*1c470*/  STL [R1+0x550], RZ ;  /* 0x000550ff01007387 */ /* 0x0005e80000100800 */
        /* <DEDUP_REMOVED lines=311> */
[----:B------:R2:W-:Y:S01]  /*1d7f0*/  STL [R1+0x270], RZ ;  /* 0x000270ff01007387 */ /* 0x0005e20000100800 */
[----:B------:R-:W-:-:S03]  /*1d800*/  IADD3 R252, R252, c[0x0][0x180], RZ ;  /* 0x00006000fcfc7a10 */ /* 0x000fc60007ffe0ff */
[----:B------:R2:W-:Y:S04]  /*1d810*/  STL [R1+0x274], RZ ;  /* 0x000274ff01007387 */ /* 0x0005e80000100800 */
[----:B------:R2:W-:Y:S04]  /*1d820*/  STL [R1+0x278], RZ ;  /* 0x000278ff01007387 */ /* 0x0005e80000100800 */
[----:B------:R2:W-:Y:S01]  /*1d830*/  STL [R1+0x27c], RZ ;  /* 0x00027cff01007387 */ /* 0x0005e20000100800 */
[----:B------:R-:W-:-:S03]  /*1d840*/  ISETP.GE.AND P0, PT, R252, 0x80, PT ;  /* 0x00000080fc00780c */ /* 0x000fc60003f06270 */
[----:B------:R3:W-:Y:S04]  /*1d850*/  LDGSTS.E [R6+-0x62200], [R10.64], P6 ;  /* 0x9de000000a067fae */ /* 0x0007e8000b121844 */
[----:B------:R4:W-:Y:S04]  /*1d860*/  LDGSTS.E [R5+-0x61200], [R8.64], P6 ;  /* 0x9ee0000008057fae */ /* 0x0009e8000b121844 */
[----:B------:R4:W-:Y:S01]  /*1d870*/  LDGSTS.E [R4+-0x60200], [R2.64], P6 ;  /* 0x9fe0000002047fae */ /* 0x0009e2000b121844 */
[----:B------:R-:W-:-:S03]  /*1d880*/  CS2R R244, SRZ ;  /* 0x0000000000f47805 */ /* 0x000fc6000001ff00 */
[----:B------:R-:W0:Y:S01]  /*1d890*/  LDGDEPBAR ;  /* 0x00000000000079af */ /* 0x000e220000000000 */
[----:B------:R-:W-:Y:S01]  /*1d8a0*/  CS2R R246, SRZ ;  /* 0x0000000000f67805 */ /* 0x000fe2000001ff00 */
        /* <DEDUP_REMOVED lines=84> */
[----:B----4-:R-:W-:Y:S01]  /*1ddf0*/  CS2R R4, SRZ ;  /* 0x0000000000047805 */ /* 0x010fe2000001ff00 */
[----:B---3--:R-:W-:Y:S01]  /*1de00*/  CS2R R6, SRZ ;  /* 0x0000000000067805 */ /* 0x008fe2000001ff00 */
[----:B-1----:R-:W-:Y:S01]  /*1de10*/  CS2R R8, SRZ ;  /* 0x0000000000087805 */ /* 0x002fe2000001ff00 */
        /* <DEDUP_REMOVED lines=9> */
[----:B------:R-:W-:Y:S05]  /*1deb0*/  @!P0 BRA `(.L_x_0) ;  /* 0x0005d03000008947 */ /* 0x000fea0003800000 */
[----:B--2---:R-:W2:Y:S04]  /*1dec0*/  LDL.LU.64 R10, [R1+0x13f0] ;  /* 0x0013f000010a7983 */ /* 0x004ea80000300a00 */
[----:B------:R-:W3:Y:S04]  /*1ded0*/  LDL.LU.64 R12, [R1+0x13f8] ;  /* 0x0013f800010c7983 */ /* 0x000ee80000300a00 */
[----:B------:R-:W4:Y:S04]  /*1dee0*/  LDL.LU.64 R18, [R1+0x1420] ;  /* 0x0014200001127983 */ /* 0x000f280000300a00 */
[----:B------:R-:W5:Y:S04]  /*1def0*/  LDL.LU.64 R20, [R1+0x1428] ;  /* 0x0014280001147983 */ /* 0x000f680000300a00 */
[----:B------:R-:W3:Y:S04]  /*1df00*/  LDL.LU.64 R22, [R1+0x730] ;  /* 0x0007300001167983 */ /* 0x000ee80000300a00 */
[----:B------:R-:W3:Y:S04]  /*1df10*/  LDL.LU.64 R24, [R1+0x728] ;  /* 0x0007280001187983 */ /* 0x000ee80000300a00 */
[----:B------:R-:W4:Y:S04]  /*1df20*/  LDL.LU.64 R26, [R1+0x720] ;  /* 0x00072000011a7983 */ /* 0x000f280000300a00 */
[----:B------:R-:W4:Y:S04]  /*1df30*/  LDL.LU.64 R2, [R1+0x638] ;  /* 0x0006380001027983 */ /* 0x000f280000300a00 */
[----:B------:R-:W4:Y:S04]  /*1df40*/  LDL.LU.64 R8, [R1+0x410] ;  /* 0x0004100001087983 */ /* 0x000f280000300a00 */
[----:B------:R-:W4:Y:S04]  /*1df50*/  LDL.LU.64 R14, [R1+0x3b8] ;  /* 0x0003b800010e7983 */ /* 0x000f280000300a00 */
[----:B------:R-:W4:Y:S04]  /*1df60*/  LDL.LU.64 R16, [R1+0x3b0] ;  /* 0x0003b00001107983 */ /* 0x000f280000300a00 */
[----:B--2---:R1:W-:Y:S01]  /*1df70*/  STL [R1+0x1e0c], R10 ;  /* 0x001e0c0a01007387 */ /* 0x0043e20000100800 */
[----:B------:R-:W-:-:S03]  /*1df80*/  IMAD.MOV.U32 R4, RZ, RZ, R11 ;  /* 0x000000ffff047224 */ /* 0x000fc600078e000b */
[----:B-1----:R-:W2:Y:S04]  /*1df90*/  LDL.LU.64 R10, [R1+0x3a8] ;  /* 0x0003a800010a7983 */ /* 0x002ea80000300a00 */
[----:B------:R1:W-:Y:S04]  /*1dfa0*/  STL [R1+0x1e08], R4 ;  /* 0x001e080401007387 */ /* 0x0003e80000100800 */
[----:B---3--:R3:W-:Y:S01]  /*1dfb0*/  STL [R1+0x1e14], R12 ;  /* 0x001e140c01007387 */ /* 0x0087e20000100800 */
[----:B-1----:R-:W-:-:S03]  /*1dfc0*/  IMAD.MOV.U32 R4, RZ, RZ, R13 ;  /* 0x000000ffff047224 */ /* 0x002fc600078e000d */
[----:B---3--:R-:W3:Y:S04]  /*1dfd0*/  LDL.LU.64 R12, [R1+0x3a0] ;  /* 0x0003a000010c7983 */ /* 0x008ee80000300a00 */
[----:B------:R1:W-:Y:S04]  /*1dfe0*/  STL [R1+0x1e10], R4 ;  /* 0x001e100401007387 */ /* 0x0003e80000100800 */
[----:B----4-:R4:W-:Y:S01]  /*1dff0*/  STL [R1+0x1e1c], R18 ;  /* 0x001e1c1201007387 */ /* 0x0109e20000100800 */
[----:B-1----:R-:W-:-:S03]  /*1e000*/  MOV R4, R19 ;  /* 0x0000001300047202 */ /* 0x002fc60000000f00 */
[----:B----4-:R-:W4:Y:S04]  /*1e010*/  LDL.LU.64 R18, [R1+0x398] ;  /* 0x0003980001127983 */ /* 0x010f280000300a00 */
[----:B------:R1:W-:Y:S04]  /*1e020*/  STL [R1+0x1e18], R4 ;  /* 0x001e180401007387 */ /* 0x0003e80000100800 */
[----:B-----5:R5:W-:Y:S01]  /*1e030*/  STL [R1+0x1e24], R20 ;  /* 0x001e241401007387 */ /* 0x020be20000100800 */
[----:B-1----:R-:W-:-:S03]  /*1e040*/  IMAD.MOV.U32 R4, RZ, RZ, R21 ;  /* 0x000000ffff047224 */ /* 0x002fc600078e0015 */
[----:B-----5:R-:W5:Y:S04]  /*1e050*/  LDL.LU.64 R20, [R1+0x390] ;  /* 0x0003900001147983 */ /* 0x020f680000300a00 */
[----:B------:R1:W-:Y:S04]  /*1e060*/  STL [R1+0x1e20], R4 ;  /* 0x001e200401007387 */ /* 0x0003e80000100800 */
[----:B------:R1:W-:Y:S02]  /*1e070*/  STL [R1+0x1e28], R22 ;  /* 0x001e281601007387 */ /* 0x0003e40000100800 */
[----:B-1----:R-:W-:-:S02]  /*1e080*/  IMAD.MOV.U32 R4, RZ, RZ, R23 ;  /* 0x000000ffff047224 */ /* 0x002fc400078e0017 */
[----:B------:R-:W5:Y:S04]  /*1e090*/  LDL.LU.64 R22, [R1+0x378] ;  /* 0x0003780001167983 */ /* 0x000f680000300a00 */
[----:B------:R1:W-:Y:S04]  /*1e0a0*/  STL [R1+0x1e00], R4 ;  /* 0x001e000401007387 */ /* 0x0003e80000100800 */
[----:B------:R1:W-:Y:S02]  /*1e0b0*/  STL [R1+0x1e04], R24 ;  /* 0x001e041801007387 */ /* 0x0003e40000100800 */
[----:B-1----:R-:W-:-:S02]  /*1e0c0*/  MOV R4, R25 ;  /* 0x0000001900047202 */ /* 0x002fc40000000f00 */
[----:B------:R-:W5:Y:S04]  /*1e0d0*/  LDL.LU.64 R24, [R1+0x1070] ;  /* 0x0010700001187983 */ /* 0x000f680000300a00 */
[----:B------:R1:W-:Y:S04]  /*1e0e0*/  STL [R1+0x1df8], R4 ;  /* 0x001df80401007387 */ /* 0x0003e80000100800 */
[----:B------:R1:W-:Y:S02]  /*1e0f0*/  STL [R1+0x1dfc], R26 ;  /* 0x001dfc1a01007387 */ /* 0x0003e40000100800 */
[----:B-1----:R-:W-:-:S02]  /*1e100*/  IMAD.MOV.U32 R4, RZ, RZ, R27 ;  /* 0x000000ffff047224 */ /* 0x002fc400078e001b */
[----:B------:R-:W5:Y:S04]  /*1e110*/  LDL.LU.64 R26, [R1+0x1078] ;  /* 0x00107800011a7983 */ /* 0x000f680000300a00 */
        /* <DEDUP_REMOVED lines=17> */
[----:B--2---:R2:W-:Y:S01]  /*1e230*/  STL [R1+0x1dd4], R10 ;  /* 0x001dd40a01007387 */ /* 0x0045e20000100800 */
[----:B-1----:R-:W-:-:S03]  /*1e240*/  MOV R4, R11 ;  /* 0x0000000b00047202 */ /* 0x002fc60000000f00 */
[----:B--2---:R-:W2:Y:S04]  /*1e250*/  LDL.LU.64 R10, [R1+0x520] ;  /* 0x00052000010a7983 */ /* 0x004ea80000300a00 */
[----:B------:R1:W-:Y:S04]  /*1e260*/  STL [R1+0x1dc8], R4 ;  /* 0x001dc80401007387 */ /* 0x0003e80000100800 */
[----:B---3--:R3:W-:Y:S01]  /*1e270*/  STL [R1+0x1dcc], R12 ;  /* 0x001dcc0c01007387 */ /* 0x0087e20000100800 */
[----:B-1----:R-:W-:-:S03]  /*1e280*/  IMAD.MOV.U32 R4, RZ, RZ, R13 ;  /* 0x000000ffff047224 */ /* 0x002fc600078e000d */
[----:B---3--:R-:W3:Y:S04]  /*1e290*/  LDL.LU.64 R12, [R1+0x4a8] ;  /* 0x0004a800010c7983 */ /* 0x008ee80000300a00 */
[----:B------:R1:W-:Y:S04]  /*1e2a0*/  STL [R1+0x1dc0], R4 ;  /* 0x001dc00401007387 */ /* 0x0003e80000100800 */
[----:B----4-:R4:W-:Y:S01]  /*1e2b0*/  STL [R1+0x1dc4], R18 ;  /* 0x001dc41201007387 */ /* 0x0109e20000100800 */
[----:B-1----:R-:W-:-:S03]  /*1e2c0*/  IMAD.MOV.U32 R4, RZ, RZ, R19 ;  /* 0x000000ffff047224 */ /* 0x002fc600078e0013 */
[----:B----4-:R-:W4:Y:S04]  /*1e2d0*/  LDL.LU.64 R18, [R1+0x370] ;  /* 0x0003700001127983 */ /* 0x010f280000300a00 */
[----:B------:R1:W-:Y:S04]  /*1e2e0*/  STL [R1+0x1db8], R4 ;  /* 0x001db80401007387 */ /* 0x0003e80000100800 */
[----:B-----5:R5:W-:Y:S01]  /*1e2f0*/  STL [R1+0x1dbc], R20 ;  /* 0x001dbc1401007387 */ /* 0x020be20000100800 */
[----:B-1----:R-:W-:-:S03]  /*1e300*/  MOV R4, R21 ;  /* 0x0000001500047202 */ /* 0x002fc60000000f00 */
[----:B-----5:R-:W5:Y:S04]  /*1e310*/  LDL.LU.64 R20, [R1+0x348] ;  /* 0x0003480001147983 */ /* 0x020f680000300a00 */
        /* <DEDUP_REMOVED lines=29> */
[----:B--2---:R2:W-:Y:S01]  /*1e4f0*/  STL [R1+0x1d7c], R10 ;  /* 0x001d7c0a01007387 */ /* 0x0045e20000100800 */
[----:B-1----:R-:W-:-:S03]  /*1e500*/  IMAD.MOV.U32 R4, RZ, RZ, R11 ;  /* 0x000000ffff047224 */ /* 0x002fc600078e000b */
[----:B--2---:R-:W2:Y:S04]  /*1e510*/  LDL.LU.64 R10, [R1+0x10b8] ;  /* 0x0010b800010a7983 */ /* 0x004ea80000300a00 */
[----:B------:R1:W-:Y:S04]  /*1e520*/  STL [R1+0x1d70], R4 ;  /* 0x001d700401007387 */ /* 0x0003e80000100800 */
[----:B---3--:R3:W-:Y:S01]  /*1e530*/  STL [R1+0x1d74], R12 ;  /* 0x001d740c01007387 */ /* 0x0087e20000100800 */
[----:B-1----:R-:W-:-:S03]  /*1e540*/  MOV R4, R13 ;  /* 0x0000000d00047202 */ /* 0x002fc60000000f00 */
[----:B---3--:R-:W3:Y:S04]  /*1e550*/  LDL.LU.64 R12, [R1+0x10c0] ;  /* 0x0010c000010c7983 */ /* 0x008ee80000300a00 */
[----:B------:R1:W-:Y:S04]  /*1e560*/  STL [R1+0x1d68], R4 ;  /* 0x001d680401007387 */ /* 0x0003e80000100800 */
[----:B----4-:R4:W-:Y:S01]  /*1e570*/  STL [R1+0x1d6c], R18 ;  /* 0x001d6c1201007387 */ /* 0x0109e20000100800 */
[----:B-1----:R-:W-:-:S03]  /*1e580*/  IMAD.MOV.U32 R4, RZ, RZ, R19 ;  /* 0x000000ffff047224 */ /* 0x002fc600078e0013 */
[----:B----4-:R-:W4:Y:S04]  /*1e590*/  LDL.LU.64 R18, [R1+0x10c8] ;  /* 0x0010c80001127983 */ /* 0x010f280000300a00 */
[----:B------:R1:W-:Y:S04]  /*1e5a0*/  STL [R1+0x1d60], R4 ;  /* 0x001d600401007387 */ /* 0x0003e80000100800 */
[----:B-----5:R5:W-:Y:S01]  /*1e5b0*/  STL [R1+0x1d64], R20 ;  /* 0x001d641401007387 */ /* 0x020be20000100800 */
[----:B-1----:R-:W-:-:S03]  /*1e5c0*/  IMAD.MOV.U32 R4, RZ, RZ, R21 ;  /* 0x000000ffff047224 */ /* 0x002fc600078e0015 */
[----:B-----5:R-:W5:Y:S04]  /*1e5d0*/  LDL.LU.64 R20, [R1+0x4a0] ;  /* 0x0004a00001147983 */ /* 0x020f680000300a00 */
        /* <DEDUP_REMOVED lines=29> */
[----:B--2---:R2:W-:Y:S01]  /*1e7b0*/  STL [R1+0x1d18], R10 ;  /* 0x001d180a01007387 */ /* 0x0045e20000100800 */
[----:B-1----:R-:W-:-:S03]  /*1e7c0*/  IMAD.MOV.U32 R4, RZ, RZ, R11 ;  /* 0x000000ffff047224 */ /* 0x002fc600078e000b */
[----:B--2---:R-:W2:Y:S04]  /*1e7d0*/  LDL.LU.64 R10, [R1+0x2a0] ;  /* 0x0002a000010a7983 */ /* 0x004ea80000300a00 */
        /* <DEDUP_REMOVED lines=601> */
[----:B------:R-:W-:Y:S04]  /*20d70*/  STL [R1+0x1890], R8 ;  /* 0x0018900801007387 */ /* 0x000fe80000100800 */
[----:B------:R-:W5:Y:S01]  /*20d80*/  LDL.LU.64 R6, [R1+0x1348] ;  /* 0x0013480001067983 */ /* 0x000f620000300a00 */
[----:B-1----:R-:W-:-:S05]  /*20d90*/  IMAD.MOV.U32 R4, RZ, RZ, R9 ;  /* 0x000000ffff047224 */ /* 0x002fca00078e0009 */
[----:B------:R1:W-:Y:S04]  /*20da0*/  STL [R1+0x188c], R4 ;  /* 0x00188c0401007387 */ /* 0x0003e80000100800 */
[----:B------:R-:W-:Y:S01]  /*20db0*/  STL [R1+0x1898], R14 ;  /* 0x0018980e01007387 */ /* 0x000fe20000100800 */
[----:B-1----:R-:W-:-:S03]  /*20dc0*/  MOV R4, R15 ;  /* 0x0000000f00047202 */ /* 0x002fc60000000f00 */
[----:B------:R-:W5:Y:S04]  /*20dd0*/  LDL.LU.64 R8, [R1+0x1210] ;  /* 0x0012100001087983 */ /* 0x000f680000300a00 */
[----:B------:R1:W-:Y:S04]  /*20de0*/  STL [R1+0x1894], R4 ;  /* 0x0018940401007387 */ /* 0x0003e80000100800 */
[----:B------:R2:W-:Y:S01]  /*20df0*/  STL [R1+0x18a0], R16 ;  /* 0x0018a01001007387 */ /* 0x0005e20000100800 */
[----:B-1----:R-:W-:-:S03]  /*20e00*/  IMAD.MOV.U32 R4, RZ, RZ, R17 ;  /* 0x000000ffff047224 */ /* 0x002fc600078e0011 */
[----:B------:R-:W5:Y:S04]  /*20e10*/  LDL.LU.64 R14, [R1+0x1218] ;  /* 0x00121800010e7983 */ /* 0x000f680000300a00 */
[----:B--2---:R-:W-:Y:S04]  /*20e20*/  STL [R1+0x18a8], R10 ;  /* 0x0018a80a01007387 */ /* 0x004fe80000100800 */
[----:B------:R1:W-:Y:S04]  /*20e30*/  STL [R1+0x189c], R4 ;  /* 0x00189c0401007387 */ /* 0x0003e80000100800 */
[----:B------:R-:W2:Y:S01]  /*20e40*/  LDL.LU.64 R16, [R1+0x1220] ;  /* 0x0012200001107983 */ /* 0x000ea20000300a00 */
[----:B-1----:R-:W-:-:S03]  /*20e50*/  IMAD.MOV.U32 R4, RZ, RZ, R11 ;  /* 0x000000ffff047224 */ /* 0x002fc600078e000b */
[----:B---3--:R-:W-:Y:S04]  /*20e60*/  STL [R1+0x18ac], R12 ;  /* 0x0018ac0c01007387 */ /* 0x008fe80000100800 */
[----:B------:R1:W-:Y:S04]  /*20e70*/  STL [R1+0x18a4], R4 ;  /* 0x0018a40401007387 */ /* 0x0003e80000100800 */
[----:B------:R-:W3:Y:S01]  /*20e80*/  LDL.LU.64 R10, [R1+0x1228] ;  /* 0x00122800010a7983 */ /* 0x000ee20000300a00 */
[----:B-1----:R-:W-:-:S03]  /*20e90*/  MOV R4, R13 ;  /* 0x0000000d00047202 */ /* 0x002fc60000000f00 */
[----:B----4-:R-:W-:Y:S04]  /*20ea0*/  STL [R1+0x1844], R18 ;  /* 0x0018441201007387 */ /* 0x010fe80000100800 */
[----:B------:R1:W-:Y:S04]  /*20eb0*/  STL [R1+0x1840], R4 ;  /* 0x0018400401007387 */ /* 0x0003e80000100800 */
[----:B------:R-:W4:Y:S01]  /*20ec0*/  LDL.LU.64 R12, [R1+0xbc0] ;  /* 0x000bc000010c7983 */ /* 0x000f220000300a00 */
[----:B-1----:R-:W-:-:S03]  /*20ed0*/  IMAD.MOV.U32 R4, RZ, RZ, R19 ;  /* 0x000000ffff047224 */ /* 0x002fc600078e0013 */
[----:B-----5:R-:W-:Y:S04]  /*20ee0*/  STL [R1+0x183c], R20 ;  /* 0x00183c1401007387 */ /* 0x020fe80000100800 */
[----:B------:R1:W-:Y:S04]  /*20ef0*/  STL [R1+0x1838], R4 ;  /* 0x0018380401007387 */ /* 0x0003e80000100800 */
[----:B------:R-:W5:Y:S01]  /*20f00*/  LDL.LU.64 R18, [R1+0xbb8] ;  /* 0x000bb80001127983 */ /* 0x000f620000300a00 */
[----:B-1----:R-:W-:-:S03]  /*20f10*/  IMAD.MOV.U32 R4, RZ, RZ, R21 ;  /* 0x000000ffff047224 */ /* 0x002fc600078e0015 */
[----:B------:R-:W-:Y:S04]  /*20f20*/  STL [R1+0x1834], R22 ;  /* 0x0018341601007387 */ /* 0x000fe80000100800 */
[----:B------:R1:W-:Y:S04]  /*20f30*/  STL [R1+0x1830], R4 ;  /* 0x0018300401007387 */ /* 0x0003e80000100800 */
[----:B------:R-:W5:Y:S01]  /*20f40*/  LDL.LU.64 R20, [R1+0xbb0] ;  /* 0x000bb00001147983 */ /* 0x000f620000300a00 */
[----:B-1----:R-:W-:-:S03]  /*20f50*/  MOV R4, R23 ;  /* 0x0000001700047202 */ /* 0x002fc60000000f00 */
[----:B------:R-:W-:Y:S04]  /*20f60*/  STL [R1+0x17d0], R24 ;  /* 0x0017d01801007387 */ /* 0x000fe80000100800 */
[----:B------:R1:W-:Y:S04]  /*20f70*/  STL [R1+0x17c8], R4 ;  /* 0x0017c80401007387 */ /* 0x0003e80000100800 */
[----:B------:R-:W5:Y:S01]  /*20f80*/  LDL.LU.64 R22, [R1+0xba8] ;  /* 0x000ba80001167983 */ /* 0x000f620000300a00 */
[----:B-1----:R-:W-:-:S03]  /*20f90*/  IMAD.MOV.U32 R4, RZ, RZ, R25 ;  /* 0x000000ffff047224 */ /* 0x002fc600078e0019 */
[----:B------:R-:W-:Y:S04]  /*20fa0*/  STL [R1+0x17d8], R26 ;  /* 0x0017d81a01007387 */ /* 0x000fe80000100800 */
[----:B------:R1:W-:Y:S04]  /*20fb0*/  STL [R1+0x17cc], R4 ;  /* 0x0017cc0401007387 */ /* 0x0003e80000100800 */
[----:B------:R-:W5:Y:S01]  /*20fc0*/  LDL.LU.64 R24, [R1+0x50] ;  /* 0x0000500001187983 */ /* 0x000f620000300a00 */
[----:B-1----:R-:W-:-:S03]  /*20fd0*/  IMAD.MOV.U32 R4, RZ, RZ, R27 ;  /* 0x000000ffff047224 */ /* 0x002fc600078e001b */
[----:B------:R1:W-:Y:S04]  /*20fe0*/  STL [R1+0x17e0], R2 ;  /* 0x0017e00201007387 */ /* 0x0003e80000100800 */
[----:B------:R1:W-:Y:S04]  /*20ff0*/  STL [R1+0x17d4], R4 ;  /* 0x0017d40401007387 */ /* 0x0003e80000100800 */
[----:B------:R-:W5:Y:S01]  /*21000*/  LDL.LU.64 R26, [R1+0x48] ;  /* 0x00004800011a7983 */ /* 0x000f620000300a00 */
[----:B-1----:R-:W-:-:S03]  /*21010*/  MOV R2, R3 ;  /* 0x0000000300027202 */ /* 0x002fc60000000f00 */
[----:B------:R-:W-:Y:S01]  /*21020*/  STL [R1+0x17e8], R6 ;  /* 0x0017e80601007387 */ /* 0x000fe20000100800 */
[----:B------:R-:W-:-:S03]  /*21030*/  IMAD.MOV.U32 R4, RZ, RZ, R7 ;  /* 0x000000ffff047224 */ /* 0x000fc600078e0007 */
[----:B------:R1:W-:Y:S04]  /*21040*/  STL [R1+0x17dc], R2 ;  /* 0x0017dc0201007387 */ /* 0x0003e80000100800 */
[----:B-1----:R-:W5:Y:S04]  /*21050*/  LDL.LU.64 R2, [R1+0x40] ;  /* 0x0000400001027983 */ /* 0x002f680000300a00 */
[----:B------:R-:W-:Y:S04]  /*21060*/  STL [R1+0x17f0], R8 ;  /* 0x0017f00801007387 */ /* 0x000fe80000100800 */
[----:B------:R1:W-:Y:S02]  /*21070*/  STL [R1+0x17e4], R4 ;  /* 0x0017e40401007387 */ /* 0x0003e40000100800 */
[----:B-1----:R-:W-:-:S02]  /*21080*/  IMAD.MOV.U32 R4, RZ, RZ, R9 ;  /* 0x000000ffff047224 */ /* 0x002fc400078e0009 */
[----:B------:R-:W-:Y:S04]  /*21090*/  STL [R1+0x17f8], R14 ;  /* 0x0017f80e01007387 */ /* 0x000fe80000100800 */
[----:B------:R1:W-:Y:S02]  /*210a0*/  STL [R1+0x17ec], R4 ;  /* 0x0017ec0401007387 */ /* 0x0003e40000100800 */
[----:B-1----:R-:W-:Y:S02]  /*210b0*/  MOV R4, R15 ;  /* 0x0000000f00047202 */ /* 0x002fe40000000f00 */
[----:B------:R-:W5:Y:S04]  /*210c0*/  LDL.LU.64 R14, [R1+0x1370] ;  /* 0x00137000010e7983 */ /* 0x000f680000300a00 */
[----:B------:R1:W-:Y:S04]  /*210d0*/  STL [R1+0x17f4], R4 ;  /* 0x0017f40401007387 */ /* 0x0003e80000100800 */
[----:B--2---:R2:W-:Y:S01]  /*210e0*/  STL [R1+0x1800], R16 ;  /* 0x0018001001007387 */ /* 0x0045e20000100800 */
[----:B-1----:R-:W-:-:S03]  /*210f0*/  IMAD.MOV.U32 R4, RZ, RZ, R17 ;  /* 0x000000ffff047224 */ /* 0x002fc600078e0011 */
[----:B--2---:R-:W2:Y:S04]  /*21100*/  LDL.LU.64 R16, [R1+0x1378] ;  /* 0x0013780001107983 */ /* 0x004ea80000300a00 */
[----:B------:R1:W-:Y:S04]  /*21110*/  STL [R1+0x17fc], R4 ;  /* 0x0017fc0401007387 */ /* 0x0003e80000100800 */
[----:B---3--:R3:W-:Y:S04]  /*21120*/  STL [R1+0x1808], R10 ;  /* 0x0018080a01007387 */ /* 0x0087e80000100800 */
[----:B------:R-:W2:Y:S01]  /*21130*/  LDL.LU.64 R8, [R1+0x1380] ;  /* 0x0013800001087983 */ /* 0x000ea20000300a00 */
[----:B-1----:R-:W-:-:S05]  /*21140*/  IMAD.MOV.U32 R4, RZ, RZ, R11 ;  /* 0x000000ffff047224 */ /* 0x002fca00078e000b */
[----:B------:R1:W-:Y:S04]  /*21150*/  STL [R1+0x1804], R4 ;  /* 0x0018040401007387 */ /* 0x0003e80000100800 */
[----:B----4-:R-:W-:Y:S04]  /*21160*/  STL [R1+0x1810], R12 ;  /* 0x0018100c01007387 */ /* 0x010fe80000100800 */
[----:B---3--:R-:W3:Y:S01]  /*21170*/  LDL.LU.64 R10, [R1+0x1388] ;  /* 0x00138800010a7983 */ /* 0x008ee20000300a00 */
[----:B-1----:R-:W-:-:S05]  /*21180*/  MOV R4, R13 ;  /* 0x0000000d00047202 */ /* 0x002fca0000000f00 */
[----:B------:R1:W-:Y:S04]  /*21190*/  STL [R1+0x180c], R4 ;  /* 0x00180c0401007387 */ /* 0x0003e80000100800 */
[----:B-----5:R4:W-:Y:S01]  /*211a0*/  STL [R1+0x1818], R18 ;  /* 0x0018181201007387 */ /* 0x0209e20000100800 */
[----:B-1----:R-:W-:-:S03]  /*211b0*/  IMAD.MOV.U32 R4, RZ, RZ, R19 ;  /* 0x000000ffff047224 */ /* 0x002fc600078e0013 */
[----:B----4-:R-:W4:Y:S04]  /*211c0*/  LDL.LU.64 R18, [R1+0x1250] ;  /* 0x0012500001127983 */ /* 0x010f280000300a00 */
[----:B------:R1:W-:Y:S04]  /*211d0*/  STL [R1+0x1814], R4 ;  /* 0x0018140401007387 */ /* 0x0003e80000100800 */
[----:B------:R5:W-:Y:S01]  /*211e0*/  STL [R1+0x1820], R20 ;  /* 0x0018201401007387 */ /* 0x000be20000100800 */
        /* <DEDUP_REMOVED lines=19> */
[----:B------:R-:W-:Y:S04]  /*21320*/  STL [R1+0x17b4], R248 ;  /* 0x0017b4f801007387 */ /* 0x000fe80000100800 */
[----:B------:R-:W-:Y:S04]  /*21330*/  STL [R1+0xefc], R249 ;  /* 0x000efcf901007387 */ /* 0x000fe80000100800 */
[----:B------:R-:W5:Y:S04]  /*21340*/  LDL.LU.64 R12, [R1+0xb90] ;  /* 0x000b9000010c7983 */ /* 0x000f680000300a00 */
        /* <DEDUP_REMOVED lines=8> */
[----:B------:R3:W-:Y:S01]  /*213d0*/  STL [R1+0xf14], R8 ;  /* 0x000f140801007387 */ /* 0x0007e20000100800 */
[----:B-1----:R-:W-:-:S03]  /*213e0*/  MOV R4, R9 ;  /* 0x0000000900047202 */ /* 0x002fc60000000f00 */
[----:B---3--:R-:W3:Y:S04]  /*213f0*/  LDL.LU.64 R8, [R1+0x440] ;  /* 0x0004400001087983 */ /* 0x008ee80000300a00 */
[----:B------:R1:W-:Y:S04]  /*21400*/  STL [R1+0xf10], R4 ;  /* 0x000f100401007387 */ /* 0x0003e80000100800 */
[----:B------:R1:W-:Y:S02]  /*21410*/  STL [R1+0xf1c], R10 ;  /* 0x000f1c0a01007387 */ /* 0x0003e40000100800 */
[----:B-1----:R-:W-:-:S02]  /*21420*/  IMAD.MOV.U32 R4, RZ, RZ, R11 ;  /* 0x000000ffff047224 */ /* 0x002fc400078e000b */
[----:B------:R-:W3:Y:S04]  /*21430*/  LDL.LU.64 R10, [R1+0x448] ;  /* 0x00044800010a7983 */ /* 0x000ee80000300a00 */
        /* <DEDUP_REMOVED lines=41> */
[----:B------:R1:W-:Y:S02]  /*216d0*/  STL [R1+0xf74], R10 ;  /* 0x000f740a01007387 */ /* 0x0003e40000100800 */
[----:B-1----:R-:W-:-:S02]  /*216e0*/  MOV R4, R11 ;  /* 0x0000000b00047202 */ /* 0x002fc40000000f00 */
[----:B------:R-:W3:Y:S04]  /*216f0*/  LDL.LU.64 R10, [R1+0xb78] ;  /* 0x000b7800010a7983 */ /* 0x000ee80000300a00 */
        /* <DEDUP_REMOVED lines=41> */
[----:B------:R1:W-:Y:S02]  /*21990*/  STL [R1+0xfcc], R10 ;  /* 0x000fcc0a01007387 */ /* 0x0003e40000100800 */
[----:B-1----:R-:W-:-:S02]  /*219a0*/  IMAD.MOV.U32 R4, RZ, RZ, R11 ;  /* 0x000000ffff047224 */ /* 0x002fc400078e000b */
[----:B------:R-:W3:Y:S04]  /*219b0*/  LDL.LU.64 R10, [R1+0x12d0] ;  /* 0x0012d000010a7983 */ /* 0x000ee80000300a00 */
        /* <DEDUP_REMOVED lines=745> */
[----:B------:R-:W-:Y:S04]  /*24850*/  STL [R1+0x15a4], R10 ;  /* 0x0015a40a01007387 */ /* 0x000fe80000100800 */
[----:B------:R-:W3:Y:S01]  /*24860*/  LDL.LU.64 R6, [R1+0xbc8] ;  /* 0x000bc80001067983 */ /* 0x000ee20000300a00 */
[----:B-1----:R-:W-:-:S05]  /*24870*/  MOV R4, R11 ;  /* 0x0000000b00047202 */ /* 0x002fca0000000f00 */
[----:B------:R1:W-:Y:S04]  /*24880*/  STL [R1+0x15a0], R4 ;  /* 0x0015a00401007387 */ /* 0x0003e80000100800 */
[----:B----4-:R4:W-:Y:S01]  /*24890*/  STL [R1+0x15ac], R18 ;  /* 0x0015ac1201007387 */ /* 0x0109e20000100800 */
[----:B-1----:R-:W-:-:S03]  /*248a0*/  IMAD.MOV.U32 R4, RZ, RZ, R19 ;  /* 0x000000ffff047224 */ /* 0x002fc600078e0013 */
[----:B----4-:R-:W4:Y:S04]  /*248b0*/  LDL.LU.64 R18, [R1+0x17a0] ;  /* 0x0017a00001127983 */ /* 0x010f280000300a00 */
[----:B------:R1:W-:Y:S04]  /*248c0*/  STL [R1+0x15a8], R4 ;  /* 0x0015a80401007387 */ /* 0x0003e80000100800 */
[----:B-----5:R5:W-:Y:S01]  /*248d0*/  STL [R1+0x15b4], R20 ;  /* 0x0015b41401007387 */ /* 0x020be20000100800 */
[----:B-1----:R-:W-:-:S03]  /*248e0*/  IMAD.MOV.U32 R4, RZ, RZ, R21 ;  /* 0x000000ffff047224 */ /* 0x002fc600078e0015 */
[----:B-----5:R-:W5:Y:S04]  /*248f0*/  LDL.64 R20, [R1+0x1e38] ;  /* 0x001e380001147983 */ /* 0x020f680000100a00 */
[----:B------:R1:W-:Y:S04]  /*24900*/  STL [R1+0x15b0], R4 ;  /* 0x0015b00401007387 */ /* 0x0003e80000100800 */
[----:B------:R1:W-:Y:S02]  /*24910*/  STL [R1+0x15bc], R22 ;  /* 0x0015bc1601007387 */ /* 0x0003e40000100800 */
[----:B-1----:R-:W-:-:S02]  /*24920*/  MOV R4, R23 ;  /* 0x0000001700047202 */ /* 0x002fc40000000f00 */
[----:B------:R-:W5:Y:S04]  /*24930*/  LDL.64 R22, [R1+0x1e40] ;  /* 0x001e400001167983 */ /* 0x000f680000100a00 */
        /* <DEDUP_REMOVED lines=9> */
[----:B------:R1:W-:Y:S02]  /*249d0*/  STL [R1+0x15d4], R2 ;  /* 0x0015d40201007387 */ /* 0x0003e40000100800 */
[----:B-1----:R-:W-:Y:S02]  /*249e0*/  MOV R4, R3 ;  /* 0x0000000300047202 */ /* 0x002fe40000000f00 */
[----:B------:R-:W5:Y:S04]  /*249f0*/  LDL.LU.64 R2, [R1+0x1688] ;  /* 0x0016880001027983 */ /* 0x000f680000300a00 */
[----:B------:R1:W-:Y:S04]  /*24a00*/  STL [R1+0x15d0], R4 ;  /* 0x0015d00401007387 */ /* 0x0003e80000100800 */
[----:B------:R1:W-:Y:S04]  /*24a10*/  STL [R1+0x15dc], R12 ;  /* 0x0015dc0c01007387 */ /* 0x0003e80000100800 */
[----:B------:R-:W5:Y:S01]  /*24a20*/  LDL.LU.64 R26, [R1+0x1690] ;  /* 0x00169000011a7983 */ /* 0x000f620000300a00 */
[----:B-1----:R-:W-:-:S03]  /*24a30*/  IMAD.MOV.U32 R4, RZ, RZ, R13 ;  /* 0x000000ffff047224 */ /* 0x002fc600078e000d */
[----:B------:R-:W-:Y:S04]  /*24a40*/  STL [R1+0x15e4], R14 ;  /* 0x0015e40e01007387 */ /* 0x000fe80000100800 */
[----:B------:R1:W-:Y:S04]  /*24a50*/  STL [R1+0x15d8], R4 ;  /* 0x0015d80401007387 */ /* 0x0003e80000100800 */
[----:B------:R-:W5:Y:S01]  /*24a60*/  LDL.LU.64 R12, [R1+0x1698] ;  /* 0x00169800010c7983 */ /* 0x000f620000300a00 */
[----:B-1----:R-:W-:-:S03]  /*24a70*/  IMAD.MOV.U32 R4, RZ, RZ, R15 ;  /* 0x000000ffff047224 */ /* 0x002fc600078e000f */
[----:B--2---:R-:W-:Y:S04]  /*24a80*/  STL [R1+0x15ec], R16 ;  /* 0x0015ec1001007387 */ /* 0x004fe80000100800 */
[----:B------:R1:W-:Y:S04]  /*24a90*/  STL [R1+0x15e0], R4 ;  /* 0x0015e00401007387 */ /* 0x0003e80000100800 */
[----:B------:R-:W2:Y:S01]  /*24aa0*/  LDL.LU.64 R14, [R1+0x1648] ;  /* 0x00164800010e7983 */ /* 0x000ea20000300a00 */
[----:B-1----:R-:W-:-:S03]  /*24ab0*/  MOV R4, R17 ;  /* 0x0000001100047202 */ /* 0x002fc60000000f00 */
[----:B---3--:R-:W-:Y:S04]  /*24ac0*/  STL [R1+0x15f4], R8 ;  /* 0x0015f40801007387 */ /* 0x008fe80000100800 */
[----:B------:R1:W-:Y:S04]  /*24ad0*/  STL [R1+0x15e8], R4 ;  /* 0x0015e80401007387 */ /* 0x0003e80000100800 */
[----:B------:R-:W3:Y:S01]  /*24ae0*/  LDL.LU.64 R16, [R1+0x1650] ;  /* 0x0016500001107983 */ /* 0x000ee20000300a00 */
[----:B-1----:R-:W-:-:S03]  /*24af0*/  IMAD.MOV.U32 R4, RZ, RZ, R9 ;  /* 0x000000ffff047224 */ /* 0x002fc600078e0009 */
[----:B------:R-:W-:Y:S04]  /*24b00*/  STL [R1+0x15fc], R6 ;  /* 0x0015fc0601007387 */ /* 0x000fe80000100800 */
[----:B------:R1:W-:Y:S04]  /*24b10*/  STL [R1+0x15f0], R4 ;  /* 0x0015f00401007387 */ /* 0x0003e80000100800 */
[----:B------:R-:W3:Y:S01]  /*24b20*/  LDL.LU.64 R8, [R1+0x1658] ;  /* 0x0016580001087983 */ /* 0x000ee20000300a00 */
[----:B-1----:R-:W-:-:S03]  /*24b30*/  IMAD.MOV.U32 R4, RZ, RZ, R7 ;  /* 0x000000ffff047224 */ /* 0x002fc600078e0007 */
[----:B----4-:R-:W-:Y:S04]  /*24b40*/  STL [R1+0x1604], R18 ;  /* 0x0016041201007387 */ /* 0x010fe80000100800 */
[----:B------:R1:W-:Y:S02]  /*24b50*/  STL [R1+0x15f8], R4 ;  /* 0x0015f80401007387 */ /* 0x0003e40000100800 */
[----:B-1----:R-:W-:Y:S02]  /*24b60*/  MOV R4, R19 ;  /* 0x0000001300047202 */ /* 0x002fe40000000f00 */
[----:B------:R-:W4:Y:S04]  /*24b70*/  LDL.LU.64 R18, [R1+0x1660] ;  /* 0x0016600001127983 */ /* 0x000f280000300a00 */
        /* <DEDUP_REMOVED lines=16> */
[----:B------:R-:W-:Y:S04]  /*24c80*/  STL [R1+0x1620], R4 ;  /* 0x0016200401007387 */ /* 0x000fe80000100800 */
[----:B------:R1:W-:Y:S04]  /*24c90*/  STL [R1+0x162c], R2 ;  /* 0x00162c0201007387 */ /* 0x0003e80000100800 */
[----:B------:R-:W-:Y:S01]  /*24ca0*/  STL [R1+0x1634], R26 ;  /* 0x0016341a01007387 */ /* 0x000fe20000100800 */
[----:B-1----:R-:W-:Y:S01]  /*24cb0*/  IMAD.MOV.U32 R2, RZ, RZ, R3 ;  /* 0x000000ffff027224 */ /* 0x002fe200078e0003 */
[----:B------:R-:W-:-:S04]  /*24cc0*/  MOV R4, R27 ;  /* 0x0000001b00047202 */ /* 0x000fc80000000f00 */
[----:B------:R1:W-:Y:S04]  /*24cd0*/  STL [R1+0x1628], R2 ;  /* 0x0016280201007387 */ /* 0x0003e80000100800 */
[----:B-1----:R-:W5:Y:S04]  /*24ce0*/  LDL.LU.64 R2, [R1+0x1e50] ;  /* 0x001e500001027983 */ /* 0x002f680000300a00 */
[----:B------:R-:W-:Y:S04]  /*24cf0*/  STL [R1+0x163c], R12 ;  /* 0x00163c0c01007387 */ /* 0x000fe80000100800 */
[----:B------:R1:W-:Y:S04]  /*24d00*/  STL [R1+0x1630], R4 ;  /* 0x0016300401007387 */ /* 0x0003e80000100800 */
[----:B------:R-:W5:Y:S01]  /*24d10*/  LDL.LU.64 R26, [R1+0x1e58] ;  /* 0x001e5800011a7983 */ /* 0x000f620000300a00 */
[----:B-1----:R-:W-:-:S03]  /*24d20*/  IMAD.MOV.U32 R4, RZ, RZ, R13 ;  /* 0x000000ffff047224 */ /* 0x002fc600078e000d */
        /* <DEDUP_REMOVED lines=8> */
[----:B------:R-:W-:Y:S04]  /*24db0*/  STL [R1+0x1654], R8 ;  /* 0x0016540801007387 */ /* 0x000fe80000100800 */
[----:B------:R1:W-:Y:S04]  /*24dc0*/  STL [R1+0x1648], R4 ;  /* 0x0016480401007387 */ /* 0x0003e80000100800 */
[----:B------:R-:W3:Y:S04]  /*24dd0*/  LDL.LU.64 R16, [R1+0x16c0] ;  /* 0x0016c00001107983 */ /* 0x000ee80000300a00 */
[----:B------:R-:W3:Y:S01]  /*24de0*/  LDL.LU.64 R6, [R1+0x16e8] ;  /* 0x0016e80001067983 */ /* 0x000ee20000300a00 */
[----:B-1----:R-:W-:-:S05]  /*24df0*/  IMAD.MOV.U32 R4, RZ, RZ, R9 ;  /* 0x000000ffff047224 */ /* 0x002fca00078e0009 */
        /* <DEDUP_REMOVED lines=16> */
[----:B------:R-:W-:Y:S04]  /*24f00*/  STL [R1+0x167c], R10 ;  /* 0x00167c0a01007387 */ /* 0x000fe80000100800 */
[----:B------:R1:W-:Y:S04]  /*24f10*/  STL [R1+0x1670], R4 ;  /* 0x0016700401007387 */ /* 0x0003e80000100800 */
[----:B------:R-:W5:Y:S01]  /*24f20*/  LDL.LU.64 R24, [R1+0x16d8] ;  /* 0x0016d80001187983 */ /* 0x000f620000300a00 */
[----:B-1----:R-:W-:-:S03]  /*24f30*/  MOV R4, R11 ;  /* 0x0000000b00047202 */ /* 0x002fc60000000f00 */
        /* <DEDUP_REMOVED lines=20> */
[----:B------:R-:W-:Y:S04]  /*25080*/  STL [R1+0x16ac], R6 ;  /* 0x0016ac0601007387 */ /* 0x000fe80000100800 */
[----:B------:R1:W-:Y:S04]  /*25090*/  STL [R1+0x16a0], R4 ;  /* 0x0016a00401007387 */ /* 0x0003e80000100800 */
[----:B------:R-:W3:Y:S01]  /*250a0*/  LDL.LU.64 R16, [R1+0x1e70] ;  /* 0x001e700001107983 */ /* 0x000ee20000300a00 */
[----:B-1----:R-:W-:-:S03]  /*250b0*/  MOV R4, R7 ;  /* 0x0000000700047202 */ /* 0x002fc60000000f00 */
[----:B----4-:R-:W-:Y:S04]  /*250c0*/  STL [R1+0x16b4], R18 ;  /* 0x0016b41201007387 */ /* 0x010fe80000100800 */
[----:B------:R1:W-:Y:S02]  /*250d0*/  STL [R1+0x16a8], R4 ;  /* 0x0016a80401007387 */ /* 0x0003e40000100800 */
[----:B-1----:R-:W-:Y:S02]  /*250e0*/  IMAD.MOV.U32 R4, RZ, RZ, R19 ;  /* 0x000000ffff047224 */ /* 0x002fe400078e0013 */
[----:B------:R-:W4:Y:S04]  /*250f0*/  LDL.LU.64 R18, [R1+0x1e78] ;  /* 0x001e780001127983 */ /* 0x000f280000300a00 */
[----:B------:R1:W-:Y:S04]  /*25100*/  STL [R1+0x16b0], R4 ;  /* 0x0016b00401007387 */ /* 0x0003e80000100800 */
[----:B-----5:R5:W-:Y:S01]  /*25110*/  STL [R1+0x16bc], R20 ;  /* 0x0016bc1401007387 */ /* 0x020be20000100800 */
[----:B-1----:R-:W-:-:S03]  /*25120*/  IMAD.MOV.U32 R4, RZ, RZ, R21 ;  /* 0x000000ffff047224 */ /* 0x002fc600078e0015 */
[----:B------:R-:W-:Y:S04]  /*25130*/  STL [R1+0x16c4], R8 ;  /* 0x0016c40801007387 */ /* 0x000fe80000100800 */
[----:B------:R1:W-:Y:S04]  /*25140*/  STL [R1+0x16b8], R4 ;  /* 0x0016b80401007387 */ /* 0x0003e80000100800 */
[----:B-----5:R-:W5:Y:S01]  /*25150*/  LDL.LU.64 R20, [R1+0x1e80] ;  /* 0x001e800001147983 */ /* 0x020f620000300a00 */
[----:B-1----:R-:W-:-:S03]  /*25160*/  MOV R4, R9 ;  /* 0x0000000900047202 */ /* 0x002fc60000000f00 */
[----:B------:R-:W-:Y:S04]  /*25170*/  STL [R1+0x16cc], R22 ;  /* 0x0016cc1601007387 */ /* 0x000fe80000100800 */
[----:B------:R1:W-:Y:S02]  /*25180*/  STL [R1+0x16c0], R4 ;  /* 0x0016c00401007387 */ /* 0x0003e40000100800 */
[----:B-1----:R-:W-:Y:S02]  /*25190*/  IMAD.MOV.U32 R4, RZ, RZ, R23 ;  /* 0x000000ffff047224 */ /* 0x002fe400078e0017 */
[----:B------:R-:W5:Y:S04]  /*251a0*/  LDL.LU.64 R22, [R1+0x1e88] ;  /* 0x001e880001167983 */ /* 0x000f680000300a00 */
[----:B------:R1:W-:Y:S04]  /*251b0*/  STL [R1+0x16c8], R4 ;  /* 0x0016c80401007387 */ /* 0x0003e80000100800 */
[----:B------:R1:W-:Y:S02]  /*251c0*/  STL [R1+0x16d4], R24 ;  /* 0x0016d41801007387 */ /* 0x0003e40000100800 */
[----:B-1----:R-:W-:-:S02]  /*251d0*/  IMAD.MOV.U32 R4, RZ, RZ, R25 ;  /* 0x000000ffff047224 */ /* 0x002fc400078e0019 */
[----:B------:R-:W-:Y:S04]  /*251e0*/  STL [R1+0x16dc], R10 ;  /* 0x0016dc0a01007387 */ /* 0x000fe80000100800 */
[----:B------:R1:W-:Y:S04]  /*251f0*/  STL [R1+0x16d0], R4 ;  /* 0x0016d00401007387 */ /* 0x0003e80000100800 */
[----:B------:R-:W5:Y:S01]  /*25200*/  LDL.LU.64 R24, [R1+0x1728] ;  /* 0x0017280001187983 */ /* 0x000f620000300a00 */
        /* <DEDUP_REMOVED lines=8> */
[----:B------:R-:W5:Y:S04]  /*25290*/  LDL.LU.64 R26, [R1+0x1738] ;  /* 0x00173800011a7983 */ /* 0x000f680000300a00 */
[----:B------:R1:W-:Y:S04]  /*252a0*/  STL [R1+0x16e8], R4 ;  /* 0x0016e80401007387 */ /* 0x0003e80000100800 */
[----:B--2---:R-:W-:Y:S04]  /*252b0*/  STL [R1+0x16f4], R12 ;  /* 0x0016f40c01007387 */ /* 0x004fe80000100800 */
[----:B------:R-:W2:Y:S01]  /*252c0*/  LDL.LU.64 R156, [R1+0x1740] ;  /* 0x00174000019c7983 */ /* 0x000ea20000300a00 */
[----:B-1----:R-:W-:-:S03]  /*252d0*/  MOV R4, R13 ;  /* 0x0000000d00047202 */ /* 0x002fc60000000f00 */
[----:B---3--:R-:W-:Y:S01]  /*252e0*/  STL [R1+0x16fc], R14 ;  /* 0x0016fc0e01007387 */ /* 0x008fe20000100800 */
[----:B------:R-:W-:-:S03]  /*252f0*/  IMAD.MOV.U32 R6, RZ, RZ, R15 ;  /* 0x000000ffff067224 */ /* 0x000fc600078e000f */
[----:B------:R1:W-:Y:S04]  /*25300*/  STL [R1+0x16f0], R4 ;  /* 0x0016f00401007387 */ /* 0x0003e80000100800 */
[----:B------:R-:W3:Y:S04]  /*25310*/  LDL.LU.64 R158, [R1+0x1748] ;  /* 0x00174800019e7983 */ /* 0x000ee80000300a00 */
[----:B-1----:R-:W3:Y:S04]  /*25320*/  LDL.LU.64 R4, [R1+0x1750] ;  /* 0x0017500001047983 */ /* 0x002ee80000300a00 */
[----:B------:R1:W-:Y:S04]  /*25330*/  STL [R1+0x16f8], R6 ;  /* 0x0016f80601007387 */ /* 0x0003e80000100800 */
[----:B------:R-:W-:Y:S04]  /*25340*/  STL [R1+0x1704], R16 ;  /* 0x0017041001007387 */ /* 0x000fe80000100800 */
[----:B-1----:R-:W3:Y:S01]  /*25350*/  LDL.LU.64 R6, [R1+0x1758] ;  /* 0x0017580001067983 */ /* 0x002ee20000300a00 */
[----:B------:R-:W-:-:S03]  /*25360*/  IMAD.MOV.U32 R10, RZ, RZ, R17 ;  /* 0x000000ffff0a7224 */ /* 0x000fc600078e0011 */
[----:B------:R-:W3:Y:S04]  /*25370*/  LDL.LU.64 R8, [R1+0x1760] ;  /* 0x0017600001087983 */ /* 0x000ee80000300a00 */
[----:B------:R1:W-:Y:S04]  /*25380*/  STL [R1+0x1700], R10 ;  /* 0x0017000a01007387 */ /* 0x0003e80000100800 */
[----:B----4-:R-:W-:Y:S04]  /*25390*/  STL [R1+0x170c], R18 ;  /* 0x00170c1201007387 */ /* 0x010fe80000100800 */
[----:B-1----:R-:W4:Y:S01]  /*253a0*/  LDL.LU.64 R10, [R1+0xc60] ;  /* 0x000c6000010a7983 */ /* 0x002f220000300a00 */
[----:B------:R-:W-:-:S03]  /*253b0*/  MOV R14, R19 ;  /* 0x00000013000e7202 */ /* 0x000fc60000000f00 */
[----:B------:R-:W4:Y:S04]  /*253c0*/  LDL.LU.64 R12, [R1+0xc48] ;  /* 0x000c4800010c7983 */ /* 0x000f280000300a00 */
[----:B------:R1:W-:Y:S04]  /*253d0*/  STL [R1+0x1708], R14 ;  /* 0x0017080e01007387 */ /* 0x0003e80000100800 */
[----:B-----5:R-:W-:Y:S04]  /*253e0*/  STL [R1+0x1714], R20 ;  /* 0x0017141401007387 */ /* 0x020fe80000100800 */
[----:B-1----:R-:W5:Y:S01]  /*253f0*/  LDL.LU.64 R14, [R1+0xc50] ;  /* 0x000c5000010e7983 */ /* 0x002f620000300a00 */
[----:B------:R-:W-:-:S03]  /*25400*/  IMAD.MOV.U32 R18, RZ, RZ, R21 ;  /* 0x000000ffff127224 */ /* 0x000fc600078e0015 */
[----:B------:R-:W5:Y:S04]  /*25410*/  LDL.LU.64 R16, [R1+0xc58] ;  /* 0x000c580001107983 */ /* 0x000f680000300a00 */
[----:B------:R1:W-:Y:S04]  /*25420*/  STL [R1+0x1710], R18 ;  /* 0x0017101201007387 */ /* 0x0003e80000100800 */
[----:B------:R1:W-:Y:S04]  /*25430*/  STL [R1+0x171c], R22 ;  /* 0x00171c1601007387 */ /* 0x0003e80000100800 */
[----:B-1----:R-:W5:Y:S04]  /*25440*/  LDL.LU.64 R18, [R1+0x1e90] ;  /* 0x001e900001127983 */ /* 0x002f680000300a00 */
[----:B------:R-:W5:Y:S01]  /*25450*/  LDL.LU.64 R20, [R1+0x1e98] ;  /* 0x001e980001147983 */ /* 0x000f620000300a00 */
[----:B------:R-:W-:-:S05]  /*25460*/  IMAD.MOV.U32 R22, RZ, RZ, R23 ;  /* 0x000000ffff167224 */ /* 0x000fca00078e0017 */
[----:B------:R1:W-:Y:S04]  /*25470*/  STL [R1+0x1718], R22 ;  /* 0x0017181601007387 */ /* 0x0003e80000100800 */
[----:B------:R1:W-:Y:S01]  /*25480*/  STL [R1+0x1724], R24 ;  /* 0x0017241801007387 */ /* 0x0003e20000100800 */
[----:B------:R-:W-:-:S03]  /*25490*/  MOV R68, R25 ;  /* 0x0000001900447202 */ /* 0x000fc60000000f00 */
[----:B-1----:R-:W5:Y:S04]  /*254a0*/  LDL.LU.64 R22, [R1+0x1ea0] ;  /* 0x001ea00001167983 */ /* 0x002f680000300a00 */
[----:B------:R-:W5:Y:S04]  /*254b0*/  LDL.LU.64 R24, [R1+0x1ea8] ;  /* 0x001ea80001187983 */ /* 0x000f680000300a00 */
[----:B------:R1:W-:Y:S02]  /*254c0*/  STL [R1+0x1720], R68 ;  /* 0x0017204401007387 */ /* 0x0003e40000100800 */
[----:B-1----:R-:W-:-:S02]  /*254d0*/  IMAD.MOV.U32 R68, RZ, RZ, R3 ;  /* 0x000000ffff447224 */ /* 0x002fc400078e0003 */
[----:B------:R1:W-:Y:S04]  /*254e0*/  STL [R1+0x172c], R2 ;  /* 0x00172c0201007387 */ /* 0x0003e80000100800 */
[----:B-1----:R-:W5:Y:S04]  /*254f0*/  LDL.LU.64 R2, [R1+0x17a8] ;  /* 0x0017a80001027983 */ /* 0x002f680000300a00 */
[----:B------:R-:W-:Y:S04]  /*25500*/  STL [R1+0x1728], R68 ;  /* 0x0017284401007387 */ /* 0x000fe80000100800 */
[----:B------:R1:W-:Y:S02]  /*25510*/  STL [R1+0x1734], R26 ;  /* 0x0017341a01007387 */ /* 0x0003e40000100800 */
[----:B-1----:R-:W-:-:S02]  /*25520*/  IMAD.MOV.U32 R26, RZ, RZ, R27 ;  /* 0x000000ffff1a7224 */ /* 0x002fc400078e001b */
[----:B--2---:R-:W-:Y:S04]  /*25530*/  STL [R1+0x173c], R156 ;  /* 0x00173c9c01007387 */ /* 0x004fe80000100800 */
[----:B------:R1:W-:Y:S04]  /*25540*/  STL [R1+0x1730], R26 ;  /* 0x0017301a01007387 */ /* 0x0003e80000100800 */
[----:B-1----:R-:W2:Y:S01]  /*25550*/  LDL.64 R26, [R1+0x1e30] ;  /* 0x001e3000011a7983 */ /* 0x002ea20000100a00 */
[----:B------:R-:W-:-:S03]  /*25560*/  MOV R68, R157 ;  /* 0x0000009d00447202 */ /* 0x000fc60000000f00 */
[----:B---3--:R-:W-:Y:S04]  /*25570*/  STL [R1+0x1744], R158 ;  /* 0x0017449e01007387 */ /* 0x008fe80000100800 */
[----:B------:R1:W-:Y:S04]  /*25580*/  STL [R1+0x1738], R68 ;  /* 0x0017384401007387 */ /* 0x0003e80000100800 */
[----:B------:R3:W-:Y:S01]  /*25590*/  STL [R1+0x174c], R4 ;  /* 0x00174c0401007387 */ /* 0x0007e20000100800 */
[----:B-1----:R-:W-:Y:S02]  /*255a0*/  IMAD.MOV.U32 R68, RZ, RZ, R159 ;  /* 0x000000ffff447224 */ /* 0x002fe400078e009f */
[----:B---3--:R-:W-:-:S03]  /*255b0*/  IMAD.MOV.U32 R4, RZ, RZ, R5 ;  /* 0x000000ffff047224 */ /* 0x008fc600078e0005 */
[----:B------:R-:W-:Y:S04]  /*255c0*/  STL [R1+0x1740], R68 ;  /* 0x0017404401007387 */ /* 0x000fe80000100800 */
[----:B------:R-:W-:Y:S04]  /*255d0*/  STL [R1+0x1754], R6 ;  /* 0x0017540601007387 */ /* 0x000fe80000100800 */
[----:B------:R1:W-:Y:S04]  /*255e0*/  STL [R1+0x1748], R4 ;  /* 0x0017480401007387 */ /* 0x0003e80000100800 */
[----:B------:R-:W-:Y:S01]  /*255f0*/  STL [R1+0x175c], R8 ;  /* 0x00175c0801007387 */ /* 0x000fe20000100800 */
[----:B-1----:R-:W-:-:S05]  /*25600*/  MOV R4, R7 ;  /* 0x0000000700047202 */ /* 0x002fca0000000f00 */
[----:B------:R1:W-:Y:S02]  /*25610*/  STL [R1+0x1750], R4 ;  /* 0x0017500401007387 */ /* 0x0003e40000100800 */
[----:B-1----:R-:W-:Y:S02]  /*25620*/  IMAD.MOV.U32 R4, RZ, RZ, R9 ;  /* 0x000000ffff047224 */ /* 0x002fe400078e0009 */
[----:B----4-:R-:W-:Y:S04]  /*25630*/  STL [R1+0x1764], R10 ;  /* 0x0017640a01007387 */ /* 0x010fe80000100800 */
[----:B------:R1:W-:Y:S04]  /*25640*/  STL [R1+0x1758], R4 ;  /* 0x0017580401007387 */ /* 0x0003e80000100800 */
[----:B------:R-:W-:Y:S01]  /*25650*/  STL [R1+0x176c], R12 ;  /* 0x00176c0c01007387 */ /* 0x000fe20000100800 */
[----:B-1----:R-:W-:-:S05]  /*25660*/  IMAD.MOV.U32 R4, RZ, RZ, R11 ;  /* 0x000000ffff047224 */ /* 0x002fca00078e000b */
[----:B------:R1:W-:Y:S04]  /*25670*/  STL [R1+0x1760], R4 ;  /* 0x0017600401007387 */ /* 0x0003e80000100800 */
[----:B-----5:R-:W-:Y:S01]  /*25680*/  STL [R1+0x1774], R14 ;  /* 0x0017740e01007387 */ /* 0x020fe20000100800 */
[----:B-1----:R-:W-:-:S05]  /*25690*/  MOV R4, R13 ;  /* 0x0000000d00047202 */ /* 0x002fca0000000f00 */
[----:B------:R1:W-:Y:S04]  /*256a0*/  STL [R1+0x1768], R4 ;  /* 0x0017680401007387 */ /* 0x0003e80000100800 */
[----:B------:R-:W-:Y:S01]  /*256b0*/  STL [R1+0x177c], R16 ;  /* 0x00177c1001007387 */ /* 0x000fe20000100800 */
[----:B-1----:R-:W-:-:S05]  /*256c0*/  IMAD.MOV.U32 R4, RZ, RZ, R15 ;  /* 0x000000ffff047224 */ /* 0x002fca00078e000f */
[----:B------:R1:W-:Y:S04]  /*256d0*/  STL [R1+0x1770], R4 ;  /* 0x0017700401007387 */ /* 0x0003e80000100800 */
[----:B------:R-:W-:Y:S01]  /*256e0*/  STL [R1+0x1784], R18 ;  /* 0x0017841201007387 */ /* 0x000fe20000100800 */
[----:B-1----:R-:W-:-:S03]  /*256f0*/  IMAD.MOV.U32 R4, RZ, RZ, R17 ;  /* 0x000000ffff047224 */ /* 0x002fc600078e0011 */
[----:B------:R-:W1:Y:S04]  /*25700*/  S2R R250, SR_TID.X ;  /* 0x0000000000fa7919 */ /* 0x000e680000002100 */
[----:B------:R3:W-:Y:S04]  /*25710*/  STL [R1+0x1778], R4 ;  /* 0x0017780401007387 */ /* 0x0007e80000100800 */
[----:B------:R-:W-:Y:S01]  /*25720*/  STL [R1+0x178c], R20 ;  /* 0x00178c1401007387 */ /* 0x000fe20000100800 */
[----:B---3--:R-:W-:-:S05]  /*25730*/  MOV R4, R19 ;  /* 0x0000001300047202 */ /* 0x008fca0000000f00 */
[----:B------:R3:W-:Y:S04]  /*25740*/  STL [R1+0x1780], R4 ;  /* 0x0017800401007387 */ /* 0x0007e80000100800 */
[----:B------:R-:W-:Y:S01]  /*25750*/  STL [R1+0x1794], R22 ;  /* 0x0017941601007387 */ /* 0x000fe20000100800 */
[----:B---3--:R-:W-:-:S05]  /*25760*/  IMAD.MOV.U32 R4, RZ, RZ, R21 ;  /* 0x000000ffff047224 */ /* 0x008fca00078e0015 */
[----:B------:R3:W-:Y:S04]  /*25770*/  STL [R1+0x1788], R4 ;  /* 0x0017880401007387 */ /* 0x0007e80000100800 */
[----:B------:R-:W-:Y:S01]  /*25780*/  STL [R1+0x179c], R24 ;  /* 0x00179c1801007387 */ /* 0x000fe20000100800 */
[----:B---3--:R-:W-:-:S05]  /*25790*/  IMAD.MOV.U32 R4, RZ, RZ, R23 ;  /* 0x000000ffff047224 */ /* 0x008fca00078e0017 */
[----:B------:R3:W-:Y:S01]  /*257a0*/  STL [R1+0x1790], R4 ;  /* 0x0017900401007387 */ /* 0x0007e20000100800 */
[C---:B-1----:R-:W-:Y:S02]  /*257b0*/  LOP3.LUT R6, R250.reuse, 0x3, RZ, 0xc0, !PT ;  /* 0x00000003fa067812 */ /* 0x042fe400078ec0ff */
[----:B---3--:R-:W-:Y:S01]  /*257c0*/  MOV R4, R25 ;  /* 0x0000001900047202 */ /* 0x008fe20000000f00 */
[----:B------:R1:W-:Y:S04]  /*257d0*/  STL [R1+0x17a4], R2 ;  /* 0x0017a40201007387 */ /* 0x0003e80000100800 */
[----:B------:R3:W-:Y:S01]  /*257e0*/  STL [R1+0x1798], R4 ;  /* 0x0017980401007387 */ /* 0x0007e20000100800 */
[----:B------:R-:W-:Y:S01]  /*257f0*/  LOP3.LUT R5, R250, 0x7, RZ, 0xc0, !PT ;  /* 0x00000007fa057812 */ /* 0x000fe200078ec0ff */
[----:B-1----:R-:W-:-:S02]  /*25800*/  IMAD.MOV.U32 R2, RZ, RZ, R3 ;  /* 0x000000ffff027224 */ /* 0x002fc400078e0003 */
[----:B---3--:R-:W-:-:S03]  /*25810*/  IMAD.SHL.U32 R4, R250, 0x2, RZ ;  /* 0x00000002fa047824 */ /* 0x008fc600078e00ff */
[----:B------:R1:W-:Y:S01]  /*25820*/  STL [R1+0x17a0], R2 ;  /* 0x0017a00201007387 */ /* 0x0003e20000100800 */
[----:B------:R-:W-:Y:S02]  /*25830*/  IMAD R6, R6, 0x820, RZ ;  /* 0x0000082006067824 */ /* 0x000fe400078e02ff */
[----:B------:R-:W-:Y:S01]  /*25840*/  IMAD R5, R5, 0x210, RZ ;  /* 0x0000021005057824 */ /* 0x000fe200078e02ff */
[----:B-1----:R-:W-:-:S04]  /*25850*/  LOP3.LUT R2, R4, 0xc0, RZ, 0xc0, !PT ;  /* 0x000000c004027812 */ /* 0x002fc800078ec0ff */
[----:B------:R-:W-:Y:S02]  /*25860*/  LOP3.LUT R2, R2, 0x1c, R250, 0xf8, !PT ;  /* 0x0000001c02027812 */ /* 0x000fe400078ef8fa */
[----:B------:R-:W-:Y:S02]  /*25870*/  LOP3.LUT R249, R5, 0x30, R4, 0x78, !PT ;  /* 0x0000003005f97812 */ /* 0x000fe400078e7804 */
[----:B------:R-:W-:Y:S02]  /*25880*/  LOP3.LUT R248, R6, R2, RZ, 0x3c, !PT ;  /* 0x0000000206f87212 */ /* 0x000fe400078e3cff */
[----:B--2---:R-:W-:Y:S01]  /*25890*/  MOV R7, R27 ;  /* 0x0000001b00077202 */ /* 0x004fe20000000f00 */
[----:B------:R-:W-:Y:S04]  /*258a0*/  STL [R1+0x17ac], R26 ;  /* 0x0017ac1a01007387 */ /* 0x000fe80000100800 */
[----:B------:R1:W-:Y:S04]  /*258b0*/  STL [R1+0x17a8], R7 ;  /* 0x0017a80701007387 */ /* 0x0003e80000100800 */
[----:B-1----:R-:W2:Y:S04]  /*258c0*/  LDL.LU.64 R6, [R1+0x2170] ;  /* 0x0021700001067983 */ /* 0x002ea80000300a00 */
[----:B------:R-:W3:Y:S04]  /*258d0*/  LDL.LU.64 R4, [R1+0x2168] ;  /* 0x0021680001047983 */ /* 0x000ee80000300a00 */
[----:B--2---:R1:W-:Y:S04]  /*258e0*/  STL.64 [R1+0xee0], R6 ;  /* 0x000ee00601007387 */ /* 0x0043e80000100a00 */
[----:B-1----:R-:W2:Y:S04]  /*258f0*/  LDL.LU.64 R6, [R1+0x2140] ;  /* 0x0021400001067983 */ /* 0x002ea80000300a00 */
[----:B---3--:R1:W-:Y:S04]  /*25900*/  STL.64 [R1+0xed8], R4 ;  /* 0x000ed80401007387 */ /* 0x0083e80000100a00 */
[----:B-1----:R-:W3:Y:S04]  /*25910*/  LDL.LU.64 R4, [R1+0x2138] ;  /* 0x0021380001047983 */ /* 0x002ee80000300a00 */
        /* <DEDUP_REMOVED lines=53> */
[----:B------:R-:W-:Y:S04]  /*25c70*/  STL.64 [R1+0xdf0], R54 ;  /* 0x000df03601007387 */ /* 0x000fe80000100a00 */
[----:B---3--:R2:W-:Y:S04]  /*25c80*/  STL.64 [R1+0xdf8], R4 ;  /* 0x000df80401007387 */ /* 0x0085e80000100a00 */
[----:B------:R-:W-:Y:S04]  /*25c90*/  STL.64 [R1+0xde8], R40 ;  /* 0x000de82801007387 */ /* 0x000fe80000100a00 */
[----:B------:R-:W-:Y:S04]  /*25ca0*/  STL.64 [R1+0xde0], R36 ;  /* 0x000de02401007387 */ /* 0x000fe80000100a00 */
[----:B------:R-:W-:Y:S04]  /*25cb0*/  STL.64 [R1+0xdd8], R28 ;  /* 0x000dd81c01007387 */ /* 0x000fe80000100a00 */
[----:B-1----:R-:W3:Y:S04]  /*25cc0*/  LDL.LU.64 R6, [R1+0xd30] ;  /* 0x000d300001067983 */ /* 0x002ee80000300a00 */
[----:B--2---:R-:W2:Y:S04]  /*25cd0*/  LDL.LU.64 R4, [R1+0xcd8] ;  /* 0x000cd80001047983 */ /* 0x004ea80000300a00 */
[----:B---3--:R1:W-:Y:S04]  /*25ce0*/  STL.64 [R1+0xdd0], R6 ;  /* 0x000dd00601007387 */ /* 0x0083e80000100a00 */
[----:B-1----:R-:W3:Y:S04]  /*25cf0*/  LDL.LU.64 R6, [R1+0xc98] ;  /* 0x000c980001067983 */ /* 0x002ee80000300a00 */
[----:B--2---:R1:W-:Y:S04]  /*25d00*/  STL.64 [R1+0xdc8], R4 ;  /* 0x000dc80401007387 */ /* 0x0043e80000100a00 */
[----:B-1----:R-:W2:Y:S04]  /*25d10*/  LDL.LU.64 R4, [R1+0x30] ;  /* 0x0000300001047983 */ /* 0x002ea80000300a00 */
[----:B---3--:R-:W-:Y:S04]  /*25d20*/  STL.64 [R1+0xdc0], R6 ;  /* 0x000dc00601007387 */ /* 0x008fe80000100a00 */
[----:B------:R-:W-:Y:S04]  /*25d30*/  STL.64 [R1+0xdb0], R168 ;  /* 0x000db0a801007387 */ /* 0x000fe80000100a00 */
[----:B--2---:R1:W-:Y:S04]  /*25d40*/  STL.64 [R1+0xdb8], R4 ;  /* 0x000db80401007387 */ /* 0x0043e80000100a00 */
[----:B------:R-:W-:Y:S04]  /*25d50*/  STL.64 [R1+0xda8], R44 ;  /* 0x000da82c01007387 */ /* 0x000fe80000100a00 */
[----:B------:R-:W-:Y:S04]  /*25d60*/  STL.64 [R1+0xda0], R38 ;  /* 0x000da02601007387 */ /* 0x000fe80000100a00 */
[----:B------:R-:W-:Y:S04]  /*25d70*/  STL.64 [R1+0xd98], R30 ;  /* 0x000d981e01007387 */ /* 0x000fe80000100a00 */
        /* <DEDUP_REMOVED lines=35> */
[----:B------:R-:W-:Y:S04]  /*25fb0*/  STL.64 [R1+0xce8], R172 ;  /* 0x000ce8ac01007387 */ /* 0x000fe80000100a00 */
[----:B--2---:R2:W-:Y:S04]  /*25fc0*/  STL.64 [R1+0xcf0], R4 ;  /* 0x000cf00401007387 */ /* 0x0045e80000100a00 */
        /* <DEDUP_REMOVED lines=88> */
[----:B-1----:R-:W2:Y:S04]  /*26550*/  LDL.LU.64 R4, [R1] ;  /* 0x0000000001047983 */ /* 0x002ea80000300a00 */
        /* <DEDUP_REMOVED lines=79> */
[----:B-1----:R-:W2:Y:S01]  /*26a50*/  LDL.LU.64 R4, [R1+0x1f48] ;  /* 0x001f480001047983 */ /* 0x002ea20000300a00 */
[----:B------:R-:W-:-:S04]  /*26a60*/  SHF.R.S32.HI R2, RZ, 0x1f, R0 ;  /* 0x0000001fff027819 */ /* 0x000fc80000011400 */
[----:B------:R-:W-:Y:S01]  /*26a70*/  SHF.L.U64.HI R2, R0, 0x2, R2 ;  /* 0x0000000200027819 */ /* 0x000fe20000010202 */
[----:B------:R-:W-:Y:S01]  /*26a80*/  IMAD.MOV.U32 R0, RZ, RZ, -0x1 ;  /* 0xffffffffff007424 */ /* 0x000fe200078e00ff */
[----:B---3--:R-:W-:Y:S04]  /*26a90*/  STL.64 [R1+0xa30], R6 ;  /* 0x000a300601007387 */ /* 0x008fe80000100a00 */
[----:B--2---:R1:W-:Y:S04]  /*26aa0*/  STL.64 [R1+0xa28], R4 ;  /* 0x000a280401007387 */ /* 0x0043e80000100a00 */
[----:B------:R-:W-:Y:S01]  /*26ab0*/  STL [R1+0xa0c], RZ ;  /* 0x000a0cff01007387 */ /* 0x000fe20000100800 */
[----:B-1----:R-:W-:-:S05]  /*26ac0*/  IMAD.MOV.U32 R4, RZ, RZ, 0x1 ;  /* 0x00000001ff047424 */ /* 0x002fca00078e00ff */
[----:B------:R-:W-:Y:S04]  /*26ad0*/  STL [R1+0x1e2c], R4 ;  /* 0x001e2c0401007387 */ /* 0x000fe80000100800 */
[----:B------:R1:W-:Y:S04]  /*26ae0*/  STL [R1+0xa08], R0 ;  /* 0x000a080001007387 */ /* 0x0003e80000100800 */
        /* <DEDUP_REMOVED lines=295> */
[----:B------:R-:W-:-:S03]  /*27d60*/  SHF.R.S32.HI R3, RZ, 0x1f, R252 ;  /* 0x0000001fff037819 */ /* 0x000fc600000114fc */
[----:B------:R2:W-:Y:S04]  /*27d70*/  STL [R1+0x33c], RZ ;  /* 0x00033cff01007387 */ /* 0x0005e80000100800 */
[----:B------:R2:W-:Y:S04]  /*27d80*/  STL [R1+0x310], RZ ;  /* 0x000310ff01007387 */ /* 0x0005e80000100800 */
[----:B------:R2:W-:Y:S04]  /*27d90*/  STL [R1+0x314], RZ ;  /* 0x000314ff01007387 */ /* 0x0005e80000100800 */
[----:B------:R2:W-:Y:S01]  /*27da0*/  STL [R1+0x318], RZ ;  /* 0x000318ff01007387 */ /* 0x0005e20000100800 */
[----:B------:R-:W-:-:S03]  /*27db0*/  LEA.HI R3, R3, R252, RZ, 0x7 ;  /* 0x000000fc03037211 */ /* 0x000fc600078f38ff */
[----:B------:R2:W-:Y:S04]  /*27dc0*/  STL [R1+0x31c], RZ ;  /* 0x00031cff01007387 */ /* 0x0005e80000100800 */
[----:B------:R2:W-:Y:S04]  /*27dd0*/  STL [R1+0x2f0], RZ ;  /* 0x0002f0ff01007387 */ /* 0x0005e80000100800 */
[----:B------:R2:W-:Y:S04]  /*27de0*/  STL [R1+0x2f4], RZ ;  /* 0x0002f4ff01007387 */ /* 0x0005e80000100800 */
[----:B------:R2:W-:Y:S01]  /*27df0*/  STL [R1+0x2f8], RZ ;  /* 0x0002f8ff01007387 */ /* 0x0005e20000100800 */
[----:B-1----:R-:W-:-:S03]  /*27e00*/  SHF.R.S32.HI R0, RZ, 0x7, R3 ;  /* 0x00000007ff007819 */ /* 0x002fc60000011403 */
[----:B------:R2:W-:Y:S04]  /*27e10*/  STL [R1+0x2fc], RZ ;  /* 0x0002fcff01007387 */ /* 0x0005e80000100800 */
[----:B------:R2:W-:Y:S04]  /*27e20*/  STL [R1+0x2c0], RZ ;  /* 0x0002c0ff01007387 */ /* 0x0005e80000100800 */
[----:B------:R2:W-:Y:S04]  /*27e30*/  STL [R1+0x2c4], RZ ;  /* 0x0002c4ff01007387 */ /* 0x0005e80000100800 */
[----:B------:R2:W-:Y:S01]  /*27e40*/  STL [R1+0x2c8], RZ ;  /* 0x0002c8ff01007387 */ /* 0x0005e20000100800 */
[----:B------:R-:W-:-:S03]  /*27e50*/  IADD3 R28, R0, -0x2, RZ ;  /* 0xfffffffe001c7810 */ /* 0x000fc60007ffe0ff */
[----:B------:R2:W-:Y:S01]  /*27e60*/  STL [R1+0x2cc], RZ ;  /* 0x0002ccff01007387 */ /* 0x0005e20000100800 */
[----:B------:R-:W-:-:S03]  /*27e70*/  LOP3.LUT R0, R248, 0x20, RZ, 0x3c, !PT ;  /* 0x00000020f8007812 */ /* 0x000fc600078e3cff */
        /* <DEDUP_REMOVED lines=8> */
[----:B------:R2:W-:Y:S01]  /*27f00*/  STL [R1+0x1e40], R0 ;  /* 0x001e400001007387 */ /* 0x0005e20000100800 */
[----:B------:R-:W-:Y:S01]  /*27f10*/  SHF.R.S32.HI R252, RZ, 0x1f, R251 ;  /* 0x0000001ffffc7819 */ /* 0x000fe200000114fb */
[----:B------:R-:W-:Y:S01]  /*27f20*/  CS2R R244, SRZ ;  /* 0x0000000000f47805 */ /* 0x000fe2000001ff00 */
[----:B------:R-:W-:Y:S01]  /*27f30*/  CS2R R246, SRZ ;  /* 0x0000000000f67805 */ /* 0x000fe2000001ff00 */
[----:B------:R-:W-:Y:S01]  /*27f40*/  CS2R R240, SRZ ;  /* 0x0000000000f07805 */ /* 0x000fe2000001ff00 */
[----:B------:R-:W-:Y:S01]  /*27f50*/  SHF.L.U64.HI R252, R251, 0x2, R252 ;  /* 0x00000002fbfc7819 */ /* 0x000fe200000102fc */
        /* <DEDUP_REMOVED lines=95> */
[----:B--2---:R-:W-:-:S02]  /*28550*/  LOP3.LUT R3, R249, 0x40, RZ, 0x3c, !PT ;  /* 0x00000040f9037812 */ /* 0x004fc400078e3cff */
.L_x_1:
[----:B------:R-:W2:Y:S01]  /*28560*/  LDL.LU R0, [R1+0xa08] ;  /* 0x000a080001007983 */ /* 0x000ea20000300800 */
[----:B------:R-:W-:-:S04]  /*28570*/  DEPBAR.LE SB0, 0x2 ;  /* 0x000080800000791a */ /* 0x000fc80000000000 */
[----:B------:R-:W3:Y:S04]  /*28580*/  LDL R30, [R1+0x1e40] ;  /* 0x001e4000011e7983 */ /* 0x000ee80000100800 */
[----:B------:R-:W1:Y:S04]  /*28590*/  S2R R3, SR_TID.X ;  /* 0x0000000000037919 */ /* 0x000e680000002100 */
[----:B------:R4:W-:Y:S04]  /*285a0*/  STL [R1+0x23fc], R2 ;  /* 0x0023fc0201007387 */ /* 0x0009e80000100800 */
[----:B------:R-:W-:Y:S01]  /*285b0*/  STL [R1+0x23f8], R252 ;  /* 0x0023f8fc01007387 */ /* 0x000fe20000100800 */
[C---:B-1----:R-:W-:Y:S01]  /*285c0*/  IMAD.SHL.U32 R31, R3.reuse, 0x2, RZ ;  /* 0x00000002031f7824 */ /* 0x042fe200078e00ff */
[----:B------:R-:W-:-:S02]  /*285d0*/  SHF.L.U32 R29, R3, 0x1, RZ ;  /* 0x00000001031d7819 */ /* 0x000fc400000006ff */
[----:B------:R-:W-:Y:S02]  /*285e0*/  LOP3.LUT R28, R3, 0x7, RZ, 0xc0, !PT ;  /* 0x00000007031c7812 */ /* 0x000fe400078ec0ff */
[----:B------:R-:W-:-:S03]  /*285f0*/  LOP3.LUT R31, R31, 0xc0, RZ, 0xc0, !PT ;  /* 0x000000c01f1f7812 */ /* 0x000fc600078ec0ff */
[----:B------:R-:W-:Y:S01]  /*28600*/  IMAD R28, R28, 0x210, RZ ;  /* 0x000002101c1c7824 */ /* 0x000fe200078e02ff */
[----:B------:R-:W-:Y:S02]  /*28610*/  LOP3.LUT R31, R31, 0x1c, R3, 0xf8, !PT ;  /* 0x0000001c1f1f7812 */ /* 0x000fe400078ef803 */
[----:B------:R-:W-:Y:S02]  /*28620*/  LOP3.LUT R3, R3, 0x3, RZ, 0xc0, !PT ;  /* 0x0000000303037812 */ /* 0x000fe400078ec0ff */
[----:B------:R-:W-:-:S03]  /*28630*/  LOP3.LUT R28, R28, 0x30, R29, 0x78, !PT ;  /* 0x000000301c1c7812 */ /* 0x000fc600078e781d */
[----:B------:R-:W-:-:S05]  /*28640*/  IMAD R3, R3, 0x820, RZ ;  /* 0x0000082003037824 */ /* 0x000fca00078e02ff */
[----:B------:R-:W-:Y:S01]  /*28650*/  LOP3.LUT R3, R3, R31, RZ, 0x3c, !PT ;  /* 0x0000001f03037212 */ /* 0x000fe200078e3cff */
[----:B------:R-:W-:Y:S01]  /*28660*/  BAR.SYNC.DEFER_BLOCKING 0x0 ;  /* 0x0000000000007b1d */ /* 0x000fe20000010000 */
[----:B--2---:R-:W-:-:S04]  /*28670*/  IADD3 R0, R0, 0x1, RZ ;  /* 0x0000000100007810 */ /* 0x004fc80007ffe0ff */
[----:B------:R-:W-:-:S04]  /*28680*/  ISETP.GT.AND P0, PT, R0, 0x1, PT ;  /* 0x000000010000780c */ /* 0x000fc80003f04270 */
[----:B----4-:R-:W-:-:S04]  /*28690*/  SEL R2, R0, RZ, !P0 ;  /* 0x000000ff00027207 */ /* 0x010fc80004000000 */
[C---:B---3--:R-:W-:Y:S01]  /*286a0*/  LEA R0, R2.reuse, R30, 0x12 ;  /* 0x0000001e02007211 */ /* 0x048fe200078e90ff */
[C---:B------:R-:W-:Y:S01]  /*286b0*/  IMAD R3, R2.reuse, 0x40000, R3 ;  /* 0x0004000002037824 */ /* 0x040fe200078e0203 */
[----:B------:R-:W-:Y:S01]  /*286c0*/  STL [R1+0xa08], R2 ;  /* 0x000a080201007387 */ /* 0x000fe20000100800 */
[----:B------:R-:W-:-:S03]  /*286d0*/  IMAD R168, R2, 0x10000, R28 ;  /* 0x0001000002a87824 */ /* 0x000fc600078e021c */
[----:B------:R-:W-:Y:S04]  /*286e0*/  LDS R60, [R3] ;  /* 0x00000000033c7984 */ /* 0x000fe80000000800 */
[----:B------:R-:W-:Y:S04]  /*286f0*/  LDS R62, [R3+0x2000] ;  /* 0x00200000033e7984 */ /* 0x000fe80000000800 */
[----:B------:R-:W-:Y:S04]  /*28700*/  LDS R61, [R0] ;  /* 0x00000000003d7984 */ /* 0x000fe80000000800 */
[----:B------:R-:W-:Y:S04]  /*28710*/  LDS R63, [R0+0x2000] ;  /* 0x00200000003f7984 */ /* 0x000fe80000000800 */
[----:B------:R-:W1:Y:S04]  /*28720*/  LDSM.16.M88.4 R32, [R168+0x80000] ;  /* 0x08000000a820783b */ /* 0x000e680000000200 */
[----:B------:R-:W-:Y:S04]  /*28730*/  LDS R40, [R3+0x100] ;  /* 0x0001000003287984 */ /* 0x000fe80000000800 */
[----:B------:R-:W-:Y:S04]  /*28740*/  LDS R42, [R3+0x2100] ;  /* 0x00210000032a7984 */ /* 0x000fe80000000800 */
[----:B------:R-:W-:Y:S04]  /*28750*/  LDS R41, [R0+0x100] ;  /* 0x0001000000297984 */ /* 0x000fe80000000800 */
[----:B------:R-:W2:Y:S04]  /*28760*/  LDS R43, [R0+0x2100] ;  /* 0x00210000002b7984 */ /* 0x000ea80000000800 */
[----:B------:R-:W-:Y:S04]  /*28770*/  LDSM.16.M88.4 R28, [R168+0x81000] ;  /* 0x08100000a81c783b */ /* 0x000fe80000000200 */
[----:B------:R-:W-:Y:S04]  /*28780*/  LDS R44, [R3+0x200] ;  /* 0x00020000032c7984 */ /* 0x000fe80000000800 */
[----:B------:R-:W-:Y:S04]  /*28790*/  LDS R46, [R3+0x2200] ;  /* 0x00220000032e7984 */ /* 0x000fe80000000800 */
[----:B------:R-:W-:Y:S04]  /*287a0*/  LDS R45, [R0+0x200] ;  /* 0x00020000002d7984 */ /* 0x000fe80000000800 */
[----:B------:R-:W3:Y:S04]  /*287b0*/  LDS R47, [R0+0x2200] ;  /* 0x00220000002f7984 */ /* 0x000ee80000000800 */
[----:B------:R-:W-:Y:S01]  /*287c0*/  LDS R52, [R3+0x300] ;  /* 0x0003000003347984 */ /* 0x000fe20000000800 */
[-C--:B-1---5:R-:W-:Y:S03]  /*287d0*/  HMMA.1688.F32.TF32 R172, R60, R32.reuse, R244 ;  /* 0x000000203cac723c */ /* 0x0a2fe600000810f4 */
[----:B------:R-:W-:Y:S04]  /*287e0*/  LDS R54, [R3+0x2300] ;  /* 0x0023000003367984 */ /* 0x000fe80000000800 */
[----:B------:R-:W-:Y:S04]  /*287f0*/  LDS R53, [R0+0x300] ;  /* 0x0003000000357984 */ /* 0x000fe80000000800 */
[----:B------:R-:W-:Y:S04]  /*28800*/  LDS R55, [R0+0x2300] ;  /* 0x0023000000377984 */ /* 0x000fe80000000800 */
[----:B------:R-:W-:Y:S01]  /*28810*/  LDS R56, [R3+0x400] ;  /* 0x0004000003387984 */ /* 0x000fe20000000800 */
[-C--:B--2---:R-:W-:Y:S03]  /*28820*/  HMMA.1688.F32.TF32 R228, R40, R32.reuse, R228 ;  /* 0x0000002028e4723c */ /* 0x084fe600000810e4 */
[----:B------:R-:W-:Y:S04]  /*28830*/  LDS R58, [R3+0x2400] ;  /* 0x00240000033a7984 */ /* 0x000fe80000000800 */
[----:B------:R-:W-:Y:S04]  /*28840*/  LDS R57, [R0+0x400] ;  /* 0x0004000000397984 */ /* 0x000fe80000000800 */
[----:B------:R-:W-:Y:S04]  /*28850*/  LDS R59, [R0+0x2400] ;  /* 0x00240000003b7984 */ /* 0x000fe80000000800 */
[----:B------:R-:W-:Y:S04]  /*28860*/  LDS R36, [R3+0x500] ;  /* 0x0005000003247984 */ /* 0x000fe80000000800 */
[----:B------:R-:W-:Y:S01]  /*28870*/  LDS R38, [R3+0x2500] ;  /* 0x0025000003267984 */ /* 0x000fe20000000800 */
[-C--:B---3--:R-:W-:Y:S03]  /*28880*/  HMMA.1688.F32.TF32 R208, R44, R32.reuse, R208 ;  /* 0x000000202cd0723c */ /* 0x088fe600000810d0 */
[----:B------:R-:W-:Y:S04]  /*28890*/  LDS R37, [R0+0x500] ;  /* 0x0005000000257984 */ /* 0x000fe80000000800 */
[----:B------:R-:W1:Y:S04]  /*288a0*/  LDS R39, [R0+0x2500] ;  /* 0x0025000000277984 */ /* 0x000e680000000800 */
[----:B------:R-:W-:Y:S04]  /*288b0*/  LDS R48, [R3+0x600] ;  /* 0x0006000003307984 */ /* 0x000fe80000000800 */
[----:B------:R-:W-:Y:S04]  /*288c0*/  LDS R50, [R3+0x2600] ;  /* 0x0026000003327984 */ /* 0x000fe80000000800 */
[----:B------:R-:W-:Y:S04]  /*288d0*/  LDS R49, [R0+0x600] ;  /* 0x0006000000317984 */ /* 0x000fe80000000800 */
[----:B------:R-:W2:Y:S04]  /*288e0*/  LDS R51, [R0+0x2600] ;  /* 0x0026000000337984 */ /* 0x000ea80000000800 */
[----:B------:R-:W-:Y:S04]  /*288f0*/  LDS R64, [R3+0x700] ;  /* 0x0007000003407984 */ /* 0x000fe80000000800 */
[----:B------:R-:W-:Y:S04]  /*28900*/  LDS R66, [R3+0x2700] ;  /* 0x0027000003427984 */ /* 0x000fe80000000800 */
[----:B------:R-:W-:Y:S04]  /*28910*/  LDS R65, [R0+0x700] ;  /* 0x0007000000417984 */ /* 0x000fe80000000800 */
[----:B------:R-:W3:Y:S04]  /*28920*/  LDS R67, [R0+0x2700] ;  /* 0x0027000000437984 */ /* 0x000ee80000000800 */
[----:B------:R-:W-:Y:S04]  /*28930*/  STL [R1+0x9d0], R168 ;  /* 0x0009d0a801007387 */ /* 0x000fe80000100800 */
[----:B------:R-:W-:Y:S01]  /*28940*/  STL [R1+0x3f0c], R30 ;  /* 0x003f0c1e01007387 */ /* 0x000fe20000100800 */
[-C--:B-1----:R-:W-:Y:S03]  /*28950*/  HMMA.1688.F32.TF32 R144, R36, R32.reuse, R144 ;  /* 0x000000202490723c */ /* 0x082fe60000081090 */
[----:B------:R-:W-:Y:S04]  /*28960*/  STL [R1+0x3f08], R31 ;  /* 0x003f081f01007387 */ /* 0x000fe80000100800 */
[----:B------:R-:W-:Y:S04]  /*28970*/  STL.64 [R1+0x3b0], R172 ;  /* 0x0003b0ac01007387 */ /* 0x000fe80000100a00 */
[----:B------:R1:W-:Y:S04]  /*28980*/  STL.64 [R1+0x3b8], R174 ;  /* 0x0003b8ae01007387 */ /* 0x0003e80000100a00 */
[----:B------:R-:W-:Y:S04]  /*28990*/  STL.64 [R1+0x3a0], R228 ;  /* 0x0003a0e401007387 */ /* 0x000fe80000100a00 */
[----:B------:R-:W-:Y:S01]  /*289a0*/  STL.64 [R1+0x3a8], R230 ;  /* 0x0003a8e601007387 */ /* 0x000fe20000100a00 */
[-C--:B-1----:R-:W-:Y:S03]  /*289b0*/  HMMA.1688.F32.TF32 R172, R52, R32.reuse, R92 ;  /* 0x0000002034ac723c */ /* 0x082fe6000008105c */
[----:B------:R-:W-:Y:S04]  /*289c0*/  STL.64 [R1+0x390], R208 ;  /* 0x000390d001007387 */ /* 0x000fe80000100a00 */
[----:B------:R-:W-:Y:S01]  /*289d0*/  STL.64 [R1+0x398], R210 ;  /* 0x000398d201007387 */ /* 0x000fe20000100a00 */
[-C--:B------:R-:W-:Y:S08]  /*289e0*/  HMMA.1688.F32.TF32 R92, R56, R32.reuse, R116 ;  /* 0x00000020385c723c */ /* 0x080ff00000081074 */
[-C--:B--2---:R-:W-:Y:S07]  /*289f0*/  HMMA.1688.F32.TF32 R116, R48, R32.reuse, R140 ;  /* 0x000000203074723c */ /* 0x084fee000008108c */
[----:B------:R-:W-:Y:S04]  /*28a00*/  STL.64 [R1+0x440], R172 ;  /* 0x000440ac01007387 */ /* 0x000fe80000100a00 */
[----:B------:R-:W-:Y:S04]  /*28a10*/  STL.64 [R1+0x448], R174 ;  /* 0x000448ae01007387 */ /* 0x000fe80000100a00 */
[----:B------:R-:W-:Y:S04]  /*28a20*/  STL.64 [R1+0x450], R92 ;  /* 0x0004505c01007387 */ /* 0x000fe80000100a00 */
[----:B------:R3:W-:Y:S04]  /*28a30*/  STL.64 [R1+0x458], R94 ;  /* 0x0004585e01007387 */ /* 0x0007e80000100a00 */
[----:B------:R-:W-:Y:S04]  /*28a40*/  STL.64 [R1+0x520], R144 ;  /* 0x0005209001007387 */ /* 0x000fe80000100a00 */
[----:B------:R-:W-:Y:S01]  /*28a50*/  STL.64 [R1+0x528], R146 ;  /* 0x0005289201007387 */ /* 0x000fe20000100a00 */
[----:B---3--:R-:W-:Y:S03]  /*28a60*/  HMMA.1688.F32.TF32 R92, R64, R32, R4 ;  /* 0x00000020405c723c */ /* 0x008fe60000081004 */
[----:B------:R1:W-:Y:S04]  /*28a70*/  STL.64 [R1+0x650], R116 ;  /* 0x0006507401007387 */ /* 0x0003e80000100a00 */
[----:B------:R2:W-:Y:S01]  /*28a80*/  STL.64 [R1+0x658], R118 ;  /* 0x0006587601007387 */ /* 0x0005e20000100a00 */
[-C--:B------:R-:W-:Y:S03]  /*28a90*/  HMMA.1688.F32.TF32 R4, R60, R28.reuse, R240 ;  /* 0x0000001c3c04723c */ /* 0x080fe600000810f0 */
[----:B-1----:R-:W3:Y:S11]  /*28aa0*/  LDL.LU.64 R116, [R1+0x550] ;  /* 0x0005500001747983 */ /* 0x002ef60000300a00 */
[----:B------:R-:W-:Y:S01]  /*28ab0*/  @!UPT UIADD3 URZ, URZ, URZ, URZ ;  /* 0x0000003f3f3ff290 */ /* 0x000fe2000fffe03f */
[----:B------:R-:W-:Y:S04]  /*28ac0*/  STL.64 [R1+0x730], R92 ;  /* 0x0007305c01007387 */ /* 0x000fe80000100a00 */
[----:B------:R1:W-:Y:S04]  /*28ad0*/  STL.64 [R1+0x738], R94 ;  /* 0x0007385e01007387 */ /* 0x0003e80000100a00 */
[----:B--2---:R-:W3:Y:S01]  /*28ae0*/  LDL.LU.64 R118, [R1+0x558] ;  /* 0x0005580001767983 */ /* 0x004ee20000300a00 */
[-C--:B------:R-:W-:Y:S03]  /*28af0*/  HMMA.1688.F32.TF32 R140, R40, R28.reuse, R180 ;  /* 0x0000001c288c723c */ /* 0x080fe600000810b4 */
[----:B------:R-:W-:Y:S04]  /*28b00*/  STL.64 [R1+0x2e0], R4 ;  /* 0x0002e00401007387 */ /* 0x000fe80000100a00 */
[----:B------:R2:W-:Y:S01]  /*28b10*/  STL.64 [R1+0x2e8], R6 ;  /* 0x0002e80601007387 */ /* 0x0005e20000100a00 */
[-C--:B-1----:R-:W-:Y:S08]  /*28b20*/  HMMA.1688.F32.TF32 R92, R52, R28.reuse, R72 ;  /* 0x0000001c345c723c */ /* 0x082ff00000081048 */
[-C--:B------:R-:W-:Y:S07]  /*28b30*/  HMMA.1688.F32.TF32 R72, R56, R28.reuse, R96 ;  /* 0x0000001c3848723c */ /* 0x080fee0000081060 */
[----:B------:R-:W-:Y:S01]  /*28b40*/  STL.64 [R1+0x2d0], R140 ;  /* 0x0002d08c01007387 */ /* 0x000fe20000100a00 */
[-C--:B--2---:R-:W-:Y:S03]  /*28b50*/  HMMA.1688.F32.TF32 R4, R44, R28.reuse, R212 ;  /* 0x0000001c2c04723c */ /* 0x084fe600000810d4 */
[----:B------:R-:W-:Y:S11]  /*28b60*/  STL.64 [R1+0x2d8], R142 ;  /* 0x0002d88e01007387 */ /* 0x000ff60000100a00 */
[----:B------:R-:W-:Y:S09]  /*28b70*/  @!UPT UIADD3 URZ, URZ, URZ, URZ ;  /* 0x0000003f3f3ff290 */ /* 0x000ff2000fffe03f */
[----:B------:R-:W-:Y:S04]  /*28b80*/  STL.64 [R1+0x300], R4 ;  /* 0x0003000401007387 */ /* 0x000fe80000100a00 */
[----:B------:R1:W-:Y:S04]  /*28b90*/  STL.64 [R1+0x308], R6 ;  /* 0x0003080601007387 */ /* 0x0003e80000100a00 */
[----:B------:R-:W-:Y:S04]  /*28ba0*/  STL.64 [R1+0x340], R92 ;  /* 0x0003405c01007387 */ /* 0x000fe80000100a00 */
[----:B------:R-:W-:Y:S04]  /*28bb0*/  STL.64 [R1+0x348], R94 ;  /* 0x0003485e01007387 */ /* 0x000fe80000100a00 */
[----:B------:R-:W2:Y:S01]  /*28bc0*/  LDL.LU.64 R96, [R1+0x5b0] ;  /* 0x0005b00001607983 */ /* 0x000ea20000300a00 */
[-C--:B-1----:R-:W-:Y:S03]  /*28bd0*/  HMMA.1688.F32.TF32 R4, R36, R28.reuse, R120 ;  /* 0x0000001c2404723c */ /* 0x082fe60000081078 */
[----:B------:R-:W-:Y:S04]  /*28be0*/  STL.64 [R1+0x420], R72 ;  /* 0x0004204801007387 */ /* 0x000fe80000100a00 */
[----:B------:R-:W-:Y:S04]  /*28bf0*/  STL.64 [R1+0x428], R74 ;  /* 0x0004284a01007387 */ /* 0x000fe80000100a00 */
[----:B------:R-:W2:Y:S04]  /*28c00*/  LDL.LU.64 R98, [R1+0x5b8] ;  /* 0x0005b80001627983 */ /* 0x000ea80000300a00 */
[----:B------:R-:W1:Y:S08]  /*28c10*/  LDSM.16.M88.4 R92, [R168+0x82000] ;  /* 0x08200000a85c783b */ /* 0x000e700000000200 */
[----:B------:R-:W-:Y:S04]  /*28c20*/  STL.64 [R1+0x470], R4 ;  /* 0x0004700401007387 */ /* 0x000fe80000100a00 */
[----:B------:R4:W-:Y:S02]  /*28c30*/  STL.64 [R1+0x478], R6 ;  /* 0x0004780601007387 */ /* 0x0009e40000100a00 */
[-C--:B----4-:R-:W-:Y:S02]  /*28c40*/  HMMA.1688.F32.TF32 R4, R64, R28.reuse, R8 ;  /* 0x0000001c4004723c */ /* 0x090fe40000081008 */
[----:B------:R-:W4:Y:S06]  /*28c50*/  LDSM.16.M88.4 R8, [R168+0x83000] ;  /* 0x08300000a808783b */ /* 0x000f2c0000000200 */
[----:B------:R-:W-:Y:S11]  /*28c60*/  HMMA.1688.F32.TF32 R72, R48, R28, R164 ;  /* 0x0000001c3048723c */ /* 0x000ff600000810a4 */
[----:B------:R-:W-:Y:S11]  /*28c70*/  @!UPT UIADD3 URZ, URZ, URZ, URZ ;  /* 0x0000003f3f3ff290 */ /* 0x000ff6000fffe03f */
[----:B------:R-:W-:Y:S01]  /*28c80*/  @!UPT UIADD3 URZ, URZ, URZ, URZ ;  /* 0x0000003f3f3ff290 */ /* 0x000fe2000fffe03f */
[----:B------:R-:W-:Y:S04]  /*28c90*/  STL.64 [R1+0x590], R72 ;  /* 0x0005904801007387 */ /* 0x000fe80000100a00 */
[----:B------:R-:W-:Y:S04]  /*28ca0*/  STL.64 [R1+0x598], R74 ;  /* 0x0005984a01007387 */ /* 0x000fe80000100a00 */
[----:B-1----:R-:W-:Y:S04]  /*28cb0*/  STL [R1+0x3ee0], R94 ;  /* 0x003ee05e01007387 */ /* 0x002fe80000100800 */
[----:B------:R-:W-:Y:S04]  /*28cc0*/  STL.64 [R1+0x720], R4 ;  /* 0x0007200401007387 */ /* 0x000fe80000100a00 */
[----:B------:R-:W-:Y:S04]  /*28cd0*/  STL.64 [R1+0x728], R6 ;  /* 0x0007280601007387 */ /* 0x000fe80000100a00 */
[----:B------:R-:W-:Y:S04]  /*28ce0*/  STL [R1+0x3edc], R95 ;  /* 0x003edc5f01007387 */ /* 0x000fe80000100800 */
[----:B----4-:R-:W-:Y:S04]  /*28cf0*/  STL [R1+0x3ed8], R10 ;  /* 0x003ed80a01007387 */ /* 0x010fe80000100800 */
[----:B------:R-:W-:Y:S04]  /*28d00*/  STL [R1+0x3ed4], R11 ;  /* 0x003ed40b01007387 */ /* 0x000fe80000100800 */
[----:B------:R-:W4:Y:S01]  /*28d10*/  LDL.LU.64 R28, [R1+0x640] ;  /* 0x00064000011c7983 */ /* 0x000f220000300a00 */
[-C--:B------:R-:W-:Y:S03]  /*28d20*/  HMMA.1688.F32.TF32 R76, R52, R92.reuse, R76 ;  /* 0x0000005c344c723c */ /* 0x080fe6000008104c */
[----:B------:R-:W1:Y:S04]  /*28d30*/  LDSM.16.M88.4 R4, [R168+0x84000] ;  /* 0x08400000a804783b */ /* 0x000e680000000200 */
[----:B------:R-:W1:Y:S01]  /*28d40*/  LDSM.16.M88.4 R72, [R168+0x85000] ;  /* 0x08500000a848783b */ /* 0x000e620000000200 */
[-C--:B---3--:R-:W-:Y:S08]  /*28d50*/  HMMA.1688.F32.TF32 R120, R60, R92.reuse, R116 ;  /* 0x0000005c3c78723c */ /* 0x088ff00000081074 */
[-C--:B------:R-:W-:Y:S11]  /*28d60*/  HMMA.1688.F32.TF32 R116, R40, R92.reuse, R236 ;  /* 0x0000005c2874723c */ /* 0x080ff600000810ec */
[----:B------:R-:W-:Y:S04]  /*28d70*/  @!UPT UIADD3 URZ, URZ, URZ, URZ ;  /* 0x0000003f3f3ff290 */ /* 0x000fe8000fffe03f */
[----:B------:R-:W-:Y:S04]  /*28d80*/  STL.64 [R1+0x250], R120 ;  /* 0x0002507801007387 */ /* 0x000fe80000100a00 */
[----:B------:R-:W-:Y:S04]  /*28d90*/  STL.64 [R1+0x258], R122 ;  /* 0x0002587a01007387 */ /* 0x000fe80000100a00 */
[----:B------:R-:W4:Y:S04]  /*28da0*/  LDL.LU.64 R30, [R1+0x648] ;  /* 0x00064800011e7983 */ /* 0x000f280000300a00 */
[----:B------:R-:W-:Y:S04]  /*28db0*/  STL.64 [R1+0x240], R116 ;  /* 0x0002407401007387 */ /* 0x000fe80000100a00 */
[----:B------:R3:W-:Y:S02]  /*28dc0*/  STL.64 [R1+0x248], R118 ;  /* 0x0002487601007387 */ /* 0x0007e40000100a00 */
[-C--:B---3--:R-:W-:Y:S11]  /*28dd0*/  HMMA.1688.F32.TF32 R116, R44, R92.reuse, R216 ;  /* 0x0000005c2c74723c */ /* 0x088ff600000810d8 */
[----:B------:R-:W-:Y:S11]  /*28de0*/  @!UPT UIADD3 URZ, URZ, URZ, URZ ;  /* 0x0000003f3f3ff290 */ /* 0x000ff6000fffe03f */
[----:B------:R-:W-:Y:S02]  /*28df0*/  @!UPT UIADD3 URZ, URZ, URZ, URZ ;  /* 0x0000003f3f3ff290 */ /* 0x000fe4000fffe03f */
[----:B------:R-:W-:Y:S01]  /*28e00*/  IMAD.MOV.U32 R2, RZ, RZ, R119 ;  /* 0x000000ffff027224 */ /* 0x000fe200078e0077 */
[----:B------:R-:W-:Y:S04]  /*28e10*/  STL.64 [R1+0x260], R116 ;  /* 0x0002607401007387 */ /* 0x000fe80000100a00 */
[----:B------:R3:W-:Y:S04]  /*28e20*/  STL [R1+0x268], R118 ;  /* 0x0002687601007387 */ /* 0x0007e80000100800 */
[----:B------:R-:W-:Y:S04]  /*28e30*/  STL [R1+0x3e20], R2 ;  /* 0x003e200201007387 */ /* 0x000fe80000100800 */
[----:B------:R-:W-:Y:S01]  /*28e40*/  STL.64 [R1+0x290], R76 ;  /* 0x0002904c01007387 */ /* 0x000fe20000100a00 */
[-C--:B---3--:R-:W-:Y:S03]  /*28e50*/  HMMA.1688.F32.TF32 R116, R56, R92.reuse, R100 ;  /* 0x0000005c3874723c */ /* 0x088fe60000081064 */
[----:B------:R3:W-:Y:S05]  /*28e60*/  STL.64 [R1+0x298], R78 ;  /* 0x0002984e01007387 */ /* 0x0007ea0000100a00 */
[-C--:B------:R-:W-:Y:S08]  /*28e70*/  HMMA.1688.F32.TF32 R100, R36, R92.reuse, R124 ;  /* 0x0000005c2464723c */ /* 0x080ff0000008107c */
[-C--:B---3--:R-:W-:Y:S08]  /*28e80*/  HMMA.1688.F32.TF32 R76, R48, R92.reuse, R148 ;  /* 0x0000005c304c723c */ /* 0x088ff00000081094 */
[----:B------:R-:W-:Y:S08]  /*28e90*/  HMMA.1688.F32.TF32 R92, R64, R92, R12 ;  /* 0x0000005c405c723c */ /* 0x000ff0000008100c */
[-C--:B--2---:R-:W-:Y:S01]  /*28ea0*/  HMMA.1688.F32.TF32 R12, R60, R8.reuse, R96 ;  /* 0x000000083c0c723c */ /* 0x084fe20000081060 */
[----:B------:R-:W-:Y:S04]  /*28eb0*/  STL.64 [R1+0x320], R116 ;  /* 0x0003207401007387 */ /* 0x000fe80000100a00 */
[----:B------:R-:W-:Y:S04]  /*28ec0*/  STL.64 [R1+0x328], R118 ;  /* 0x0003287601007387 */ /* 0x000fe80000100a00 */
[----:B------:R-:W-:Y:S04]  /*28ed0*/  STL.64 [R1+0x430], R100 ;  /* 0x0004306401007387 */ /* 0x000fe80000100a00 */
[----:B------:R-:W-:Y:S04]  /*28ee0*/  STL.64 [R1+0x438], R102 ;  /* 0x0004386601007387 */ /* 0x000fe80000100a00 */
[----:B------:R2:W-:Y:S04]  /*28ef0*/  STL.64 [R1+0x540], R76 ;  /* 0x0005404c01007387 */ /* 0x0005e80000100a00 */
[----:B------:R3:W-:Y:S04]  /*28f00*/  STL.64 [R1+0x548], R78 ;  /* 0x0005484e01007387 */ /* 0x0007e80000100a00 */
[----:B--2---:R-:W2:Y:S04]  /*28f10*/  LDL.LU.64 R76, [R1+0x6e0] ;  /* 0x0006e000014c7983 */ /* 0x004ea80000300a00 */
[----:B------:R-:W-:Y:S04]  /*28f20*/  STL.64 [R1+0x680], R92 ;  /* 0x0006805c01007387 */ /* 0x000fe80000100a00 */
[----:B------:R-:W-:Y:S04]  /*28f30*/  STL.64 [R1+0x688], R94 ;  /* 0x0006885e01007387 */ /* 0x000fe80000100a00 */
[----:B---3--:R-:W2:Y:S04]  /*28f40*/  LDL.LU.64 R78, [R1+0x6e8] ;  /* 0x0006e800014e7983 */ /* 0x008ea80000300a00 */
[----:B------:R3:W-:Y:S04]  /*28f50*/  STL.64 [R1+0x1b0], R12 ;  /* 0x0001b00c01007387 */ /* 0x0007e80000100a00 */
[----:B------:R1:W-:Y:S04]  /*28f60*/  STL.64 [R1+0x1b8], R14 ;  /* 0x0001b80e01007387 */ /* 0x0003e80000100a00 */
[----:B---3--:R-:W3:Y:S04]  /*28f70*/  LDL.LU.64 R12, [R1+0x580] ;  /* 0x00058000010c7983 */ /* 0x008ee80000300a00 */
[----:B-1----:R-:W3:Y:S01]  /*28f80*/  LDL.LU.64 R14, [R1+0x588] ;  /* 0x00058800010e7983 */ /* 0x002ee20000300a00 */
[-C--:B------:R-:W-:Y:S08]  /*28f90*/  HMMA.1688.F32.TF32 R100, R40, R8.reuse, R232 ;  /* 0x000000082864723c */ /* 0x080ff000000810e8 */
[-C--:B------:R-:W-:Y:S08]  /*28fa0*/  HMMA.1688.F32.TF32 R96, R44, R8.reuse, R220 ;  /* 0x000000082c60723c */ /* 0x080ff000000810dc */
[-C--:B------:R-:W-:Y:S08]  /*28fb0*/  HMMA.1688.F32.TF32 R92, R52, R8.reuse, R80 ;  /* 0x00000008345c723c */ /* 0x080ff00000081050 */
[-C--:B------:R-:W-:Y:S01]  /*28fc0*/  HMMA.1688.F32.TF32 R80, R56, R8.reuse, R104 ;  /* 0x000000083850723c */ /* 0x080fe20000081068 */
[----:B------:R-:W-:Y:S04]  /*28fd0*/  STL.64 [R1+0x1a0], R100 ;  /* 0x0001a06401007387 */ /* 0x000fe80000100a00 */
[----:B------:R-:W-:Y:S04]  /*28fe0*/  STL.64 [R1+0x1a8], R102 ;  /* 0x0001a86601007387 */ /* 0x000fe80000100a00 */
[----:B------:R-:W-:Y:S04]  /*28ff0*/  STL.64 [R1+0x1c0], R96 ;  /* 0x0001c06001007387 */ /* 0x000fe80000100a00 */
[----:B------:R1:W-:Y:S04]  /*29000*/  STL.64 [R1+0x1c8], R98 ;  /* 0x0001c86201007387 */ /* 0x0003e80000100a00 */
[----:B------:R-:W-:Y:S04]  /*29010*/  STL.64 [R1+0x220], R92 ;  /* 0x0002205c01007387 */ /* 0x000fe80000100a00 */
[----:B------:R1:W-:Y:S02]  /*29020*/  STL.64 [R1+0x228], R94 ;  /* 0x0002285e01007387 */ /* 0x0003e40000100a00 */
[-C--:B-1----:R-:W-:Y:S02]  /*29030*/  HMMA.1688.F32.TF32 R96, R36, R8.reuse, R128 ;  /* 0x000000082460723c */ /* 0x082fe40000081080 */
[----:B------:R-:W-:Y:S04]  /*29040*/  STL.64 [R1+0x280], R80 ;  /* 0x0002805001007387 */ /* 0x000fe80000100a00 */
[----:B------:R1:W-:Y:S02]  /*29050*/  STL.64 [R1+0x288], R82 ;  /* 0x0002885201007387 */ /* 0x0003e40000100a00 */
[-C--:B------:R-:W-:Y:S02]  /*29060*/  HMMA.1688.F32.TF32 R92, R48, R8.reuse, R152 ;  /* 0x00000008305c723c */ /* 0x080fe40000081098 */
[----:B------:R-:W2:Y:S06]  /*29070*/  LDSM.16.M88.4 R100, [R168+0x86000] ;  /* 0x08600000a864783b */ /* 0x000eac0000000200 */
[----:B-1----:R-:W-:Y:S08]  /*29080*/  HMMA.1688.F32.TF32 R80, R64, R8, R16 ;  /* 0x000000084050723c */ /* 0x002ff00000081010 */
[----:B------:R-:W-:Y:S01]  /*29090*/  HMMA.1688.F32.TF32 R8, R40, R4, R184 ;  /* 0x000000042808723c */ /* 0x000fe200000810b8 */
[----:B------:R-:W-:Y:S04]  /*290a0*/  STL.64 [R1+0x370], R96 ;  /* 0x0003706001007387 */ /* 0x000fe80000100a00 */
[----:B------:R-:W-:Y:S04]  /*290b0*/  STL.64 [R1+0x378], R98 ;  /* 0x0003786201007387 */ /* 0x000fe80000100a00 */
[----:B------:R-:W-:Y:S04]  /*290c0*/  STL.64 [R1+0x4a0], R92 ;  /* 0x0004a05c01007387 */ /* 0x000fe80000100a00 */
[----:B------:R-:W-:Y:S04]  /*290d0*/  STL.64 [R1+0x4a8], R94 ;  /* 0x0004a85e01007387 */ /* 0x000fe80000100a00 */
[----:B------:R-:W-:Y:S04]  /*290e0*/  STL.64 [R1+0x630], R80 ;  /* 0x0006305001007387 */ /* 0x000fe80000100a00 */
[----:B------:R-:W-:Y:S04]  /*290f0*/  STL.64 [R1+0x638], R82 ;  /* 0x0006385201007387 */ /* 0x000fe80000100a00 */
[----:B------:R-:W-:Y:S01]  /*29100*/  STL.64 [R1+0xf0], R8 ;  /* 0x0000f00801007387 */ /* 0x000fe20000100a00 */
[----:B------:R-:W-:-:S03]  /*29110*/  MOV R252, R11 ;  /* 0x0000000b00fc7202 */ /* 0x000fc60000000f00 */
[----:B------:R-:W1:Y:S04]  /*29120*/  LDSM.16.M88.4 R96, [R168+0x87000] ;  /* 0x08700000a860783b */ /* 0x000e680000000200 */
[----:B------:R-:W-:Y:S01]  /*29130*/  LDSM.16.M88.4 R80, [R168+0x8a000] ;  /* 0x08a00000a850783b */ /* 0x000fe20000000200 */
[-C--:B----4-:R-:W-:Y:S08]  /*29140*/  HMMA.1688.F32.TF32 R16, R60, R4.reuse, R28 ;  /* 0x000000043c10723c */ /* 0x090ff0000008101c */
[-C--:B------:R-:W-:Y:S11]  /*29150*/  HMMA.1688.F32.TF32 R28, R44, R4.reuse, R224 ;  /* 0x000000042c1c723c */ /* 0x080ff600000810e0 */
[----:B------:R-:W-:Y:S04]  /*29160*/  @!UPT UIADD3 URZ, URZ, URZ, URZ ;  /* 0x0000003f3f3ff290 */ /* 0x000fe8000fffe03f */
[----:B------:R-:W-:Y:S04]  /*29170*/  STL.64 [R1+0x100], R16 ;  /* 0x0001001001007387 */ /* 0x000fe80000100a00 */
[----:B------:R4:W-:Y:S04]  /*29180*/  STL.64 [R1+0x108], R18 ;  /* 0x0001081201007387 */ /* 0x0009e80000100a00 */
[----:B------:R1:W-:Y:S01]  /*29190*/  STL [R1+0xf8], R10 ;  /* 0x0000f80a01007387 */ /* 0x0003e20000100800 */
[-C--:B----4-:R-:W-:Y:S08]  /*291a0*/  HMMA.1688.F32.TF32 R16, R56, R4.reuse, R108 ;  /* 0x000000043810723c */ /* 0x090ff0000008106c */
[-C--:B-1----:R-:W-:Y:S01]  /*291b0*/  HMMA.1688.F32.TF32 R8, R52, R4.reuse, R84 ;  /* 0x000000043408723c */ /* 0x082fe20000081054 */
[----:B------:R-:W-:Y:S04]  /*291c0*/  STL [R1+0x3e48], R252 ;  /* 0x003e48fc01007387 */ /* 0x000fe80000100800 */
[----:B------:R-:W-:Y:S04]  /*291d0*/  STL.64 [R1+0x130], R28 ;  /* 0x0001301c01007387 */ /* 0x000fe80000100a00 */
[----:B------:R1:W-:Y:S04]  /*291e0*/  STL.64 [R1+0x138], R30 ;  /* 0x0001381e01007387 */ /* 0x0003e80000100a00 */
[----:B------:R-:W-:Y:S01]  /*291f0*/  LDSM.16.M88.4 R84, [R168+0x89000] ;  /* 0x08900000a854783b */ /* 0x000fe20000000200 */
[-C--:B-1----:R-:W-:Y:S09]  /*29200*/  HMMA.1688.F32.TF32 R28, R36, R4.reuse, R132 ;  /* 0x00000004241c723c */ /* 0x082ff20000081084 */
[----:B------:R-:W-:Y:S04]  /*29210*/  STL.64 [R1+0x190], R8 ;  /* 0x0001900801007387 */ /* 0x000fe80000100a00 */
[----:B------:R1:W-:Y:S04]  /*29220*/  STL.64 [R1+0x198], R10 ;  /* 0x0001980a01007387 */ /* 0x0003e80000100a00 */
[----:B------:R-:W-:Y:S04]  /*29230*/  STL.64 [R1+0x210], R16 ;  /* 0x0002101001007387 */ /* 0x000fe80000100a00 */
[----:B------:R4:W-:Y:S01]  /*29240*/  STL.64 [R1+0x218], R18 ;  /* 0x0002181201007387 */ /* 0x0009e20000100a00 */
[-C--:B-1----:R-:W-:Y:S08]  /*29250*/  HMMA.1688.F32.TF32 R8, R48, R4.reuse, R160 ;  /* 0x000000043008723c */ /* 0x082ff000000810a0 */
[----:B----4-:R-:W-:Y:S01]  /*29260*/  HMMA.1688.F32.TF32 R16, R64, R4, R20 ;  /* 0x000000044010723c */ /* 0x010fe20000081014 */
[----:B------:R1:W-:Y:S04]  /*29270*/  STL.64 [R1+0x2a0], R28 ;  /* 0x0002a01c01007387 */ /* 0x0003e80000100a00 */
[----:B------:R-:W-:Y:S04]  /*29280*/  STL.64 [R1+0x2a8], R30 ;  /* 0x0002a81e01007387 */ /* 0x000fe80000100a00 */
[----:B------:R-:W-:Y:S06]  /*29290*/  LDSM.16.M88.4 R20, [R168+0x8e000] ;  /* 0x08e00000a814783b */ /* 0x000fec0000000200 */
[----:B------:R4:W-:Y:S04]  /*292a0*/  STL.64 [R1+0x460], R8 ;  /* 0x0004600801007387 */ /* 0x0009e80000100a00 */
[----:B------:R-:W-:Y:S05]  /*292b0*/  STL.64 [R1+0x468], R10 ;  /* 0x0004680a01007387 */ /* 0x000fea0000100a00 */
[----:B-1----:R-:W-:-:S02]  /*292c0*/  IMAD.MOV.U32 R29, RZ, RZ, R16 ;  /* 0x000000ffff1d7224 */ /* 0x002fc400078e0010 */
[----:B------:R-:W-:Y:S01]  /*292d0*/  IMAD.MOV.U32 R28, RZ, RZ, R17 ;  /* 0x000000ffff1c7224 */ /* 0x000fe200078e0011 */
[----:B----4-:R-:W-:Y:S01]  /*292e0*/  MOV R9, R18 ;  /* 0x0000001200097202 */ /* 0x010fe20000000f00 */
[----:B------:R-:W-:-:S05]  /*292f0*/  IMAD.MOV.U32 R8, RZ, RZ, R19 ;  /* 0x000000ffff087224 */ /* 0x000fca00078e0013 */
[----:B------:R-:W-:Y:S01]  /*29300*/  STL [R1+0x3d14], R8 ;  /* 0x003d140801007387 */ /* 0x000fe20000100800 */
[-C--:B--2---:R-:W-:Y:S03]  /*29310*/  HMMA.1688.F32.TF32 R16, R60, R72.reuse, R76 ;  /* 0x000000483c10723c */ /* 0x084fe6000008104c */
[----:B------:R-:W-:Y:S04]  /*29320*/  STL [R1+0x3d10], R28 ;  /* 0x003d101c01007387 */ /* 0x000fe80000100800 */
[----:B------:R-:W-:Y:S04]  /*29330*/  STL [R1+0x3d0c], R29 ;  /* 0x003d0c1d01007387 */ /* 0x000fe80000100800 */
[----:B------:R3:W-:Y:S04]  /*29340*/  STL [R1+0x3d08], R9 ;  /* 0x003d080901007387 */ /* 0x0007e80000100800 */
[----:B------:R-:W-:Y:S01]  /*29350*/  LDSM.16.M88.4 R76, [R168+0x8b000] ;  /* 0x08b00000a84c783b */ /* 0x000fe20000000200 */
[----:B---3--:R-:W-:Y:S08]  /*29360*/  HMMA.1688.F32.TF32 R8, R40, R72, R12 ;  /* 0x000000482808723c */ /* 0x008ff0000008100c */
[----:B------:R-:W-:Y:S01]  /*29370*/  MOV R31, R18 ;  /* 0x00000012001f7202 */ /* 0x000fe20000000f00 */
[----:B------:R-:W-:Y:S04]  /*29380*/  STL [R1+0x90], R16 ;  /* 0x0000901001007387 */ /* 0x000fe80000100800 */
[----:B------:R-:W-:Y:S04]  /*29390*/  STL [R1+0x9c], R19 ;  /* 0x00009c1301007387 */ /* 0x000fe80000100800 */
[----:B------:R-:W-:Y:S06]  /*293a0*/  STL [R1+0x3f10], R31 ;  /* 0x003f101f01007387 */ /* 0x000fec0000100800 */
[----:B------:R-:W-:Y:S01]  /*293b0*/  STL.64 [R1+0xb0], R8 ;  /* 0x0000b00801007387 */ /* 0x000fe20000100a00 */
[----:B------:R-:W-:-:S03]  /*293c0*/  IMAD.MOV.U32 R252, RZ, RZ, R11 ;  /* 0x000000fffffc7224 */ /* 0x000fc600078e000b */
[----:B------:R1:W-:Y:S02]  /*293d0*/  STL [R1+0xb8], R10 ;  /* 0x0000b80a01007387 */ /* 0x0003e40000100800 */
[-C--:B-1----:R-:W-:Y:S02]  /*293e0*/  HMMA.1688.F32.TF32 R8, R44, R72.reuse, R68 ;  /* 0x000000482c08723c */ /* 0x082fe40000081044 */
[----:B------:R-:W-:Y:S04]  /*293f0*/  STL [R1+0x3ec8], R252 ;  /* 0x003ec8fc01007387 */ /* 0x000fe80000100800 */
[----:B------:R-:W-:Y:S11]  /*29400*/  LDSM.16.M88.4 R68, [R168+0x8c000] ;  /* 0x08c00000a844783b */ /* 0x000ff60000000200 */
[----:B------:R-:W-:Y:S06]  /*29410*/  @!UPT UIADD3 URZ, URZ, URZ, URZ ;  /* 0x0000003f3f3ff290 */ /* 0x000fec000fffe03f */
[----:B------:R1:W-:Y:S01]  /*29420*/  STL [R1+0xa0], R8 ;  /* 0x0000a00801007387 */ /* 0x0003e20000100800 */
[----:B------:R-:W-:Y:S01]  /*29430*/  IMAD.MOV.U32 R2, RZ, RZ, R9 ;  /* 0x000000ffff027224 */ /* 0x000fe200078e0009 */
[----:B------:R-:W-:Y:S01]  /*29440*/  MOV R5, R10 ;  /* 0x0000000a00057202 */ /* 0x000fe20000000f00 */
[----:B------:R-:W-:Y:S02]  /*29450*/  IMAD.MOV.U32 R4, RZ, RZ, R11 ;  /* 0x000000ffff047224 */ /* 0x000fe400078e000b */
[-C--:B-1----:R-:W-:Y:S01]  /*29460*/  HMMA.1688.F32.TF32 R8, R52, R72.reuse, R88 ;  /* 0x000000483408723c */ /* 0x082fe20000081058 */
[----:B------:R-:W-:Y:S04]  /*29470*/  STL [R1+0x3ecc], R2 ;  /* 0x003ecc0201007387 */ /* 0x000fe80000100800 */
[----:B------:R-:W-:Y:S04]  /*29480*/  STL.64 [R1+0x3eb8], R6 ;  /* 0x003eb80601007387 */ /* 0x000fe80000100a00 */
[----:B------:R1:W-:Y:S01]  /*29490*/  STL.64 [R1+0x3eb0], R4 ;  /* 0x003eb00401007387 */ /* 0x0003e20000100a00 */
[-C--:B------:R-:W-:Y:S03]  /*294a0*/  HMMA.1688.F32.TF32 R12, R36, R72.reuse, R136 ;  /* 0x00000048240c723c */ /* 0x080fe60000081088 */
[----:B------:R-:W3:Y:S05]  /*294b0*/  LDSM.16.M88.4 R88, [R168+0x88000] ;  /* 0x08800000a858783b */ /* 0x000eea0000000200 */
[-C--:B-1----:R-:W-:Y:S05]  /*294c0*/  HMMA.1688.F32.TF32 R4, R56, R72.reuse, R112 ;  /* 0x000000483804723c */ /* 0x082fea0000081070 */
[----:B------:R-:W-:Y:S04]  /*294d0*/  STL.64 [R1+0xc0], R8 ;  /* 0x0000c00801007387 */ /* 0x000fe80000100a00 */
[----:B------:R1:W-:Y:S02]  /*294e0*/  STL.64 [R1+0xc8], R10 ;  /* 0x0000c80a01007387 */ /* 0x0003e40000100a00 */
[-C--:B-1----:R-:W-:Y:S11]  /*294f0*/  HMMA.1688.F32.TF32 R8, R48, R72.reuse, R156 ;  /* 0x000000483008723c */ /* 0x082ff6000008109c */
[----:B------:R-:W-:Y:S01]  /*29500*/  @!UPT UIADD3 URZ, URZ, URZ, URZ ;  /* 0x0000003f3f3ff290 */ /* 0x000fe2000fffe03f */
[----:B------:R-:W-:Y:S04]  /*29510*/  STL.64 [R1+0x180], R4 ;  /* 0x0001800401007387 */ /* 0x000fe80000100a00 */
[----:B------:R1:W-:Y:S04]  /*29520*/  STL.64 [R1+0x188], R6 ;  /* 0x0001880601007387 */ /* 0x0003e80000100a00 */
[----:B------:R3:W-:Y:S04]  /*29530*/  STL.64 [R1+0x230], R12 ;  /* 0x0002300c01007387 */ /* 0x0007e80000100a00 */
[----:B------:R4:W-:Y:S04]  /*29540*/  STL.64 [R1+0x238], R14 ;  /* 0x0002380e01007387 */ /* 0x0009e80000100a00 */
[----:B------:R1:W-:Y:S04]  /*29550*/  STL.64 [R1+0x410], R8 ;  /* 0x0004100801007387 */ /* 0x0003e80000100a00 */
[----:B------:R3:W-:Y:S04]  /*29560*/  STL.64 [R1+0x418], R10 ;  /* 0x0004180a01007387 */ /* 0x0007e80000100a00 */
[----:B------:R-:W2:Y:S04]  /*29570*/  LDL.LU.64 R108, [R1+0x850] ;  /* 0x00085000016c7983 */ /* 0x000ea80000300a00 */
[----:B------:R-:W2:Y:S01]  /*29580*/  LDL.LU.64 R110, [R1+0x858] ;  /* 0x00085800016e7983 */ /* 0x000ea20000300a00 */
[----:B-1----:R-:W-:Y:S03]  /*29590*/  HMMA.1688.F32.TF32 R4, R64, R72, R24 ;  /* 0x000000484004723c */ /* 0x002fe60000081018 */
[----:B------:R-:W1:Y:S11]  /*295a0*/  LDSM.16.M88.4 R24, [R168+0x8d000] ;  /* 0x08d00000a818783b */ /* 0x000e760000000200 */
[----:B------:R-:W-:Y:S10]  /*295b0*/  @!UPT UIADD3 URZ, URZ, URZ, URZ ;  /* 0x0000003f3f3ff290 */ /* 0x000ff4000fffe03f */
[----:B------:R-:W-:Y:S01]  /*295c0*/  IMAD.MOV.U32 R93, RZ, RZ, R4 ;  /* 0x000000ffff5d7224 */ /* 0x000fe200078e0004 */
[----:B------:R-:W-:Y:S01]  /*295d0*/  MOV R92, R5 ;  /* 0x00000005005c7202 */ /* 0x000fe20000000f00 */
[----:B------:R-:W-:Y:S01]  /*295e0*/  IMAD.MOV.U32 R33, RZ, RZ, R6 ;  /* 0x000000ffff217224 */ /* 0x000fe200078e0006 */
[----:B------:R-:W2:Y:S01]  /*295f0*/  LDL.LU.64 R4, [R1+0x840] ;  /* 0x0008400001047983 */ /* 0x000ea20000300a00 */
[----:B------:R-:W-:-:S03]  /*29600*/  IMAD.MOV.U32 R32, RZ, RZ, R7 ;  /* 0x000000ffff207224 */ /* 0x000fc600078e0007 */
[----:B------:R-:W2:Y:S04]  /*29610*/  LDL.LU.64 R6, [R1+0x848] ;  /* 0x0008480001067983 */ /* 0x000ea80000300a00 */
[----:B------:R-:W2:Y:S04]  /*29620*/  LDL.LU.64 R104, [R1+0x8a0] ;  /* 0x0008a00001687983 */ /* 0x000ea80000300a00 */
[----:B------:R-:W2:Y:S04]  /*29630*/  LDL.LU.64 R106, [R1+0x8a8] ;  /* 0x0008a800016a7983 */ /* 0x000ea80000300a00 */
[----:B---3--:R-:W3:Y:S04]  /*29640*/  LDL.LU.64 R12, [R1+0x890] ;  /* 0x00089000010c7983 */ /* 0x008ee80000300a00 */
[----:B----4-:R-:W3:Y:S04]  /*29650*/  LDL.LU.64 R14, [R1+0x898] ;  /* 0x00089800010e7983 */ /* 0x010ee80000300a00 */
[----:B------:R-:W2:Y:S04]  /*29660*/  LDL.LU.64 R8, [R1+0x8d0] ;  /* 0x0008d00001087983 */ /* 0x000ea80000300a00 */
[----:B------:R-:W2:Y:S04]  /*29670*/  LDL.LU.64 R10, [R1+0x8d8] ;  /* 0x0008d800010a7983 */ /* 0x000ea80000300a00 */
[----:B------:R2:W-:Y:S04]  /*29680*/  STL.64 [R1+0x3ec0], R74 ;  /* 0x003ec04a01007387 */ /* 0x0005e80000100a00 */
[----:B------:R-:W-:Y:S04]  /*29690*/  STL [R1+0x3d24], R32 ;  /* 0x003d242001007387 */ /* 0x000fe80000100800 */
[----:B------:R-:W-:Y:S04]  /*296a0*/  STL [R1+0x3d20], R33 ;  /* 0x003d202101007387 */ /* 0x000fe80000100800 */
[----:B------:R-:W-:Y:S04]  /*296b0*/  STL [R1+0x3d1c], R92 ;  /* 0x003d1c5c01007387 */ /* 0x000fe80000100800 */
[----:B------:R1:W-:Y:S04]  /*296c0*/  STL [R1+0x3d18], R93 ;  /* 0x003d185d01007387 */ /* 0x0003e80000100800 */
[----:B------:R-:W-:Y:S04]  /*296d0*/  STL [R1+0x3ee4], R102 ;  /* 0x003ee46601007387 */ /* 0x000fe80000100800 */
        /* <DEDUP_REMOVED lines=8> */
[----:B------:R-:W-:Y:S01]  /*29760*/  STL [R1+0x3f00], R83 ;  /* 0x003f005301007387 */ /* 0x000fe20000100800 */
[C---:B--2---:R-:W-:Y:S11]  /*29770*/  HMMA.1688.F32.TF32 R72, R60.reuse, R100, R108 ;  /* 0x000000643c48723c */ /* 0x044ff6000008106c */
[----:B------:R-:W-:Y:S11]  /*29780*/  @!UPT UIADD3 URZ, URZ, URZ, URZ ;  /* 0x0000003f3f3ff290 */ /* 0x000ff6000fffe03f */
[----:B------:R-:W-:Y:S01]  /*29790*/  @!UPT UIADD3 URZ, URZ, URZ, URZ ;  /* 0x0000003f3f3ff290 */ /* 0x000fe2000fffe03f */
[----:B------:R-:W-:Y:S04]  /*297a0*/  STL [R1+0x64], R73 ;  /* 0x0000644901007387 */ /* 0x000fe80000100800 */
[----:B------:R2:W-:Y:S04]  /*297b0*/  STL.64 [R1+0x68], R74 ;  /* 0x0000684a01007387 */ /* 0x0005e80000100a00 */
[----:B-1----:R-:W4:Y:S04]  /*297c0*/  LDL.LU.64 R92, [R1+0x8c0] ;  /* 0x0008c000015c7983 */ /* 0x002f280000300a00 */
[----:B------:R-:W4:Y:S01]  /*297d0*/  LDL.LU.64 R94, [R1+0x8c8] ;  /* 0x0008c800015e7983 */ /* 0x000f220000300a00 */
[----:B---3--:R-:W-:Y:S01]  /*297e0*/  HMMA.1688.F32.TF32 R12, R60, R84, R12 ;  /* 0x000000543c0c723c */ /* 0x008fe2000008100c */
[----:B------:R-:W-:-:S02]  /*297f0*/  MOV R31, R72 ;  /* 0x00000048001f7202 */ /* 0x000fc40000000f00 */
[----:B------:R-:W3:Y:S04]  /*29800*/  LDL.LU.64 R112, [R1+0x8b0] ;  /* 0x0008b00001707983 */ /* 0x000ee80000300a00 */
[----:B------:R-:W3:Y:S01]  /*29810*/  LDL.LU.64 R114, [R1+0x8b8] ;  /* 0x0008b80001727983 */ /* 0x000ee20000300a00 */
[C---:B--2---:R-:W-:Y:S03]  /*29820*/  HMMA.1688.F32.TF32 R72, R60.reuse, R96, R4 ;  /* 0x000000603c48723c */ /* 0x044fe60000081004 */
[----:B------:R-:W2:Y:S04]  /*29830*/  LDL.LU.64 R128, [R1+0x880] ;  /* 0x0008800001807983 */ /* 0x000ea80000300a00 */
[----:B------:R-:W2:Y:S01]  /*29840*/  LDL.LU.64 R130, [R1+0x888] ;  /* 0x0008880001827983 */ /* 0x000ea20000300a00 */
[C---:B------:R-:W-:Y:S03]  /*29850*/  HMMA.1688.F32.TF32 R104, R60.reuse, R88, R104 ;  /* 0x000000583c68723c */ /* 0x040fe60000081068 */
[----:B------:R-:W2:Y:S04]  /*29860*/  LDL.LU.64 R124, [R1+0x870] ;  /* 0x00087000017c7983 */ /* 0x000ea80000300a00 */
[----:B------:R-:W2:Y:S01]  /*29870*/  LDL.LU.64 R126, [R1+0x878] ;  /* 0x00087800017e7983 */ /* 0x000ea20000300a00 */
[----:B------:R-:W-:Y:S01]  /*29880*/  MOV R82, R12 ;  /* 0x0000000c00527202 */ /* 0x000fe20000000f00 */
[----:B------:R-:W-:Y:S01]  /*29890*/  IMAD.MOV.U32 R83, RZ, RZ, R13 ;  /* 0x000000ffff537224 */ /* 0x000fe200078e000d */
[----:B------:R-:W-:Y:S01]  /*298a0*/  MOV R87, R15 ;  /* 0x0000000f00577202 */ /* 0x000fe20000000f00 */
[----:B------:R-:W-:Y:S01]  /*298b0*/  IMAD.MOV.U32 R86, RZ, RZ, R14 ;  /* 0x000000ffff567224 */ /* 0x000fe200078e000e */
[----:B------:R-:W2:Y:S01]  /*298c0*/  LDL.LU.64 R120, [R1+0x860] ;  /* 0x0008600001787983 */ /* 0x000ea20000300a00 */
[----:B------:R-:W-:Y:S03]  /*298d0*/  HMMA.1688.F32.TF32 R12, R60, R80, R8 ;  /* 0x000000503c0c723c */ /* 0x000fe60000081008 */
[----:B------:R-:W2:Y:S04]  /*298e0*/  LDL.LU.64 R122, [R1+0x868] ;  /* 0x00086800017a7983 */ /* 0x000ea80000300a00 */
[----:B------:R-:W2:Y:S01]  /*298f0*/  LDL.LU.64 R116, [R1+0x7e0] ;  /* 0x0007e00001747983 */ /* 0x000ea20000300a00 */
[----:B------:R-:W-:-:S03]  /*29900*/  MOV R5, R74 ;  /* 0x0000004a00057202 */ /* 0x000fc60000000f00 */
[----:B------:R-:W2:Y:S01]  /*29910*/  LDL.LU.64 R118, [R1+0x7e8] ;  /* 0x0007e80001767983 */ /* 0x000ea20000300a00 */
[----:B------:R-:W-:Y:S01]  /*29920*/  IMAD.MOV.U32 R4, RZ, RZ, R75 ;  /* 0x000000ffff047224 */ /* 0x000fe200078e004b */
[----:B------:R-:W-:Y:S01]  /*29930*/  MOV R74, R105 ;  /* 0x00000069004a7202 */ /* 0x000fe20000000f00 */
[----:B------:R-:W-:Y:S02]  /*29940*/  IMAD.MOV.U32 R7, RZ, RZ, R72 ;  /* 0x000000ffff077224 */ /* 0x000fe400078e0048 */
[----:B------:R-:W-:Y:S02]  /*29950*/  IMAD.MOV.U32 R6, RZ, RZ, R73 ;  /* 0x000000ffff067224 */ /* 0x000fe400078e0049 */
[----:B------:R-:W-:-:S06]  /*29960*/  IMAD.MOV.U32 R75, RZ, RZ, R104 ;  /* 0x000000ffff4b7224 */ /* 0x000fcc00078e0068 */
[----:B------:R-:W-:Y:S01]  /*29970*/  IMAD.MOV.U32 R11, RZ, RZ, R12 ;  /* 0x000000ffff0b7224 */ /* 0x000fe200078e000c */
[----:B------:R-:W-:Y:S01]  /*29980*/  MOV R2, R14 ;  /* 0x0000000e00027202 */ /* 0x000fe20000000f00 */
[----:B------:R-:W-:Y:S02]  /*29990*/  IMAD.MOV.U32 R103, RZ, RZ, R13 ;  /* 0x000000ffff677224 */ /* 0x000fe400078e000d */
[----:B------:R-:W-:Y:S01]  /*299a0*/  IMAD.MOV.U32 R252, RZ, RZ, R15 ;  /* 0x000000fffffc7224 */ /* 0x000fe200078e000f */
[----:B------:R-:W2:Y:S01]  /*299b0*/  LDL.LU.64 R12, [R1+0x7d0] ;  /* 0x0007d000010c7983 */ /* 0x000ea20000300a00 */
[----:B------:R-:W-:-:S03]  /*299c0*/  IMAD.MOV.U32 R73, RZ, RZ, R106 ;  /* 0x000000ffff497224 */ /* 0x000fc600078e006a */
[----:B------:R-:W2:Y:S01]  /*299d0*/  LDL.LU.64 R14, [R1+0x7d8] ;  /* 0x0007d800010e7983 */ /* 0x000ea20000300a00 */
[----:B------:R-:W-:-:S03]  /*299e0*/  IMAD.MOV.U32 R72, RZ, RZ, R107 ;  /* 0x000000ffff487224 */ /* 0x000fc600078e006b */
[----:B------:R-:W2:Y:S04]  /*299f0*/  LDL.LU.64 R104, [R1+0x830] ;  /* 0x0008300001687983 */ /* 0x000ea80000300a00 */
[----:B------:R-:W2:Y:S01]  /*29a00*/  LDL.LU.64 R106, [R1+0x838] ;  /* 0x00083800016a7983 */ /* 0x000ea20000300a00 */
[----:B----4-:R-:W-:Y:S11]  /*29a10*/  HMMA.1688.F32.TF32 R108, R60, R76, R92 ;  /* 0x0000004c3c6c723c */ /* 0x010ff6000008105c */
[----:B------:R-:W-:Y:S11]  /*29a20*/  @!UPT UIADD3 URZ, URZ, URZ, URZ ;  /* 0x0000003f3f3ff290 */ /* 0x000ff6000fffe03f */
[----:B------:R-:W-:Y:S02]  /*29a30*/  @!UPT UIADD3 URZ, URZ, URZ, URZ ;  /* 0x0000003f3f3ff290 */ /* 0x000fe4000fffe03f */
[----:B------:R-:W-:Y:S01]  /*29a40*/  IMAD.MOV.U32 R102, RZ, RZ, R108 ;  /* 0x000000ffff667224 */ /* 0x000fe200078e006c */
[----:B------:R-:W-:Y:S01]  /*29a50*/  MOV R94, R109 ;  /* 0x0000006d005e7202 */ /* 0x000fe20000000f00 */
[----:B------:R-:W-:Y:S01]  /*29a60*/  IMAD.MOV.U32 R95, RZ, RZ, R110 ;  /* 0x000000ffff5f7224 */ /* 0x000fe200078e006e */
[----:B------:R-:W4:Y:S01]  /*29a70*/  LDL.LU.64 R108, [R1+0x820] ;  /* 0x00082000016c7983 */ /* 0x000f220000300a00 */
[----:B------:R-:W-:-:S03]  /*29a80*/  IMAD.MOV.U32 R10, RZ, RZ, R111 ;  /* 0x000000ffff0a7224 */ /* 0x000fc600078e006f */
[----:B------:R-:W4:Y:S01]  /*29a90*/  LDL.LU.64 R110, [R1+0x828] ;  /* 0x00082800016e7983 */ /* 0x000f220000300a00 */
[----:B------:R-:W-:-:S03]  /*29aa0*/  IMAD.MOV.U32 R30, RZ, RZ, R17 ;  /* 0x000000ffff1e7224 */ /* 0x000fc600078e0011 */
[----:B------:R-:W1:Y:S01]  /*29ab0*/  LDSM.16.M88.4 R16, [R168+0x8f000] ;  /* 0x08f00000a810783b */ /* 0x000e620000000200 */
[C---:B---3--:R-:W-:Y:S08]  /*29ac0*/  HMMA.1688.F32.TF32 R112, R60.reuse, R68, R112 ;  /* 0x000000443c70723c */ /* 0x048ff00000081070 */
[C---:B--2---:R-:W-:Y:S08]  /*29ad0*/  HMMA.1688.F32.TF32 R248, R60.reuse, R24, R128 ;  /* 0x000000183cf8723c */ /* 0x044ff00000081080 */
[C---:B------:R-:W-:Y:S08]  /*29ae0*/  HMMA.1688.F32.TF32 R244, R60.reuse, R20, R124 ;  /* 0x000000143cf4723c */ /* 0x040ff0000008107c */
[----:B------:R-:W-:Y:S01]  /*29af0*/  MOV R90, R112 ;  /* 0x00000070005a7202 */ /* 0x000fe20000000f00 */
[----:B------:R-:W-:Y:S01]  /*29b00*/  IMAD.MOV.U32 R91, RZ, RZ, R113 ;  /* 0x000000ffff5b7224 */ /* 0x000fe200078e0071 */
[----:B------:R-:W-:Y:S01]  /*29b10*/  MOV R99, R115 ;  /* 0x0000007300637202 */ /* 0x000fe20000000f00 */
[----:B------:R-:W-:Y:S01]  /*29b20*/  IMAD.MOV.U32 R98, RZ, RZ, R114 ;  /* 0x000000ffff627224 */ /* 0x000fe200078e0072 */
[----:B------:R-:W2:Y:S04]  /*29b30*/  LDL.LU.64 R112, [R1+0x810] ;  /* 0x0008100001707983 */ /* 0x000ea80000300a00 */
[----:B------:R-:W2:Y:S01]  /*29b40*/  LDL.LU.64 R114, [R1+0x818] ;  /* 0x0008180001727983 */ /* 0x000ea20000300a00 */
[----:B-1----:R-:W-:Y:S08]  /*29b50*/  HMMA.1688.F32.TF32 R240, R60, R16, R120 ;  /* 0x000000103cf0723c */ /* 0x002ff00000081078 */
[C---:B------:R-:W-:Y:S08]  /*29b60*/  HMMA.1688.F32.TF32 R60, R40.reuse, R100, R116 ;  /* 0x00000064283c723c */ /* 0x040ff00000081074 */
[C---:B------:R-:W-:Y:S08]  /*29b70*/  HMMA.1688.F32.TF32 R12, R40.reuse, R96, R12 ;  /* 0x00000060280c723c */ /* 0x040ff0000008100c */
[C---:B------:R-:W-:Y:S01]  /*29b80*/  HMMA.1688.F32.TF32 R104, R40.reuse, R88, R104 ;  /* 0x000000582868723c */ /* 0x040fe20000081068 */
        /* <DEDUP_REMOVED lines=10> */
[----:B------:R-:W3:Y:S04]  /*29c30*/  LDL.LU.64 R116, [R1+0x800] ;  /* 0x0008000001747983 */ /* 0x000ee80000300a00 */
[----:B------:R-:W3:Y:S04]  /*29c40*/  LDL.LU.64 R118, [R1+0x808] ;  /* 0x0008080001767983 */ /* 0x000ee80000300a00 */
[----:B------:R-:W-:Y:S04]  /*29c50*/  STL.64 [R1+0x3e88], R106 ;  /* 0x003e886a01007387 */ /* 0x000fe80000100a00 */
[----:B------:R-:W-:Y:S04]  /*29c60*/  STL.64 [R1+0x3e80], R104 ;  /* 0x003e806801007387 */ /* 0x000fe80000100a00 */
[----:B------:R-:W3:Y:S04]  /*29c70*/  LDL.LU.64 R120, [R1+0x7f0] ;  /* 0x0007f00001787983 */ /* 0x000ee80000300a00 */
[----:B------:R-:W3:Y:S04]  /*29c80*/  LDL.LU.64 R122, [R1+0x7f8] ;  /* 0x0007f800017a7983 */ /* 0x000ee80000300a00 */
[----:B------:R-:W3:Y:S04]  /*29c90*/  LDL.LU.64 R124, [R1+0x7c0] ;  /* 0x0007c000017c7983 */ /* 0x000ee80000300a00 */
[----:B------:R-:W3:Y:S04]  /*29ca0*/  LDL.LU.64 R126, [R1+0x7c8] ;  /* 0x0007c800017e7983 */ /* 0x000ee80000300a00 */
[----:B------:R-:W3:Y:S04]  /*29cb0*/  LDL.LU.64 R128, [R1+0x7b0] ;  /* 0x0007b00001807983 */ /* 0x000ee80000300a00 */
[----:B------:R-:W3:Y:S01]  /*29cc0*/  LDL.LU.64 R130, [R1+0x7b8] ;  /* 0x0007b80001827983 */ /* 0x000ee20000300a00 */
[C---:B----4-:R-:W-:Y:S11]  /*29cd0*/  HMMA.1688.F32.TF32 R108, R40.reuse, R84, R108 ;  /* 0x00000054286c723c */ /* 0x050ff6000008106c */
[----:B------:R-:W-:Y:S11]  /*29ce0*/  @!UPT UIADD3 URZ, URZ, URZ, URZ ;  /* 0x0000003f3f3ff290 */ /* 0x000ff6000fffe03f */
[----:B------:R-:W-:Y:S01]  /*29cf0*/  @!UPT UIADD3 URZ, URZ, URZ, URZ ;  /* 0x0000003f3f3ff290 */ /* 0x000fe2000fffe03f */
[----:B------:R-:W-:Y:S04]  /*29d00*/  STL.64 [R1+0x3e98], R110 ;  /* 0x003e986e01007387 */ /* 0x000fe80000100a00 */
[----:B------:R1:W-:Y:S04]  /*29d10*/  STL.64 [R1+0x3e90], R108 ;  /* 0x003e906c01007387 */ /* 0x0003e80000100a00 */
[----:B-1----:R-:W4:Y:S04]  /*29d20*/  LDL.LU.64 R108, [R1+0x7a0] ;  /* 0x0007a000016c7983 */ /* 0x002f280000300a00 */
[----:B------:R-:W4:Y:S04]  /*29d30*/  LDL.LU.64 R110, [R1+0x7a8] ;  /* 0x0007a800016e7983 */ /* 0x000f280000300a00 */
[----:B------:R-:W4:Y:S04]  /*29d40*/  LDL.LU.64 R104, [R1+0x790] ;  /* 0x0007900001687983 */ /* 0x000f280000300a00 */
[----:B------:R-:W4:Y:S04]  /*29d50*/  LDL.LU.64 R106, [R1+0x798] ;  /* 0x00079800016a7983 */ /* 0x000f280000300a00 */
[----:B------:R-:W4:Y:S04]  /*29d60*/  LDL.LU.64 R60, [R1+0x780] ;  /* 0x00078000013c7983 */ /* 0x000f280000300a00 */
[----:B------:R-:W4:Y:S04]  /*29d70*/  LDL.LU.64 R62, [R1+0x788] ;  /* 0x00078800013e7983 */ /* 0x000f280000300a00 */
[----:B------:R-:W4:Y:S04]  /*29d80*/  LDL.LU.64 R144, [R1+0x770] ;  /* 0x0007700001907983 */ /* 0x000f280000300a00 */
[----:B------:R-:W4:Y:S04]  /*29d90*/  LDL.LU.64 R146, [R1+0x778] ;  /* 0x0007780001927983 */ /* 0x000f280000300a00 */
[----:B------:R-:W4:Y:S04]  /*29da0*/  LDL.LU.64 R12, [R1+0x760] ;  /* 0x00076000010c7983 */ /* 0x000f280000300a00 */
[----:B------:R-:W4:Y:S01]  /*29db0*/  LDL.LU.64 R14, [R1+0x768] ;  /* 0x00076800010e7983 */ /* 0x000f220000300a00 */
[C---:B--2---:R-:W-:Y:S03]  /*29dc0*/  HMMA.1688.F32.TF32 R112, R40.reuse, R80, R112 ;  /* 0x000000502870723c */ /* 0x044fe60000081070 */
[----:B------:R-:W2:Y:S04]  /*29dd0*/  LDL.LU.64 R152, [R1+0x750] ;  /* 0x0007500001987983 */ /* 0x000ea80000300a00 */
[----:B------:R-:W2:Y:S04]  /*29de0*/  LDL.LU.64 R154, [R1+0x758] ;  /* 0x00075800019a7983 */ /* 0x000ea80000300a00 */
[----:B------:R-:W2:Y:S04]  /*29df0*/  LDL.LU.64 R156, [R1+0x740] ;  /* 0x00074000019c7983 */ /* 0x000ea80000300a00 */
[----:B------:R-:W2:Y:S04]  /*29e00*/  LDL.LU.64 R158, [R1+0x748] ;  /* 0x00074800019e7983 */ /* 0x000ea80000300a00 */
[----:B------:R-:W2:Y:S04]  /*29e10*/  LDL.LU.64 R160, [R1+0x710] ;  /* 0x0007100001a07983 */ /* 0x000ea80000300a00 */
[----:B------:R-:W2:Y:S04]  /*29e20*/  LDL.LU.64 R162, [R1+0x718] ;  /* 0x0007180001a27983 */ /* 0x000ea80000300a00 */
[----:B------:R-:W2:Y:S04]  /*29e30*/  LDL.LU.64 R164, [R1+0x700] ;  /* 0x0007000001a47983 */ /* 0x000ea80000300a00 */
[----:B------:R-:W2:Y:S04]  /*29e40*/  LDL.LU.64 R166, [R1+0x708] ;  /* 0x0007080001a67983 */ /* 0x000ea80000300a00 */
[----:B------:R-:W-:Y:S04]  /*29e50*/  STL.64 [R1+0x3ea8], R114 ;  /* 0x003ea87201007387 */ /* 0x000fe80000100a00 */
[----:B------:R1:W-:Y:S04]  /*29e60*/  STL.64 [R1+0x3ea0], R112 ;  /* 0x003ea07001007387 */ /* 0x0003e80000100a00 */
[----:B------:R-:W2:Y:S04]  /*29e70*/  LDL.LU.64 R140, [R1+0x6f0] ;  /* 0x0006f000018c7983 */ /* 0x000ea80000300a00 */
[----:B------:R-:W2:Y:S04]  /*29e80*/  LDL.LU.64 R142, [R1+0x6f8] ;  /* 0x0006f800018e7983 */ /* 0x000ea80000300a00 */
[----:B------:R-:W2:Y:S04]  /*29e90*/  LDL.LU.64 R168, [R1+0x6d0] ;  /* 0x0006d00001a87983 */ /* 0x000ea80000300a00 */
[----:B------:R-:W2:Y:S04]  /*29ea0*/  LDL.LU.64 R170, [R1+0x6d8] ;  /* 0x0006d80001aa7983 */ /* 0x000ea80000300a00 */
[----:B------:R-:W2:Y:S01]  /*29eb0*/  LDL.LU.64 R180, [R1+0x6c0] ;  /* 0x0006c00001b47983 */ /* 0x000ea20000300a00 */
[C---:B---3--:R-:W-:Y:S03]  /*29ec0*/  HMMA.1688.F32.TF32 R116, R40.reuse, R76, R116 ;  /* 0x0000004c2874723c */ /* 0x048fe60000081074 */
[----:B------:R-:W3:Y:S04]  /*29ed0*/  LDL.LU.64 R182, [R1+0x6c8] ;  /* 0x0006c80001b67983 */ /* 0x000ee80000300a00 */
[----:B------:R-:W3:Y:S01]  /*29ee0*/  LDL.LU.64 R172, [R1+0x6b0] ;  /* 0x0006b00001ac7983 */ /* 0x000ee20000300a00 */
[C---:B------:R-:W-:Y:S03]  /*29ef0*/  HMMA.1688.F32.TF32 R120, R40.reuse, R68, R120 ;  /* 0x000000442878723c */ /* 0x040fe60000081078 */
[----:B------:R-:W3:Y:S04]  /*29f00*/  LDL.LU.64 R174, [R1+0x6b8] ;  /* 0x0006b80001ae7983 */ /* 0x000ee80000300a00 */
[----:B-1----:R-:W3:Y:S01]  /*29f10*/  LDL.LU.64 R112, [R1+0x6a0] ;  /* 0x0006a00001707983 */ /* 0x002ee20000300a00 */
[C---:B------:R-:W-:Y:S03]  /*29f20*/  HMMA.1688.F32.TF32 R124, R40.reuse, R24, R124 ;  /* 0x00000018287c723c */ /* 0x040fe6000008107c */
[----:B------:R-:W3:Y:S05]  /*29f30*/  LDL.LU.64 R114, [R1+0x6a8] ;  /* 0x0006a80001727983 */ /* 0x000eea0000300a00 */
[C---:B------:R-:W-:Y:S08]  /*29f40*/  HMMA.1688.F32.TF32 R128, R40.reuse, R20, R128 ;  /* 0x000000142880723c */ /* 0x040ff00000081080 */
[----:B----4-:R-:W-:Y:S01]  /*29f50*/  HMMA.1688.F32.TF32 R40, R40, R16, R108 ;  /* 0x000000102828723c */ /* 0x010fe2000008106c */
[----:B------:R-:W4:Y:S04]  /*29f60*/  LDL.LU.64 R108, [R1+0x690] ;  /* 0x00069000016c7983 */ /* 0x000f280000300a00 */
[----:B------:R-:W4:Y:S03]  /*29f70*/  LDL.LU.64 R110, [R1+0x698] ;  /* 0x00069800016e7983 */ /* 0x000f260000300a00 */
[C---:B------:R-:W-:Y:S01]  /*29f80*/  HMMA.1688.F32.TF32 R136, R44.reuse, R100, R104 ;  /* 0x000000642c88723c */ /* 0x040fe20000081068 */
[----:B------:R-:W4:Y:S04]  /*29f90*/  LDL.LU.64 R104, [R1+0x670] ;  /* 0x0006700001687983 */ /* 0x000f280000300a00 */
[----:B------:R-:W4:Y:S03]  /*29fa0*/  LDL.LU.64 R106, [R1+0x678] ;  /* 0x00067800016a7983 */ /* 0x000f260000300a00 */
[C---:B------:R-:W-:Y:S01]  /*29fb0*/  HMMA.1688.F32.TF32 R132, R44.reuse, R96, R60 ;  /* 0x000000602c84723c */ /* 0x040fe2000008103c */
[----:B------:R-:W4:Y:S04]  /*29fc0*/  LDL.LU.64 R60, [R1+0x660] ;  /* 0x00066000013c7983 */ /* 0x000f280000300a00 */
[----:B------:R-:W4:Y:S03]  /*29fd0*/  LDL.LU.64 R62, [R1+0x668] ;  /* 0x00066800013e7983 */ /* 0x000f260000300a00 */
[C---:B------:R-:W-:Y:S01]  /*29fe0*/  HMMA.1688.F32.TF32 R148, R44.reuse, R84, R12 ;  /* 0x000000542c94723c */ /* 0x040fe2000008100c */
[----:B------:R-:W4:Y:S04]  /*29ff0*/  LDL.LU.64 R12, [R1+0x620] ;  /* 0x00062000010c7983 */ /* 0x000f280000300a00 */
[----:B------:R-:W4:Y:S04]  /*2a000*/  LDL.LU.64 R14, [R1+0x628] ;  /* 0x00062800010e7983 */ /* 0x000f280000300a00 */
[----:B------:R-:W4:Y:S04]  /*2a010*/  LDL.LU.64 R208, [R1+0x610] ;  /* 0x0006100001d07983 */ /* 0x000f280000300a00 */
[----:B------:R-:W4:Y:S01]  /*2a020*/  LDL.LU.64 R210, [R1+0x618] ;  /* 0x0006180001d27983 */ /* 0x000f220000300a00 */
[C---:B------:R-:W-:Y:S08]  /*2a030*/  HMMA.1688.F32.TF32 R144, R44.reuse, R88, R144 ;  /* 0x000000582c90723c */ /* 0x040ff00000081090 */
[C---:B--2---:R-:W-:Y:S08]  /*2a040*/  HMMA.1688.F32.TF32 R152, R44.reuse, R80, R152 ;  /* 0x000000502c98723c */ /* 0x044ff00000081098 */
[C---:B------:R-:W-:Y:S08]  /*2a050*/  HMMA.1688.F32.TF32 R156, R44.reuse, R76, R156 ;  /* 0x0000004c2c9c723c */ /* 0x040ff0000008109c */
[C---:B------:R-:W-:Y:S08]  /*2a060*/  HMMA.1688.F32.TF32 R160, R44.reuse, R68, R160 ;  /* 0x000000442ca0723c */ /* 0x040ff000000810a0 */
[C---:B------:R-:W-:Y:S08]  /*2a070*/  HMMA.1688.F32.TF32 R164, R44.reuse, R24, R164 ;  /* 0x000000182ca4723c */ /* 0x040ff000000810a4 */
[C---:B------:R-:W-:Y:S08]  /*2a080*/  HMMA.1688.F32.TF32 R140, R44.reuse, R20, R140 ;  /* 0x000000142c8c723c */ /* 0x040ff0000008108c */
[----:B------:R-:W-:Y:S08]  /*2a090*/  HMMA.1688.F32.TF32 R200, R44, R16, R200 ;  /* 0x000000102cc8723c */ /* 0x000ff000000810c8 */
[C---:B---3--:R-:W-:Y:S08]  /*2a0a0*/  HMMA.1688.F32.TF32 R44, R52.reuse, R96, R180 ;  /* 0x00000060342c723c */ /* 0x048ff000000810b4 */
[C---:B------:R-:W-:Y:S08]  /*2a0b0*/  HMMA.1688.F32.TF32 R180, R52.reuse, R84, R172 ;  /* 0x0000005434b4723c */ /* 0x040ff000000810ac */
[C---:B------:R-:W-:Y:S08]  /*2a0c0*/  HMMA.1688.F32.TF32 R168, R52.reuse, R100, R168 ;  /* 0x0000006434a8723c */ /* 0x040ff000000810a8 */
[C---:B------:R-:W-:Y:S08]  /*2a0d0*/  HMMA.1688.F32.TF32 R176, R52.reuse, R88, R176 ;  /* 0x0000005834b0723c */ /* 0x040ff000000810b0 */
[C---:B------:R-:W-:Y:S08]  /*2a0e0*/  HMMA.1688.F32.TF32 R184, R52.reuse, R80, R112 ;  /* 0x0000005034b8723c */ /* 0x040ff00000081070 */
[C---:B------:R-:W-:Y:S08]  /*2a0f0*/  HMMA.1688.F32.TF32 R188, R52.reuse, R76, R188 ;  /* 0x0000004c34bc723c */ /* 0x040ff000000810bc */
[C---:B------:R-:W-:Y:S08]  /*2a100*/  HMMA.1688.F32.TF32 R192, R52.reuse, R68, R192 ;  /* 0x0000004434c0723c */ /* 0x040ff000000810c0 */
[C---:B------:R-:W-:Y:S08]  /*2a110*/  HMMA.1688.F32.TF32 R196, R52.reuse, R24, R196 ;  /* 0x0000001834c4723c */ /* 0x040ff000000810c4 */
[----:B----4-:R-:W-:Y:S08]  /*2a120*/  HMMA.1688.F32.TF32 R172, R52, R20, R108 ;  /* 0x0000001434ac723c */ /* 0x010ff0000008106c */
[----:B------:R-:W-:Y:S08]  /*2a130*/  HMMA.1688.F32.TF32 R60, R56, R100, R60 ;  /* 0x00000064383c723c */ /* 0x000ff0000008103c */
[----:B------:R-:W-:Y:S01]  /*2a140*/  HMMA.1688.F32.TF32 R52, R52, R16, R104 ;  /* 0x000000103434723c */ /* 0x000fe20000081068 */
[----:B------:R-:W2:Y:S04]  /*2a150*/  LDL.LU.64 R104, [R1+0x600] ;  /* 0x0006000001687983 */ /* 0x000ea80000300a00 */
[----:B------:R-:W2:Y:S03]  /*2a160*/  LDL.LU.64 R106, [R1+0x608] ;  /* 0x00060800016a7983 */ /* 0x000ea60000300a00 */
[C---:B------:R-:W-:Y:S07]  /*2a170*/  HMMA.1688.F32.TF32 R12, R56.reuse, R96, R12 ;  /* 0x00000060380c723c */ /* 0x040fee000008100c */
[----:B------:R-:W-:Y:S04]  /*2a180*/  STL.64 [R1+0x80], R60 ;  /* 0x0000803c01007387 */ /* 0x000fe80000100a00 */
[----:B------:R-:W-:Y:S04]  /*2a190*/  STL.64 [R1+0x88], R62 ;  /* 0x0000883e01007387 */ /* 0x000fe80000100a00 */
[----:B------:R-:W3:Y:S04]  /*2a1a0*/  LDL.LU.64 R212, [R1+0x5f0] ;  /* 0x0005f00001d47983 */ /* 0x000ee80000300a00 */
[----:B------:R-:W3:Y:S04]  /*2a1b0*/  LDL.LU.64 R214, [R1+0x5f8] ;  /* 0x0005f80001d67983 */ /* 0x000ee80000300a00 */
[----:B------:R1:W-:Y:S04]  /*2a1c0*/  STL.64 [R1+0x70], R12 ;  /* 0x0000700c01007387 */ /* 0x0003e80000100a00 */
[----:B------:R4:W-:Y:S04]  /*2a1d0*/  STL.64 [R1+0x78], R14 ;  /* 0x0000780e01007387 */ /* 0x0009e80000100a00 */
[----:B-1----:R-:W3:Y:S04]  /*2a1e0*/  LDL.LU.64 R12, [R1+0x5e0] ;  /* 0x0005e000010c7983 */ /* 0x002ee80000300a00 */
[----:B----4-:R-:W4:Y:S04]  /*2a1f0*/  LDL.LU.64 R14, [R1+0x5e8] ;  /* 0x0005e800010e7983 */ /* 0x010f280000300a00 */
[----:B------:R-:W4:Y:S04]  /*2a200*/  LDL.LU.64 R220, [R1+0x5d0] ;  /* 0x0005d00001dc7983 */ /* 0x000f280000300a00 */
[----:B------:R-:W4:Y:S04]  /*2a210*/  LDL.LU.64 R222, [R1+0x5d8] ;  /* 0x0005d80001de7983 */ /* 0x000f280000300a00 */
[----:B------:R-:W4:Y:S01]  /*2a220*/  LDL.LU.64 R112, [R1+0x5c0] ;  /* 0x0005c00001707983 */ /* 0x000f220000300a00 */
[C---:B------:R-:W-:Y:S03]  /*2a230*/  HMMA.1688.F32.TF32 R208, R56.reuse, R88, R208 ;  /* 0x0000005838d0723c */ /* 0x040fe600000810d0 */
[----:B------:R-:W4:Y:S04]  /*2a240*/  LDL.LU.64 R114, [R1+0x5c8] ;  /* 0x0005c80001727983 */ /* 0x000f280000300a00 */
[----:B------:R-:W4:Y:S04]  /*2a250*/  LDL.LU.64 R108, [R1+0x5a0] ;  /* 0x0005a000016c7983 */ /* 0x000f280000300a00 */
[----:B------:R-:W4:Y:S04]  /*2a260*/  LDL.LU.64 R110, [R1+0x5a8] ;  /* 0x0005a800016e7983 */ /* 0x000f280000300a00 */
[----:B------:R-:W4:Y:S04]  /*2a270*/  LDL.LU.64 R60, [R1+0x570] ;  /* 0x00057000013c7983 */ /* 0x000f280000300a00 */
[----:B------:R-:W4:Y:S04]  /*2a280*/  LDL.LU.64 R62, [R1+0x578] ;  /* 0x00057800013e7983 */ /* 0x000f280000300a00 */
[----:B------:R-:W-:Y:S04]  /*2a290*/  STL [R1+0x3df8], R208 ;  /* 0x003df8d001007387 */ /* 0x000fe80000100800 */
[----:B------:R-:W-:Y:S04]  /*2a2a0*/  STL [R1+0x3df4], R209 ;  /* 0x003df4d101007387 */ /* 0x000fe80000100800 */
[----:B------:R-:W-:Y:S04]  /*2a2b0*/  STL [R1+0x3df0], R210 ;  /* 0x003df0d201007387 */ /* 0x000fe80000100800 */
[----:B------:R-:W-:Y:S01]  /*2a2c0*/  STL [R1+0x3dec], R211 ;  /* 0x003decd301007387 */ /* 0x000fe20000100800 */
[C---:B--2---:R-:W-:Y:S03]  /*2a2d0*/  HMMA.1688.F32.TF32 R228, R56.reuse, R84, R104 ;  /* 0x0000005438e4723c */ /* 0x044fe60000081068 */
[----:B------:R-:W2:Y:S04]  /*2a2e0*/  LDL.LU.64 R104, [R1+0x560] ;  /* 0x0005600001687983 */ /* 0x000ea80000300a00 */
[----:B------:R-:W2:Y:S01]  /*2a2f0*/  LDL.LU.64 R106, [R1+0x568] ;  /* 0x00056800016a7983 */ /* 0x000ea20000300a00 */
[C---:B---3--:R-:W-:Y:S11]  /*2a300*/  HMMA.1688.F32.TF32 R212, R56.reuse, R80, R212 ;  /* 0x0000005038d4723c */ /* 0x048ff600000810d4 */
[----:B------:R-:W-:Y:S04]  /*2a310*/  @!UPT UIADD3 URZ, URZ, URZ, URZ ;  /* 0x0000003f3f3ff290 */ /* 0x000fe8000fffe03f */
[----:B------:R-:W-:Y:S04]  /*2a320*/  STL [R1+0x3e04], R228 ;  /* 0x003e04e401007387 */ /* 0x000fe80000100800 */
[----:B------:R-:W-:Y:S04]  /*2a330*/  STL [R1+0x3e00], R229 ;  /* 0x003e00e501007387 */ /* 0x000fe80000100800 */
[----:B------:R1:W-:Y:S04]  /*2a340*/  STL [R1+0x3dfc], R230 ;  /* 0x003dfce601007387 */ /* 0x0003e80000100800 */
[----:B------:R-:W-:Y:S01]  /*2a350*/  STL [R1+0x3de8], R231 ;  /* 0x003de8e701007387 */ /* 0x000fe20000100800 */
[----:B----4-:R-:W-:Y:S03]  /*2a360*/  HMMA.1688.F32.TF32 R216, R56, R76, R12 ;  /* 0x0000004c38d8723c */ /* 0x010fe6000008100c */
[----:B------:R3:W-:Y:S04]  /*2a370*/  STL [R1+0x3e0c], R212 ;  /* 0x003e0cd401007387 */ /* 0x0007e80000100800 */
[----:B------:R4:W-:Y:S04]  /*2a380*/  STL [R1+0x3e08], R213 ;  /* 0x003e08d501007387 */ /* 0x0009e80000100800 */
[----:B------:R-:W-:Y:S04]  /*2a390*/  STL [R1+0x3de4], R214 ;  /* 0x003de4d601007387 */ /* 0x000fe80000100800 */
[----:B------:R-:W-:Y:S04]  /*2a3a0*/  STL [R1+0x3de0], R215 ;  /* 0x003de0d701007387 */ /* 0x000fe80000100800 */
[----:B------:R-:W4:Y:S04]  /*2a3b0*/  LDL.LU.64 R12, [R1+0x530] ;  /* 0x00053000010c7983 */ /* 0x000f280000300a00 */
[----:B------:R-:W4:Y:S01]  /*2a3c0*/  LDL.LU.64 R14, [R1+0x538] ;  /* 0x00053800010e7983 */ /* 0x000f220000300a00 */
[----:B------:R-:W-:Y:S03]  /*2a3d0*/  HMMA.1688.F32.TF32 R60, R36, R100, R60 ;  /* 0x00000064243c723c */ /* 0x000fe6000008103c */
[----:B------:R1:W-:Y:S04]  /*2a3e0*/  STL [R1+0x3e1c], R216 ;  /* 0x003e1cd801007387 */ /* 0x0003e80000100800 */
[----:B------:R1:W-:Y:S04]  /*2a3f0*/  STL [R1+0x3e18], R217 ;  /* 0x003e18d901007387 */ /* 0x0003e80000100800 */
[----:B------:R-:W-:Y:S04]  /*2a400*/  STL [R1+0x3e14], R218 ;  /* 0x003e14da01007387 */ /* 0x000fe80000100800 */
[----:B------:R1:W-:Y:S09]  /*2a410*/  STL [R1+0x3e10], R219 ;  /* 0x003e10db01007387 */ /* 0x0003f20000100800 */
[----:B-1----:R-:W-:Y:S01]  /*2a420*/  IMAD.MOV.U32 R230, RZ, RZ, R60 ;  /* 0x000000ffffe67224 */ /* 0x002fe200078e003c */
[----:B------:R-:W-:Y:S01]  /*2a430*/  MOV R209, R62 ;  /* 0x0000003e00d17202 */ /* 0x000fe20000000f00 */
[----:B------:R-:W-:-:S02]  /*2a440*/  IMAD.MOV.U32 R208, RZ, RZ, R61 ;  /* 0x000000ffffd07224 */ /* 0x000fc400078e003d */
[----:B------:R-:W-:Y:S01]  /*2a450*/  IMAD.MOV.U32 R210, RZ, RZ, R63 ;  /* 0x000000ffffd27224 */ /* 0x000fe200078e003f */
[----:B------:R-:W4:Y:S04]  /*2a460*/  LDL.LU.64 R60, [R1+0x510] ;  /* 0x00051000013c7983 */ /* 0x000f280000300a00 */
[----:B------:R-:W4:Y:S01]  /*2a470*/  LDL.LU.64 R62, [R1+0x518] ;  /* 0x00051800013e7983 */ /* 0x000f220000300a00 */
[C---:B------:R-:W-:Y:S03]  /*2a480*/  HMMA.1688.F32.TF32 R220, R56.reuse, R68, R220 ;  /* 0x0000004438dc723c */ /* 0x040fe600000810dc */
[----:B------:R-:W4:Y:S04]  /*2a490*/  LDL.LU.64 R232, [R1+0x500] ;  /* 0x0005000001e87983 */ /* 0x000f280000300a00 */
[----:B------:R-:W4:Y:S01]  /*2a4a0*/  LDL.LU.64 R234, [R1+0x508] ;  /* 0x0005080001ea7983 */ /* 0x000f220000300a00 */
[C---:B------:R-:W-:Y:S08]  /*2a4b0*/  HMMA.1688.F32.TF32 R224, R56.reuse, R24, R112 ;  /* 0x0000001838e0723c */ /* 0x040ff00000081070 */
[C---:B------:R-:W-:Y:S08]  /*2a4c0*/  HMMA.1688.F32.TF32 R204, R56.reuse, R20, R204 ;  /* 0x0000001438cc723c */ /* 0x040ff000000810cc */
[----:B------:R-:W-:Y:S01]  /*2a4d0*/  HMMA.1688.F32.TF32 R56, R56, R16, R108 ;  /* 0x000000103838723c */ /* 0x000fe2000008106c */
[----:B------:R-:W4:Y:S04]  /*2a4e0*/  LDL.LU.64 R108, [R1+0x4f0] ;  /* 0x0004f000016c7983 */ /* 0x000f280000300a00 */
[----:B------:R-:W4:Y:S03]  /*2a4f0*/  LDL.LU.64 R110, [R1+0x4f8] ;  /* 0x0004f800016e7983 */ /* 0x000f260000300a00 */
[----:B--2---:R-:W-:Y:S11]  /*2a500*/  HMMA.1688.F32.TF32 R104, R36, R96, R104 ;  /* 0x000000602468723c */ /* 0x004ff60000081068 */
[----:B------:R-:W-:Y:S11]  /*2a510*/  @!UPT UIADD3 URZ, URZ, URZ, URZ ;  /* 0x0000003f3f3ff290 */ /* 0x000ff6000fffe03f */
[----:B------:R-:W-:Y:S02]  /*2a520*/  @!UPT UIADD3 URZ, URZ, URZ, URZ ;  /* 0x0000003f3f3ff290 */ /* 0x000fe4000fffe03f */
[----:B---3--:R-:W-:Y:S01]  /*2a530*/  IMAD.MOV.U32 R212, RZ, RZ, R104 ;  /* 0x000000ffffd47224 */ /* 0x008fe200078e0068 */
[----:B----4-:R-:W-:Y:S01]  /*2a540*/  MOV R213, R105 ;  /* 0x0000006900d57202 */ /* 0x010fe20000000f00 */
[----:B------:R-:W-:Y:S01]  /*2a550*/  IMAD.MOV.U32 R228, RZ, RZ, R106 ;  /* 0x000000ffffe47224 */ /* 0x000fe200078e006a */
[----:B------:R-:W2:Y:S01]  /*2a560*/  LDL.LU.64 R104, [R1+0x4e0] ;  /* 0x0004e00001687983 */ /* 0x000ea20000300a00 */
[----:B------:R-:W-:-:S03]  /*2a570*/  IMAD.MOV.U32 R229, RZ, RZ, R107 ;  /* 0x000000ffffe57224 */ /* 0x000fc600078e006b */
[----:B------:R-:W2:Y:S01]  /*2a580*/  LDL.LU.64 R106, [R1+0x4e8] ;  /* 0x0004e800016a7983 */ /* 0x000ea20000300a00 */
[C---:B------:R-:W-:Y:S11]  /*2a590*/  HMMA.1688.F32.TF32 R12, R36.reuse, R88, R12 ;  /* 0x00000058240c723c */ /* 0x040ff6000008100c */
[----:B------:R-:W-:Y:S11]  /*2a5a0*/  @!UPT UIADD3 URZ, URZ, URZ, URZ ;  /* 0x0000003f3f3ff290 */ /* 0x000ff6000fffe03f */
[----:B------:R-:W-:Y:S02]  /*2a5b0*/  @!UPT UIADD3 URZ, URZ, URZ, URZ ;  /* 0x0000003f3f3ff290 */ /* 0x000fe4000fffe03f */
[----:B------:R-:W-:Y:S01]  /*2a5c0*/  MOV R216, R12 ;  /* 0x0000000c00d87202 */ /* 0x000fe20000000f00 */
[----:B------:R-:W-:Y:S01]  /*2a5d0*/  IMAD.MOV.U32 R217, RZ, RZ, R13 ;  /* 0x000000ffffd97224 */ /* 0x000fe200078e000d */
[----:B------:R-:W-:Y:S01]  /*2a5e0*/  MOV R219, R15 ;  /* 0x0000000f00db7202 */ /* 0x000fe20000000f00 */
[----:B------:R-:W-:Y:S01]  /*2a5f0*/  IMAD.MOV.U32 R218, RZ, RZ, R14 ;  /* 0x000000ffffda7224 */ /* 0x000fe200078e000e */
[----:B------:R-:W3:Y:S04]  /*2a600*/  LDL.LU.64 R12, [R1+0x4d0] ;  /* 0x0004d000010c7983 */ /* 0x000ee80000300a00 */
[----:B------:R-:W3:Y:S04]  /*2a610*/  LDL.LU.64 R14, [R1+0x4d8] ;  /* 0x0004d800010e7983 */ /* 0x000ee80000300a00 */
[----:B------:R-:W4:Y:S04]  /*2a620*/  LDL.LU.64 R112, [R1+0x4c0] ;  /* 0x0004c00001707983 */ /* 0x000f280000300a00 */
[----:B------:R-:W4:Y:S01]  /*2a630*/  LDL.LU.64 R114, [R1+0x4c8] ;  /* 0x0004c80001727983 */ /* 0x000f220000300a00 */
[C---:B------:R-:W-:Y:S08]  /*2a640*/  HMMA.1688.F32.TF32 R60, R36.reuse, R84, R60 ;  /* 0x00000054243c723c */ /* 0x040ff0000008103c */
[C---:B------:R-:W-:Y:S11]  /*2a650*/  HMMA.1688.F32.TF32 R236, R36.reuse, R80, R232 ;  /* 0x0000005024ec723c */ /* 0x040ff600000810e8 */
[----:B------:R-:W-:Y:S05]  /*2a660*/  @!UPT UIADD3 URZ, URZ, URZ, URZ ;  /* 0x0000003f3f3ff290 */ /* 0x000fea000fffe03f */
[----:B------:R-:W-:Y:S01]  /*2a670*/  IMAD.MOV.U32 R211, RZ, RZ, R60 ;  /* 0x000000ffffd37224 */ /* 0x000fe200078e003c */
[----:B------:R-:W-:Y:S01]  /*2a680*/  MOV R214, R62 ;  /* 0x0000003e00d67202 */ /* 0x000fe20000000f00 */
[----:B------:R-:W-:Y:S02]  /*2a690*/  IMAD.MOV.U32 R231, RZ, RZ, R61 ;  /* 0x000000ffffe77224 */ /* 0x000fe400078e003d */
[----:B------:R-:W-:Y:S01]  /*2a6a0*/  IMAD.MOV.U32 R215, RZ, RZ, R63 ;  /* 0x000000ffffd77224 */ /* 0x000fe200078e003f */
[----:B------:R-:W4:Y:S01]  /*2a6b0*/  LDL.LU.64 R60, [R1+0x4b0] ;  /* 0x0004b000013c7983 */ /* 0x000f220000300a00 */
[C---:B------:R-:W-:Y:S03]  /*2a6c0*/  HMMA.1688.F32.TF32 R232, R36.reuse, R76, R108 ;  /* 0x0000004c24e8723c */ /* 0x040fe6000008106c */
[----:B------:R-:W4:Y:S04]  /*2a6d0*/  LDL.LU.64 R62, [R1+0x4b8] ;  /* 0x0004b800013e7983 */ /* 0x000f280000300a00 */
[----:B------:R-:W-:Y:S04]  /*2a6e0*/  STL.64 [R1+0x120], R236 ;  /* 0x000120ec01007387 */ /* 0x000fe80000100a00 */
[----:B------:R-:W-:Y:S04]  /*2a6f0*/  STL.64 [R1+0x128], R238 ;  /* 0x000128ee01007387 */ /* 0x000fe80000100a00 */
[----:B------:R-:W4:Y:S04]  /*2a700*/  LDL.LU.64 R108, [R1+0x200] ;  /* 0x00020000016c7983 */ /* 0x000f280000300a00 */
[----:B------:R-:W-:Y:S04]  /*2a710*/  LDS R236, [R3+0x4000] ;  /* 0x0040000003ec7984 */ /* 0x000fe80000000800 */
[----:B------:R-:W-:Y:S04]  /*2a720*/  STL.64 [R1+0x110], R232 ;  /* 0x000110e801007387 */ /* 0x000fe80000100a00 */
[----:B------:R-:W-:Y:S04]  /*2a730*/  STL.64 [R1+0x118], R234 ;  /* 0x000118ea01007387 */ /* 0x000fe80000100a00 */
[----:B------:R-:W4:Y:S04]  /*2a740*/  LDL.LU.64 R110, [R1+0x208] ;  /* 0x00020800016e7983 */ /* 0x000f280000300a00 */
[----:B------:R-:W-:Y:S04]  /*2a750*/  LDS R238, [R3+0x6000] ;  /* 0x0060000003ee7984 */ /* 0x000fe80000000800 */
[----:B------:R-:W-:Y:S04]  /*2a760*/  LDS R237, [R0+0x4000] ;  /* 0x0040000000ed7984 */ /* 0x000fe80000000800 */
[----:B------:R-:W1:Y:S01]  /*2a770*/  LDS R239, [R0+0x6000] ;  /* 0x0060000000ef7984 */ /* 0x000e620000000800 */
[C---:B--2---:R-:W-:Y:S11]  /*2a780*/  HMMA.1688.F32.TF32 R104, R36.reuse, R68, R104 ;  /* 0x000000442468723c */ /* 0x044ff60000081068 */
[----:B------:R-:W-:Y:S11]  /*2a790*/  @!UPT UIADD3 URZ, URZ, URZ, URZ ;  /* 0x0000003f3f3ff290 */ /* 0x000ff6000fffe03f */
[----:B------:R-:W-:Y:S01]  /*2a7a0*/  @!UPT UIADD3 URZ, URZ, URZ, URZ ;  /* 0x0000003f3f3ff290 */ /* 0x000fe2000fffe03f */
[----:B------:R2:W-:Y:S04]  /*2a7b0*/  STL.64 [R1+0xe0], R104 ;  /* 0x0000e06801007387 */ /* 0x0005e80000100a00 */
[----:B------:R1:W-:Y:S04]  /*2a7c0*/  STL.64 [R1+0xe8], R106 ;  /* 0x0000e86a01007387 */ /* 0x0003e80000100a00 */
[----:B--2---:R-:W2:Y:S04]  /*2a7d0*/  LDL.LU.64 R104, [R1+0x1e0] ;  /* 0x0001e00001687983 */ /* 0x004ea80000300a00 */
[----:B-1----:R-:W2:Y:S01]  /*2a7e0*/  LDL.LU.64 R106, [R1+0x1e8] ;  /* 0x0001e800016a7983 */ /* 0x002ea20000300a00 */
[C---:B---3--:R-:W-:Y:S03]  /*2a7f0*/  HMMA.1688.F32.TF32 R232, R36.reuse, R24, R12 ;  /* 0x0000001824e8723c */ /* 0x048fe6000008100c */
[----:B------:R-:W3:Y:S04]  /*2a800*/  LDL.LU.64 R12, [R1+0x1f0] ;  /* 0x0001f000010c7983 */ /* 0x000ee80000300a00 */
[----:B------:R-:W3:Y:S11]  /*2a810*/  LDL.LU.64 R14, [R1+0x1f8] ;  /* 0x0001f800010e7983 */ /* 0x000ef60000300a00 */
[----:B------:R-:W-:Y:S05]  /*2a820*/  @!UPT UIADD3 URZ, URZ, URZ, URZ ;  /* 0x0000003f3f3ff290 */ /* 0x000fea000fffe03f */
[----:B------:R-:W-:Y:S04]  /*2a830*/  STL.64 [R1+0xd0], R232 ;  /* 0x0000d0e801007387 */ /* 0x000fe80000100a00 */
[----:B------:R4:W-:Y:S02]  /*2a840*/  STL.64 [R1+0xd8], R234 ;  /* 0x0000d8ea01007387 */ /* 0x0009e40000100a00 */
[C---:B----4-:R-:W-:Y:S08]  /*2a850*/  HMMA.1688.F32.TF32 R232, R36.reuse, R20, R112 ;  /* 0x0000001424e8723c */ /* 0x050ff00000081070 */
[----:B------:R-:W-:Y:S11]  /*2a860*/  HMMA.1688.F32.TF32 R36, R36, R16, R60 ;  /* 0x000000102424723c */ /* 0x000ff6000008103c */
[----:B------:R-:W-:Y:S04]  /*2a870*/  @!UPT UIADD3 URZ, URZ, URZ, URZ ;  /* 0x0000003f3f3ff290 */ /* 0x000fe8000fffe03f */
[----:B------:R-:W-:Y:S04]  /*2a880*/  STL [R1+0x3dbc], R232 ;  /* 0x003dbce801007387 */ /* 0x000fe80000100800 */
[----:B------:R-:W-:Y:S04]  /*2a890*/  STL [R1+0x3db8], R233 ;  /* 0x003db8e901007387 */ /* 0x000fe80000100800 */
[----:B------:R-:W-:Y:S04]  /*2a8a0*/  STL [R1+0x3db4], R234 ;  /* 0x003db4ea01007387 */ /* 0x000fe80000100800 */
[----:B------:R-:W-:Y:S04]  /*2a8b0*/  STL [R1+0x3db0], R235 ;  /* 0x003db0eb01007387 */ /* 0x000fe80000100800 */
[----:B------:R-:W4:Y:S04]  /*2a8c0*/  LDL.LU.64 R60, [R1+0x1d0] ;  /* 0x0001d000013c7983 */ /* 0x000f280000300a00 */
[----:B------:R-:W4:Y:S04]  /*2a8d0*/  LDL.LU.64 R62, [R1+0x1d8] ;  /* 0x0001d800013e7983 */ /* 0x000f280000300a00 */
[----:B------:R-:W-:Y:S04]  /*2a8e0*/  STL [R1+0x3dcc], R36 ;  /* 0x003dcc2401007387 */ /* 0x000fe80000100800 */
[----:B------:R-:W-:Y:S04]  /*2a8f0*/  STL [R1+0x3dc8], R37 ;  /* 0x003dc82501007387 */ /* 0x000fe80000100800 */
[----:B------:R-:W-:Y:S04]  /*2a900*/  STL [R1+0x3dc4], R38 ;  /* 0x003dc42601007387 */ /* 0x000fe80000100800 */
[----:B------:R2:W-:Y:S01]  /*2a910*/  STL [R1+0x3dc0], R39 ;  /* 0x003dc02701007387 */ /* 0x0005e20000100800 */
[-C--:B------:R-:W-:Y:S11]  /*2a920*/  HMMA.1688.F32.TF32 R108, R48, R100.reuse, R108 ;  /* 0x00000064306c723c */ /* 0x080ff6000008106c */
[----:B------:R-:W-:Y:S11]  /*2a930*/  @!UPT UIADD3 URZ, URZ, URZ, URZ ;  /* 0x0000003f3f3ff290 */ /* 0x000ff6000fffe03f */
[----:B------:R-:W-:Y:S01]  /*2a940*/  @!UPT UIADD3 URZ, URZ, URZ, URZ ;  /* 0x0000003f3f3ff290 */ /* 0x000fe2000fffe03f */
[----:B------:R1:W-:Y:S04]  /*2a950*/  STL.64 [R1+0x200], R108 ;  /* 0x0002006c01007387 */ /* 0x0003e80000100a00 */
[----:B------:R1:W-:Y:S01]  /*2a960*/  STL.64 [R1+0x208], R110 ;  /* 0x0002086e01007387 */ /* 0x0003e20000100a00 */
[----:B--2---:R-:W-:Y:S08]  /*2a970*/  HMMA.1688.F32.TF32 R36, R64, R100, R104 ;  /* 0x000000644024723c */ /* 0x004ff00000081068 */
[-C--:B---3--:R-:W-:Y:S11]  /*2a980*/  HMMA.1688.F32.TF32 R12, R48, R96.reuse, R12 ;  /* 0x00000060300c723c */ /* 0x088ff6000008100c */
[----:B------:R-:W-:Y:S05]  /*2a990*/  @!UPT UIADD3 URZ, URZ, URZ, URZ ;  /* 0x0000003f3f3ff290 */ /* 0x000fea000fffe03f */
[----:B------:R-:W-:Y:S01]  /*2a9a0*/  MOV R9, R37 ;  /* 0x0000002500097202 */ /* 0x000fe20000000f00 */
[----:B------:R-:W-:Y:S01]  /*2a9b0*/  IMAD.MOV.U32 R29, RZ, RZ, R36 ;  /* 0x000000ffff1d7224 */ /* 0x000fe200078e0024 */
[----:B------:R-:W-:Y:S04]  /*2a9c0*/  STL.64 [R1+0x558], R38 ;  /* 0x0005582601007387 */ /* 0x000fe80000100a00 */
[----:B------:R-:W-:Y:S04]  /*2a9d0*/  STL [R1+0x3d2c], R9 ;  /* 0x003d2c0901007387 */ /* 0x000fe80000100800 */
[----:B------:R-:W-:Y:S04]  /*2a9e0*/  STL [R1+0x3d28], R29 ;  /* 0x003d281d01007387 */ /* 0x000fe80000100800 */
[----:B-1----:R-:W2:Y:S04]  /*2a9f0*/  LDL.LU.64 R108, [R1+0x490] ;  /* 0x00049000016c7983 */ /* 0x002ea80000300a00 */
[----:B------:R-:W2:Y:S04]  /*2aa00*/  LDL.LU.64 R110, [R1+0x498] ;  /* 0x00049800016e7983 */ /* 0x000ea80000300a00 */
[----:B------:R1:W-:Y:S04]  /*2aa10*/  STL.64 [R1+0x1f0], R12 ;  /* 0x0001f00c01007387 */ /* 0x0003e80000100a00 */
[----:B------:R3:W-:Y:S04]  /*2aa20*/  STL.64 [R1+0x1f8], R14 ;  /* 0x0001f80e01007387 */ /* 0x0007e80000100a00 */
[----:B------:R-:W2:Y:S04]  /*2aa30*/  LDL.LU.64 R104, [R1+0x480] ;  /* 0x0004800001687983 */ /* 0x000ea80000300a00 */
[----:B------:R-:W2:Y:S04]  /*2aa40*/  LDL.LU.64 R106, [R1+0x488] ;  /* 0x00048800016a7983 */ /* 0x000ea80000300a00 */
[----:B-1----:R-:W2:Y:S04]  /*2aa50*/  LDL.LU.64 R12, [R1+0x360] ;  /* 0x00036000010c7983 */ /* 0x002ea80000300a00 */
[----:B---3--:R-:W3:Y:S01]  /*2aa60*/  LDL.LU.64 R14, [R1+0x368] ;  /* 0x00036800010e7983 */ /* 0x008ee20000300a00 */
[----:B----4-:R-:W-:Y:S03]  /*2aa70*/  HMMA.1688.F32.TF32 R36, R64, R96, R60 ;  /* 0x000000604024723c */ /* 0x010fe6000008103c */
[----:B------:R-:W4:Y:S04]  /*2aa80*/  LDL.LU.64 R60, [R1+0x3c0] ;  /* 0x0003c000013c7983 */ /* 0x000f280000300a00 */
[----:B------:R-:W4:Y:S11]  /*2aa90*/  LDL.LU.64 R62, [R1+0x3c8] ;  /* 0x0003c800013e7983 */ /* 0x000f360000300a00 */
[----:B------:R-:W-:Y:S06]  /*2aaa0*/  @!UPT UIADD3 URZ, URZ, URZ, URZ ;  /* 0x0000003f3f3ff290 */ /* 0x000fec000fffe03f */
[----:B------:R-:W-:Y:S01]  /*2aab0*/  IMAD.MOV.U32 R92, RZ, RZ, R36 ;  /* 0x000000ffff5c7224 */ /* 0x000fe200078e0024 */
[----:B------:R-:W-:Y:S01]  /*2aac0*/  MOV R8, R38 ;  /* 0x0000002600087202 */ /* 0x000fe20000000f00 */
[----:B------:R-:W-:Y:S02]  /*2aad0*/  IMAD.MOV.U32 R93, RZ, RZ, R37 ;  /* 0x000000ffff5d7224 */ /* 0x000fe400078e0025 */
[----:B------:R-:W-:Y:S01]  /*2aae0*/  IMAD.MOV.U32 R28, RZ, RZ, R39 ;  /* 0x000000ffff1c7224 */ /* 0x000fe200078e0027 */
[----:B------:R-:W4:Y:S04]  /*2aaf0*/  LDL.LU.64 R36, [R1+0x3d0] ;  /* 0x0003d00001247983 */ /* 0x000f280000300a00 */
[----:B------:R-:W4:Y:S04]  /*2ab00*/  LDL.LU.64 R38, [R1+0x3d8] ;  /* 0x0003d80001267983 */ /* 0x000f280000300a00 */
[----:B------:R-:W-:Y:S04]  /*2ab10*/  STL [R1+0x3d3c], R28 ;  /* 0x003d3c1c01007387 */ /* 0x000fe80000100800 */
[----:B------:R-:W-:Y:S04]  /*2ab20*/  STL [R1+0x3d38], R8 ;  /* 0x003d380801007387 */ /* 0x000fe80000100800 */
[----:B------:R-:W-:Y:S04]  /*2ab30*/  STL [R1+0x3d34], R92 ;  /* 0x003d345c01007387 */ /* 0x000fe80000100800 */
[----:B------:R-:W-:Y:S01]  /*2ab40*/  STL [R1+0x3d30], R93 ;  /* 0x003d305d01007387 */ /* 0x000fe20000100800 */
[C---:B--2---:R-:W-:Y:S08]  /*2ab50*/  HMMA.1688.F32.TF32 R112, R48.reuse, R88, R108 ;  /* 0x000000583070723c */ /* 0x044ff0000008106c */
[C---:B------:R-:W-:Y:S11]  /*2ab60*/  HMMA.1688.F32.TF32 R108, R48.reuse, R84, R104 ;  /* 0x00000054306c723c */ /* 0x040ff60000081068 */
[----:B------:R-:W-:Y:S04]  /*2ab70*/  @!UPT UIADD3 URZ, URZ, URZ, URZ ;  /* 0x0000003f3f3ff290 */ /* 0x000fe8000fffe03f */
[----:B------:R-:W-:Y:S01]  /*2ab80*/  STL.64 [R1+0x1e0], R112 ;  /* 0x0001e07001007387 */ /* 0x000fe20000100a00 */
[C---:B---3--:R-:W-:Y:S03]  /*2ab90*/  HMMA.1688.F32.TF32 R104, R48.reuse, R80, R12 ;  /* 0x000000503068723c */ /* 0x048fe6000008100c */
[----:B------:R-:W-:Y:S04]  /*2aba0*/  STL.64 [R1+0x1e8], R114 ;  /* 0x0001e87201007387 */ /* 0x000fe80000100a00 */
[----:B------:R-:W2:Y:S04]  /*2abb0*/  LDL.LU.64 R12, [R1+0x3e0] ;  /* 0x0003e000010c7983 */ /* 0x000ea80000300a00 */
[----:B------:R-:W-:Y:S04]  /*2abc0*/  STL.64 [R1+0x1d0], R108 ;  /* 0x0001d06c01007387 */ /* 0x000fe80000100a00 */
[----:B------:R-:W-:Y:S04]  /*2abd0*/  STL.64 [R1+0x1d8], R110 ;  /* 0x0001d86e01007387 */ /* 0x000fe80000100a00 */
[----:B------:R-:W2:Y:S04]  /*2abe0*/  LDL.LU.64 R14, [R1+0x3e8] ;  /* 0x0003e800010e7983 */ /* 0x000ea80000300a00 */
[----:B------:R-:W-:Y:S04]  /*2abf0*/  STL.64 [R1+0x360], R104 ;  /* 0x0003606801007387 */ /* 0x000fe80000100a00 */
[----:B------:R4:W-:Y:S02]  /*2ac00*/  STL.64 [R1+0x368], R106 ;  /* 0x0003686a01007387 */ /* 0x0009e40000100a00 */
[C---:B----4-:R-:W-:Y:S02]  /*2ac10*/  HMMA.1688.F32.TF32 R104, R48.reuse, R76, R60 ;  /* 0x0000004c3068723c */ /* 0x050fe4000008103c */
[----:B------:R-:W3:Y:S04]  /*2ac20*/  LDL.LU.64 R60, [R1+0x400] ;  /* 0x00040000013c7983 */ /* 0x000ee80000300a00 */
[----:B------:R-:W3:Y:S11]  /*2ac30*/  LDL.LU.64 R62, [R1+0x408] ;  /* 0x00040800013e7983 */ /* 0x000ef60000300a00 */
[----:B------:R-:W-:Y:S06]  /*2ac40*/  @!UPT UIADD3 URZ, URZ, URZ, URZ ;  /* 0x0000003f3f3ff290 */ /* 0x000fec000fffe03f */
[----:B------:R-:W-:Y:S04]  /*2ac50*/  STL.64 [R1+0x3c0], R104 ;  /* 0x0003c06801007387 */ /* 0x000fe80000100a00 */
[----:B------:R1:W-:Y:S04]  /*2ac60*/  STL.64 [R1+0x3c8], R106 ;  /* 0x0003c86a01007387 */ /* 0x0003e80000100a00 */
[----:B------:R-:W4:Y:S04]  /*2ac70*/  LDL.LU.64 R108, [R1+0x3f0] ;  /* 0x0003f000016c7983 */ /* 0x000f280000300a00 */
[----:B------:R-:W4:Y:S01]  /*2ac80*/  LDL.LU.64 R110, [R1+0x3f8] ;  /* 0x0003f800016e7983 */ /* 0x000f220000300a00 */
[C---:B-1----:R-:W-:Y:S11]  /*2ac90*/  HMMA.1688.F32.TF32 R104, R48.reuse, R68, R36 ;  /* 0x000000443068723c */ /* 0x042ff60000081024 */
[----:B------:R-:W-:Y:S11]  /*2aca0*/  @!UPT UIADD3 URZ, URZ, URZ, URZ ;  /* 0x0000003f3f3ff290 */ /* 0x000ff6000fffe03f */
[----:B------:R-:W-:Y:S02]  /*2acb0*/  @!UPT UIADD3 URZ, URZ, URZ, URZ ;  /* 0x0000003f3f3ff290 */ /* 0x000fe4000fffe03f */
        /* <DEDUP_REMOVED lines=9> */
[----:B------:R2:W-:Y:S02]  /*2ad50*/  STL [R1+0x3dd0], R36 ;  /* 0x003dd02401007387 */ /* 0x0005e40000100800 */
[C---:B--2---:R-:W-:Y:S02]  /*2ad60*/  HMMA.1688.F32.TF32 R36, R48.reuse, R24, R12 ;  /* 0x000000183024723c */ /* 0x044fe4000008100c */
[----:B------:R-:W2:Y:S04]  /*2ad70*/  LDL.LU.64 R12, [R1+0x350] ;  /* 0x00035000010c7983 */ /* 0x000ea80000300a00 */
[----:B------:R-:W2:Y:S02]  /*2ad80*/  LDL.LU.64 R14, [R1+0x358] ;  /* 0x00035800010e7983 */ /* 0x000ea40000300a00 */
[C---:B---3--:R-:W-:Y:S08]  /*2ad90*/  HMMA.1688.F32.TF32 R60, R48.reuse, R20, R60 ;  /* 0x00000014303c723c */ /* 0x048ff0000008103c */
[----:B----4-:R-:W-:Y:S07]  /*2ada0*/  HMMA.1688.F32.TF32 R48, R48, R16, R108 ;  /* 0x000000103030723c */ /* 0x010fee000008106c */
[----:B------:R-:W-:Y:S04]  /*2adb0*/  STL.64 [R1+0x3e0], R36 ;  /* 0x0003e02401007387 */ /* 0x000fe80000100a00 */
[----:B------:R1:W-:Y:S11]  /*2adc0*/  STL.64 [R1+0x3e8], R38 ;  /* 0x0003e82601007387 */ /* 0x0003f60000100a00 */
[----:B------:R-:W-:Y:S02]  /*2add0*/  @!UPT UIADD3 URZ, URZ, URZ, URZ ;  /* 0x0000003f3f3ff290 */ /* 0x000fe4000fffe03f */
[----:B------:R-:W-:Y:S01]  /*2ade0*/  IMAD.MOV.U32 R232, RZ, RZ, R48 ;  /* 0x000000ffffe87224 */ /* 0x000fe200078e0030 */
[----:B------:R-:W-:Y:S01]  /*2adf0*/  MOV R234, R50 ;  /* 0x0000003200ea7202 */ /* 0x000fe20000000f00 */
[----:B------:R-:W-:Y:S02]  /*2ae00*/  IMAD.MOV.U32 R233, RZ, RZ, R49 ;  /* 0x000000ffffe97224 */ /* 0x000fe400078e0031 */
[----:B------:R-:W-:Y:S02]  /*2ae10*/  IMAD.MOV.U32 R235, RZ, RZ, R51 ;  /* 0x000000ffffeb7224 */ /* 0x000fe400078e0033 */
[----:B------:R-:W-:Y:S01]  /*2ae20*/  HMMA.1688.F32.TF32 R48, R64, R88, R104 ;  /* 0x000000584030723c */ /* 0x000fe20000081068 */
[----:B-1----:R-:W-:Y:S01]  /*2ae30*/  MOV R39, R60 ;  /* 0x0000003c00277202 */ /* 0x002fe20000000f00 */
[----:B------:R-:W-:Y:S01]  /*2ae40*/  IMAD.MOV.U32 R38, RZ, RZ, R61 ;  /* 0x000000ffff267224 */ /* 0x000fe200078e003d */
[----:B------:R-:W-:Y:S01]  /*2ae50*/  MOV R36, R63 ;  /* 0x0000003f00247202 */ /* 0x000fe20000000f00 */
[----:B------:R-:W-:Y:S01]  /*2ae60*/  IMAD.MOV.U32 R37, RZ, RZ, R62 ;  /* 0x000000ffff257224 */ /* 0x000fe200078e003e */
[----:B------:R-:W3:Y:S04]  /*2ae70*/  LDL.LU.64 R60, [R1+0x330] ;  /* 0x00033000013c7983 */ /* 0x000ee80000300a00 */
[----:B------:R-:W3:Y:S11]  /*2ae80*/  LDL.LU.64 R62, [R1+0x338] ;  /* 0x00033800013e7983 */ /* 0x000ef60000300a00 */
[----:B------:R-:W-:Y:S04]  /*2ae90*/  @!UPT UIADD3 URZ, URZ, URZ, URZ ;  /* 0x0000003f3f3ff290 */ /* 0x000fe8000fffe03f */
[----:B------:R-:W-:Y:S01]  /*2aea0*/  IMAD.MOV.U32 R9, RZ, RZ, R48 ;  /* 0x000000ffff097224 */ /* 0x000fe200078e0030 */
[----:B------:R-:W-:Y:S01]  /*2aeb0*/  MOV R29, R49 ;  /* 0x00000031001d7202 */ /* 0x000fe20000000f00 */
[----:B------:R-:W-:Y:S01]  /*2aec0*/  IMAD.MOV.U32 R33, RZ, RZ, R51 ;  /* 0x000000ffff217224 */ /* 0x000fe200078e0033 */
[----:B------:R-:W4:Y:S01]  /*2aed0*/  LDL.LU.64 R48, [R1+0x310] ;  /* 0x0003100001307983 */ /* 0x000f220000300a00 */
[----:B------:R-:W-:-:S03]  /*2aee0*/  IMAD.MOV.U32 R32, RZ, RZ, R50 ;  /* 0x000000ffff207224 */ /* 0x000fc600078e0032 */
[----:B------:R-:W4:Y:S04]  /*2aef0*/  LDL.LU.64 R50, [R1+0x318] ;  /* 0x0003180001327983 */ /* 0x000f280000300a00 */
[----:B------:R-:W-:Y:S04]  /*2af00*/  STL [R1+0x3d4c], R33 ;  /* 0x003d4c2101007387 */ /* 0x000fe80000100800 */
[----:B------:R-:W-:Y:S04]  /*2af10*/  STL [R1+0x3d48], R32 ;  /* 0x003d482001007387 */ /* 0x000fe80000100800 */
[----:B------:R-:W-:Y:S04]  /*2af20*/  STL [R1+0x3d44], R9 ;  /* 0x003d440901007387 */ /* 0x000fe80000100800 */
[----:B------:R1:W-:Y:S01]  /*2af30*/  STL [R1+0x3d40], R29 ;  /* 0x003d401d01007387 */ /* 0x0003e20000100800 */
[C---:B--2---:R-:W-:Y:S11]  /*2af40*/  HMMA.1688.F32.TF32 R12, R64.reuse, R84, R12 ;  /* 0x00000054400c723c */ /* 0x044ff6000008100c */
[----:B------:R-:W-:Y:S11]  /*2af50*/  @!UPT UIADD3 URZ, URZ, URZ, URZ ;  /* 0x0000003f3f3ff290 */ /* 0x000ff6000fffe03f */
[----:B------:R-:W-:Y:S02]  /*2af60*/  @!UPT UIADD3 URZ, URZ, URZ, URZ ;  /* 0x0000003f3f3ff290 */ /* 0x000fe4000fffe03f */
[----:B------:R-:W-:Y:S01]  /*2af70*/  MOV R28, R12 ;  /* 0x0000000c001c7202 */ /* 0x000fe20000000f00 */
[----:B------:R-:W-:Y:S01]  /*2af80*/  IMAD.MOV.U32 R8, RZ, RZ, R13 ;  /* 0x000000ffff087224 */ /* 0x000fe200078e000d */
[----:B------:R-:W-:Y:S01]  /*2af90*/  MOV R93, R15 ;  /* 0x0000000f005d7202 */ /* 0x000fe20000000f00 */
[----:B------:R-:W-:Y:S01]  /*2afa0*/  IMAD.MOV.U32 R92, RZ, RZ, R14 ;  /* 0x000000ffff5c7224 */ /* 0x000fe200078e000e */
[----:B------:R-:W2:Y:S04]  /*2afb0*/  LDL.LU.64 R12, [R1+0x2f0] ;  /* 0x0002f000010c7983 */ /* 0x000ea80000300a00 */
[----:B------:R-:W2:Y:S04]  /*2afc0*/  LDL.LU.64 R14, [R1+0x2f8] ;  /* 0x0002f800010e7983 */ /* 0x000ea80000300a00 */
[----:B------:R-:W-:Y:S04]  /*2afd0*/  STL [R1+0x3d5c], R93 ;  /* 0x003d5c5d01007387 */ /* 0x000fe80000100800 */
[----:B------:R-:W-:Y:S04]  /*2afe0*/  STL [R1+0x3d58], R92 ;  /* 0x003d585c01007387 */ /* 0x000fe80000100800 */
[----:B------:R-:W-:Y:S04]  /*2aff0*/  STL [R1+0x3d54], R28 ;  /* 0x003d541c01007387 */ /* 0x000fe80000100800 */
[----:B------:R1:W-:Y:S01]  /*2b000*/  STL [R1+0x3d50], R8 ;  /* 0x003d500801007387 */ /* 0x0003e20000100800 */
[C---:B---3--:R-:W-:Y:S08]  /*2b010*/  HMMA.1688.F32.TF32 R60, R64.reuse, R80, R60 ;  /* 0x00000050403c723c */ /* 0x048ff0000008103c */
[----:B----4-:R-:W-:Y:S11]  /*2b020*/  HMMA.1688.F32.TF32 R48, R64, R76, R48 ;  /* 0x0000004c4030723c */ /* 0x010ff60000081030 */
[----:B------:R-:W-:Y:S05]  /*2b030*/  @!UPT UIADD3 URZ, URZ, URZ, URZ ;  /* 0x0000003f3f3ff290 */ /* 0x000fea000fffe03f */
[----:B-1----:R-:W-:Y:S01]  /*2b040*/  IMAD.MOV.U32 R29, RZ, RZ, R63 ;  /* 0x000000ffff1d7224 */ /* 0x002fe200078e003f */
[----:B------:R-:W-:Y:S01]  /*2b050*/  MOV R9, R62 ;  /* 0x0000003e00097202 */ /* 0x000fe20000000f00 */
[----:B------:R-:W-:Y:S02]  /*2b060*/  IMAD.MOV.U32 R33, RZ, RZ, R60 ;  /* 0x000000ffff217224 */ /* 0x000fe400078e003c */
[----:B------:R-:W-:Y:S02]  /*2b070*/  IMAD.MOV.U32 R32, RZ, RZ, R61 ;  /* 0x000000ffff207224 */ /* 0x000fe400078e003d */
[----:B------:R-:W3:Y:S04]  /*2b080*/  LDL.LU.64 R60, [R1+0x2c0] ;  /* 0x0002c000013c7983 */ /* 0x000ee80000300a00 */
[----:B------:R-:W3:Y:S04]  /*2b090*/  LDL.LU.64 R62, [R1+0x2c8] ;  /* 0x0002c800013e7983 */ /* 0x000ee80000300a00 */
[----:B------:R1:W-:Y:S04]  /*2b0a0*/  STL [R1+0x3d6c], R29 ;  /* 0x003d6c1d01007387 */ /* 0x0003e80000100800 */
[----:B------:R4:W-:Y:S01]  /*2b0b0*/  STL [R1+0x3d68], R9 ;  /* 0x003d680901007387 */ /* 0x0009e20000100800 */
[----:B------:R-:W-:-:S03]  /*2b0c0*/  IMAD.MOV.U32 R8, RZ, RZ, R51 ;  /* 0x000000ffff087224 */ /* 0x000fc600078e0033 */
[----:B------:R-:W-:Y:S01]  /*2b0d0*/  STL [R1+0x3d64], R33 ;  /* 0x003d642101007387 */ /* 0x000fe20000100800 */
[----:B------:R-:W-:Y:S01]  /*2b0e0*/  IMAD.MOV.U32 R28, RZ, RZ, R50 ;  /* 0x000000ffff1c7224 */ /* 0x000fe200078e0032 */
[----:B------:R-:W-:Y:S01]  /*2b0f0*/  MOV R92, R49 ;  /* 0x00000031005c7202 */ /* 0x000fe20000000f00 */
[----:B------:R-:W-:Y:S01]  /*2b100*/  IMAD.MOV.U32 R93, RZ, RZ, R48 ;  /* 0x000000ffff5d7224 */ /* 0x000fe200078e0030 */
[----:B------:R1:W-:Y:S04]  /*2b110*/  STL [R1+0x3d60], R32 ;  /* 0x003d602001007387 */ /* 0x0003e80000100800 */
[----:B------:R-:W3:Y:S04]  /*2b120*/  LDL.LU.64 R48, [R1+0x2b0] ;  /* 0x0002b00001307983 */ /* 0x000ee80000300a00 */
[----:B------:R-:W3:Y:S04]  /*2b130*/  LDL.LU.64 R50, [R1+0x2b8] ;  /* 0x0002b80001327983 */ /* 0x000ee80000300a00 */
[----:B------:R-:W-:Y:S04]  /*2b140*/  STL [R1+0x3d7c], R8 ;  /* 0x003d7c0801007387 */ /* 0x000fe80000100800 */
[----:B------:R-:W-:Y:S04]  /*2b150*/  STL [R1+0x3d78], R28 ;  /* 0x003d781c01007387 */ /* 0x000fe80000100800 */
[----:B------:R-:W-:Y:S04]  /*2b160*/  STL [R1+0x3d74], R93 ;  /* 0x003d745d01007387 */ /* 0x000fe80000100800 */
[----:B------:R1:W-:Y:S01]  /*2b170*/  STL [R1+0x3d70], R92 ;  /* 0x003d705c01007387 */ /* 0x0003e20000100800 */
[C---:B--2---:R-:W-:Y:S11]  /*2b180*/  HMMA.1688.F32.TF32 R12, R64.reuse, R68, R12 ;  /* 0x00000044400c723c */ /* 0x044ff6000008100c */
[----:B------:R-:W-:Y:S11]  /*2b190*/  @!UPT UIADD3 URZ, URZ, URZ, URZ ;  /* 0x0000003f3f3ff290 */ /* 0x000ff6000fffe03f */
[----:B------:R-:W-:Y:S02]  /*2b1a0*/  @!UPT UIADD3 URZ, URZ, URZ, URZ ;  /* 0x0000003f3f3ff290 */ /* 0x000fe4000fffe03f */
[----:B-1----:R-:W-:Y:S01]  /*2b1b0*/  MOV R29, R12 ;  /* 0x0000000c001d7202 */ /* 0x002fe20000000f00 */
[----:B----4-:R-:W-:Y:S01]  /*2b1c0*/  IMAD.MOV.U32 R9, RZ, RZ, R13 ;  /* 0x000000ffff097224 */ /* 0x010fe200078e000d */
[----:B------:R-:W-:Y:S01]  /*2b1d0*/  MOV R32, R15 ;  /* 0x0000000f00207202 */ /* 0x000fe20000000f00 */
[----:B------:R-:W-:Y:S01]  /*2b1e0*/  IMAD.MOV.U32 R33, RZ, RZ, R14 ;  /* 0x000000ffff217224 */ /* 0x000fe200078e000e */
[----:B------:R-:W2:Y:S04]  /*2b1f0*/  LDL.LU.64 R12, [R1+0x270] ;  /* 0x00027000010c7983 */ /* 0x000ea80000300a00 */
[----:B------:R-:W2:Y:S04]  /*2b200*/  LDL.LU.64 R14, [R1+0x278] ;  /* 0x00027800010e7983 */ /* 0x000ea80000300a00 */
[----:B------:R-:W4:Y:S04]  /*2b210*/  LDL.LU R248, [R1+0x3b0] ;  /* 0x0003b00001f87983 */ /* 0x000f280000300800 */
[----:B------:R-:W4:Y:S04]  /*2b220*/  LDL.LU R249, [R1+0x3b4] ;  /* 0x0003b40001f97983 */ /* 0x000f280000300800 */
[----:B------:R-:W4:Y:S04]  /*2b230*/  LDL.LU R250, [R1+0x3b8] ;  /* 0x0003b80001fa7983 */ /* 0x000f280000300800 */
[----:B------:R-:W4:Y:S04]  /*2b240*/  LDL.LU R251, [R1+0x3bc] ;  /* 0x0003bc0001fb7983 */ /* 0x000f280000300800 */
[----:B------:R-:W-:Y:S04]  /*2b250*/  STL [R1+0x3d8c], R32 ;  /* 0x003d8c2001007387 */ /* 0x000fe80000100800 */
[----:B------:R-:W-:Y:S04]  /*2b260*/  STL [R1+0x3d88], R33 ;  /* 0x003d882101007387 */ /* 0x000fe80000100800 */
[----:B------:R-:W-:Y:S04]  /*2b270*/  STL [R1+0x3d84], R9 ;  /* 0x003d840901007387 */ /* 0x000fe80000100800 */
[----:B------:R1:W-:Y:S01]  /*2b280*/  STL [R1+0x3d80], R29 ;  /* 0x003d801d01007387 */ /* 0x0003e20000100800 */
[C---:B---3--:R-:W-:Y:S08]  /*2b290*/  HMMA.1688.F32.TF32 R60, R64.reuse, R24, R60 ;  /* 0x00000018403c723c */ /* 0x048ff0000008103c */
[----:B------:R-:W-:Y:S11]  /*2b2a0*/  HMMA.1688.F32.TF32 R48, R64, R20, R48 ;  /* 0x000000144030723c */ /* 0x000ff60000081030 */
[----:B------:R-:W-:Y:S05]  /*2b2b0*/  @!UPT UIADD3 URZ, URZ, URZ, URZ ;  /* 0x0000003f3f3ff290 */ /* 0x000fea000fffe03f */
[----:B------:R-:W-:Y:S01]  /*2b2c0*/  IMAD.MOV.U32 R92, RZ, RZ, R63 ;  /* 0x000000ffff5c7224 */ /* 0x000fe200078e003f */
[----:B------:R-:W-:Y:S01]  /*2b2d0*/  MOV R93, R62 ;  /* 0x0000003e005d7202 */ /* 0x000fe20000000f00 */
[----:B------:R-:W-:Y:S02]  /*2b2e0*/  IMAD.MOV.U32 R28, RZ, RZ, R61 ;  /* 0x000000ffff1c7224 */ /* 0x000fe400078e003d */
[----:B------:R-:W-:Y:S01]  /*2b2f0*/  IMAD.MOV.U32 R8, RZ, RZ, R60 ;  /* 0x000000ffff087224 */ /* 0x000fe200078e003c */
[----:B------:R-:W-:Y:S04]  /*2b300*/  STL [R1+0x3d9c], R92 ;  /* 0x003d9c5c01007387 */ /* 0x000fe80000100800 */
[----:B------:R-:W-:Y:S04]  /*2b310*/  STL [R1+0x3d98], R93 ;  /* 0x003d985d01007387 */ /* 0x000fe80000100800 */
[----:B------:R-:W-:Y:S04]  /*2b320*/  STL [R1+0x3d94], R28 ;  /* 0x003d941c01007387 */ /* 0x000fe80000100800 */
[----:B------:R3:W-:Y:S01]  /*2b330*/  STL [R1+0x3d90], R8 ;  /* 0x003d900801007387 */ /* 0x0007e20000100800 */
[----:B------:R-:W-:Y:S01]  /*2b340*/  IMAD.MOV.U32 R20, RZ, RZ, R51 ;  /* 0x000000ffff147224 */ /* 0x000fe200078e0033 */
[----:B-1----:R-:W-:Y:S01]  /*2b350*/  MOV R29, R49 ;  /* 0x00000031001d7202 */ /* 0x002fe20000000f00 */
[----:B------:R-:W-:-:S02]  /*2b360*/  IMAD.MOV.U32 R21, RZ, RZ, R50 ;  /* 0x000000ffff157224 */ /* 0x000fc400078e0032 */
[----:B------:R-:W-:Y:S01]  /*2b370*/  IMAD.MOV.U32 R9, RZ, RZ, R48 ;  /* 0x000000ffff097224 */ /* 0x000fe200078e0030 */
[----:B------:R1:W-:Y:S04]  /*2b380*/  STL [R1+0x3dac], R20 ;  /* 0x003dac1401007387 */ /* 0x0003e80000100800 */
[----:B------:R1:W-:Y:S04]  /*2b390*/  STL [R1+0x3da8], R21 ;  /* 0x003da81501007387 */ /* 0x0003e80000100800 */
[----:B------:R1:W-:Y:S04]  /*2b3a0*/  STL [R1+0x3da4], R29 ;  /* 0x003da41d01007387 */ /* 0x0003e80000100800 */
[----:B------:R1:W-:Y:S01]  /*2b3b0*/  STL [R1+0x3da0], R9 ;  /* 0x003da00901007387 */ /* 0x0003e20000100800 */
[----:B------:R-:W-:Y:S01]  /*2b3c0*/  MOV R243, R4 ;  /* 0x0000000400f37202 */ /* 0x000fe20000000f00 */
[----:B------:R-:W-:Y:S01]  /*2b3d0*/  IMAD.MOV.U32 R242, RZ, RZ, R5 ;  /* 0x000000fffff27224 */ /* 0x000fe200078e0005 */
[----:B------:R-:W-:Y:S01]  /*2b3e0*/  MOV R240, R7 ;  /* 0x0000000700f07202 */ /* 0x000fe20000000f00 */
[----:B------:R-:W-:-:S02]  /*2b3f0*/  IMAD.MOV.U32 R241, RZ, RZ, R6 ;  /* 0x000000fffff17224 */ /* 0x000fc400078e0006 */
[----:B------:R-:W-:Y:S01]  /*2b400*/  IMAD.MOV.U32 R104, RZ, RZ, R31 ;  /* 0x000000ffff687224 */ /* 0x000fe200078e001f */
[----:B--2---:R-:W-:Y:S01]  /*2b410*/  HMMA.1688.F32.TF32 R12, R64, R16, R12 ;  /* 0x00000010400c723c */ /* 0x004fe2000008100c */
[----:B------:R-:W-:Y:S01]  /*2b420*/  IMAD.MOV.U32 R109, RZ, RZ, R30 ;  /* 0x000000ffff6d7224 */ /* 0x000fe200078e001e */
[----:B------:R-:W-:Y:S01]  /*2b430*/  MOV R62, R86 ;  /* 0x00000056003e7202 */ /* 0x000fe20000000f00 */
[----:B------:R-:W-:Y:S02]  /*2b440*/  IMAD.MOV.U32 R60, RZ, RZ, R82 ;  /* 0x000000ffff3c7224 */ /* 0x000fe400078e0052 */
[----:B------:R-:W-:Y:S01]  /*2b450*/  IMAD.MOV.U32 R244, RZ, RZ, R11 ;  /* 0x000000fffff47224 */ /* 0x000fe200078e000b */
[----:B------:R-:W-:Y:S01]  /*2b460*/  MOV R245, R103 ;  /* 0x0000006700f57202 */ /* 0x000fe20000000f00 */
[----:B------:R-:W-:Y:S01]  /*2b470*/  IMAD.MOV.U32 R61, RZ, RZ, R83 ;  /* 0x000000ffff3d7224 */ /* 0x000fe200078e0053 */
[----:B------:R-:W-:Y:S01]  /*2b480*/  LDS R48, [R3+0x4100] ;  /* 0x0041000003307984 */ /* 0x000fe20000000800 */
[----:B------:R-:W-:-:S02]  /*2b490*/  IMAD.MOV.U32 R63, RZ, RZ, R87 ;  /* 0x000000ffff3f7224 */ /* 0x000fc400078e0057 */
[----:B------:R-:W-:Y:S01]  /*2b4a0*/  IMAD.MOV.U32 R246, RZ, RZ, R2 ;  /* 0x000000fffff67224 */ /* 0x000fe200078e0002 */
[----:B------:R-:W-:Y:S01]  /*2b4b0*/  LDS R50, [R3+0x6100] ;  /* 0x0061000003327984 */ /* 0x000fe20000000800 */
[----:B------:R-:W-:-:S03]  /*2b4c0*/  IMAD.MOV.U32 R247, RZ, RZ, R252 ;  /* 0x000000fffff77224 */ /* 0x000fc600078e00fc */
[----:B------:R-:W-:Y:S04]  /*2b4d0*/  LDS R49, [R0+0x4100] ;  /* 0x0041000000317984 */ /* 0x000fe80000000800 */
[----:B------:R-:W2:Y:S04]  /*2b4e0*/  LDS R51, [R0+0x6100] ;  /* 0x0061000000337984 */ /* 0x000ea80000000800 */
[----:B------:R-:W-:Y:S01]  /*2b4f0*/  MOV R32, R12 ;  /* 0x0000000c00207202 */ /* 0x000fe20000000f00 */
[----:B------:R-:W-:Y:S01]  /*2b500*/  IMAD.MOV.U32 R33, RZ, RZ, R13 ;  /* 0x000000ffff217224 */ /* 0x000fe200078e000d */
[----:B------:R-:W-:Y:S01]  /*2b510*/  MOV R16, R15 ;  /* 0x0000000f00107202 */ /* 0x000fe20000000f00 */
[----:B------:R-:W-:-:S02]  /*2b520*/  IMAD.MOV.U32 R17, RZ, RZ, R14 ;  /* 0x000000ffff117224 */ /* 0x000fc400078e000e */
[----:B----4-:R-:W-:Y:S01]  /*2b530*/  HMMA.1688.F32.TF32 R12, R236, R34, R248 ;  /* 0x00000022ec0c723c */ /* 0x010fe200000810f8 */
[----:B------:R-:W4:Y:S04]  /*2b540*/  LDL.LU R248, [R1+0x2e0] ;  /* 0x0002e00001f87983 */ /* 0x000f280000300800 */
[----:B------:R-:W4:Y:S04]  /*2b550*/  LDL.LU R249, [R1+0x2e4] ;  /* 0x0002e40001f97983 */ /* 0x000f280000300800 */
[----:B------:R-:W4:Y:S04]  /*2b560*/  LDL.LU R250, [R1+0x2e8] ;  /* 0x0002e80001fa7983 */ /* 0x000f280000300800 */
[----:B------:R-:W4:Y:S04]  /*2b570*/  LDL.LU R251, [R1+0x2ec] ;  /* 0x0002ec0001fb7983 */ /* 0x000f280000300800 */
[----:B------:R-:W2:Y:S04]  /*2b580*/  LDL.LU R112, [R1+0x100] ;  /* 0x0001000001707983 */ /* 0x000ea80000300800 */
[----:B------:R-:W2:Y:S03]  /*2b590*/  LDL.LU R113, [R1+0x104] ;  /* 0x0001040001717983 */ /* 0x000ea60000300800 */
[----:B---3--:R-:W-:Y:S01]  /*2b5a0*/  IMAD.MOV.U32 R8, RZ, RZ, R15 ;  /* 0x000000ffff087224 */ /* 0x008fe200078e000f */
[----:B------:R-:W2:Y:S01]  /*2b5b0*/  LDL.LU R114, [R1+0x108] ;  /* 0x0001080001727983 */ /* 0x000ea20000300800 */
[----:B------:R-:W-:Y:S01]  /*2b5c0*/  MOV R28, R14 ;  /* 0x0000000e001c7202 */ /* 0x000fe20000000f00 */
[----:B------:R-:W-:-:S02]  /*2b5d0*/  IMAD.MOV.U32 R15, RZ, RZ, R72 ;  /* 0x000000ffff0f7224 */ /* 0x000fc400078e0048 */
[----:B------:R-:W2:Y:S01]  /*2b5e0*/  LDL.LU R115, [R1+0x10c] ;  /* 0x00010c0001737983 */ /* 0x000ea20000300800 */
[----:B------:R-:W-:Y:S01]  /*2b5f0*/  IMAD.MOV.U32 R93, RZ, RZ, R13 ;  /* 0x000000ffff5d7224 */ /* 0x000fe200078e000d */
[----:B------:R-:W-:Y:S01]  /*2b600*/  MOV R13, R74 ;  /* 0x0000004a000d7202 */ /* 0x000fe20000000f00 */
[----:B------:R-:W-:Y:S01]  /*2b610*/  IMAD.MOV.U32 R14, RZ, RZ, R73 ;  /* 0x000000ffff0e7224 */ /* 0x000fe200078e0049 */
[----:B------:R-:W3:Y:S01]  /*2b620*/  LDL.LU R72, [R1+0x250] ;  /* 0x0002500001487983 */ /* 0x000ee20000300800 */
[----:B------:R-:W-:Y:S02]  /*2b630*/  IMAD.MOV.U32 R92, RZ, RZ, R12 ;  /* 0x000000ffff5c7224 */ /* 0x000fe400078e000c */
[----:B------:R-:W-:Y:S01]  /*2b640*/  IMAD.MOV.U32 R12, RZ, RZ, R75 ;  /* 0x000000ffff0c7224 */ /* 0x000fe200078e004b */
[----:B------:R-:W3:Y:S04]  /*2b650*/  LDL.LU R73, [R1+0x254] ;  /* 0x0002540001497983 */ /* 0x000ee80000300800 */
[----:B------:R-:W3:Y:S04]  /*2b660*/  LDL.LU R74, [R1+0x258] ;  /* 0x00025800014a7983 */ /* 0x000ee80000300800 */
[----:B------:R-:W3:Y:S04]  /*2b670*/  LDL.LU R75, [R1+0x25c] ;  /* 0x00025c00014b7983 */ /* 0x000ee80000300800 */
[----:B------:R-:W2:Y:S04]  /*2b680*/  LDL.LU R4, [R1+0x1b0] ;  /* 0x0001b00001047983 */ /* 0x000ea80000300800 */
[----:B------:R-:W2:Y:S04]  /*2b690*/  LDL.LU R5, [R1+0x1b4] ;  /* 0x0001b40001057983 */ /* 0x000ea80000300800 */
[----:B------:R-:W2:Y:S04]  /*2b6a0*/  LDL.LU R6, [R1+0x1b8] ;  /* 0x0001b80001067983 */ /* 0x000ea80000300800 */
[----:B------:R-:W2:Y:S04]  /*2b6b0*/  LDL.LU R7, [R1+0x1bc] ;  /* 0x0001bc0001077983 */ /* 0x000ea80000300800 */
[----:B------:R-:W2:Y:S04]  /*2b6c0*/  LDL.LU R31, [R1+0x3f10] ;  /* 0x003f1000011f7983 */ /* 0x000ea80000300800 */
[----:B------:R-:W3:Y:S04]  /*2b6d0*/  LDL.LU R105, [R1+0x64] ;  /* 0x0000640001697983 */ /* 0x000ee80000300800 */
[----:B------:R-:W3:Y:S04]  /*2b6e0*/  LDL.LU R106, [R1+0x68] ;  /* 0x00006800016a7983 */ /* 0x000ee80000300800 */
[----:B------:R-:W3:Y:S04]  /*2b6f0*/  LDL.LU R107, [R1+0x6c] ;  /* 0x00006c00016b7983 */ /* 0x000ee80000300800 */
[----:B------:R-:W3:Y:S04]  /*2b700*/  LDL.LU R108, [R1+0x90] ;  /* 0x00009000016c7983 */ /* 0x000ee80000300800 */
[----:B------:R-:W4:Y:S01]  /*2b710*/  LDL.LU R30, [R1+0x3f0c] ;  /* 0x003f0c00011e7983 */ /* 0x000f220000300800 */
[----:B--2---:R-:W-:-:S03]  /*2b720*/  MOV R110, R31 ;  /* 0x0000001f006e7202 */ /* 0x004fc60000000f00 */
[----:B------:R-:W4:Y:S04]  /*2b730*/  LDL.LU R31, [R1+0x3f08] ;  /* 0x003f0800011f7983 */ /* 0x000f280000300800 */
[----:B------:R-:W2:Y:S04]  /*2b740*/  LDL.LU R111, [R1+0x9c] ;  /* 0x00009c00016f7983 */ /* 0x000ea80000300800 */
[----:B------:R-:W2:Y:S04]  /*2b750*/  LDL.LU R82, [R1+0x3f04] ;  /* 0x003f040001527983 */ /* 0x000ea80000300800 */
[----:B------:R-:W2:Y:S04]  /*2b760*/  LDL.LU R83, [R1+0x3f00] ;  /* 0x003f000001537983 */ /* 0x000ea80000300800 */
[----:B------:R-:W2:Y:S04]  /*2b770*/  LDL.LU R86, [R1+0x3efc] ;  /* 0x003efc0001567983 */ /* 0x000ea80000300800 */
[----:B------:R-:W2:Y:S01]  /*2b780*/  LDL.LU R87, [R1+0x3ef8] ;  /* 0x003ef80001577983 */ /* 0x000ea20000300800 */
[----:B----4-:R-:W-:Y:S07]  /*2b790*/  HMMA.1688.F32.TF32 R64, R236, R30, R248 ;  /* 0x0000001eec40723c */ /* 0x010fee00000810f8 */
[----:B------:R-:W-:Y:S01]  /*2b7a0*/  IMAD.MOV.U32 R248, RZ, RZ, R102 ;  /* 0x000000fffff87224 */ /* 0x000fe200078e0066 */
[----:B------:R-:W-:Y:S01]  /*2b7b0*/  MOV R250, R95 ;  /* 0x0000005f00fa7202 */ /* 0x000fe20000000f00 */
[----:B------:R-:W-:-:S02]  /*2b7c0*/  IMAD.MOV.U32 R249, RZ, RZ, R94 ;  /* 0x000000fffff97224 */ /* 0x000fc400078e005e */
[----:B------:R-:W-:Y:S11]  /*2b7d0*/  IMAD.MOV.U32 R251, RZ, RZ, R10 ;  /* 0x000000fffffb7224 */ /* 0x000ff600078e000a */
[----:B------:R-:W-:Y:S02]  /*2b7e0*/  @!UPT UIADD3 URZ, URZ, URZ, URZ ;  /* 0x0000003f3f3ff290 */ /* 0x000fe4000fffe03f */
[----:B-1----:R-:W-:Y:S01]  /*2b7f0*/  IMAD.MOV.U32 R20, RZ, RZ, R64 ;  /* 0x000000ffff147224 */ /* 0x002fe200078e0040 */
[----:B------:R-:W-:Y:S01]  /*2b800*/  MOV R21, R65 ;  /* 0x0000004100157202 */ /* 0x000fe20000000f00 */
[----:B------:R-:W-:Y:S01]  /*2b810*/  IMAD.MOV.U32 R29, RZ, RZ, R66 ;  /* 0x000000ffff1d7224 */ /* 0x000fe200078e0042 */
[----:B------:R-:W-:Y:S01]  /*2b820*/  MOV R64, R90 ;  /* 0x0000005a00407202 */ /* 0x000fe20000000f00 */
[----:B------:R-:W-:Y:S01]  /*2b830*/  IMAD.MOV.U32 R65, RZ, RZ, R91 ;  /* 0x000000ffff417224 */ /* 0x000fe200078e005b */
[----:B------:R-:W4:Y:S01]  /*2b840*/  LDL.LU R90, [R1+0x3ef4] ;  /* 0x003ef400015a7983 */ /* 0x000f220000300800 */
[----:B------:R-:W-:Y:S01]  /*2b850*/  IMAD.MOV.U32 R9, RZ, RZ, R67 ;  /* 0x000000ffff097224 */ /* 0x000fe200078e0043 */
[----:B------:R-:W-:Y:S01]  /*2b860*/  MOV R67, R99 ;  /* 0x0000006300437202 */ /* 0x000fe20000000f00 */
[----:B------:R-:W-:Y:S01]  /*2b870*/  IMAD.MOV.U32 R66, RZ, RZ, R98 ;  /* 0x000000ffff427224 */ /* 0x000fe200078e0062 */
[----:B------:R-:W4:Y:S04]  /*2b880*/  LDL.LU R91, [R1+0x3ef0] ;  /* 0x003ef000015b7983 */ /* 0x000f280000300800 */
[----:B------:R-:W2:Y:S04]  /*2b890*/  LDL.LU R98, [R1+0x3eec] ;  /* 0x003eec0001627983 */ /* 0x000ea80000300800 */
[----:B------:R-:W2:Y:S04]  /*2b8a0*/  LDL.LU R99, [R1+0x3ee8] ;  /* 0x003ee80001637983 */ /* 0x000ea80000300800 */
[----:B------:R-:W2:Y:S04]  /*2b8b0*/  LDL.LU R102, [R1+0x3ee4] ;  /* 0x003ee40001667983 */ /* 0x000ea80000300800 */
[----:B------:R-:W3:Y:S04]  /*2b8c0*/  LDL.LU R94, [R1+0x3ee0] ;  /* 0x003ee000015e7983 */ /* 0x000ee80000300800 */
[----:B------:R-:W3:Y:S04]  /*2b8d0*/  LDL.LU R95, [R1+0x3edc] ;  /* 0x003edc00015f7983 */ /* 0x000ee80000300800 */
[----:B------:R-:W2:Y:S04]  /*2b8e0*/  LDL.LU R10, [R1+0x3ed8] ;  /* 0x003ed800010a7983 */ /* 0x000ea80000300800 */
[----:B------:R-:W2:Y:S04]  /*2b8f0*/  LDL.LU R11, [R1+0x3ed4] ;  /* 0x003ed400010b7983 */ /* 0x000ea80000300800 */
[----:B------:R-:W4:Y:S04]  /*2b900*/  LDL.LU R103, [R1+0x3ed0] ;  /* 0x003ed00001677983 */ /* 0x000f280000300800 */
[----:B------:R-:W4:Y:S04]  /*2b910*/  LDL.LU R2, [R1+0x3ecc] ;  /* 0x003ecc0001027983 */ /* 0x000f280000300800 */
[----:B------:R-:W4:Y:S01]  /*2b920*/  LDL.LU R252, [R1+0x3ec8] ;  /* 0x003ec80001fc7983 */ /* 0x000f220000300800 */
[C---:B---3--:R-:W-:Y:S08]  /*2b930*/  HMMA.1688.F32.TF32 R72, R236.reuse, R94, R72 ;  /* 0x0000005eec48723c */ /* 0x048ff00000081048 */
[C---:B--2---:R-:W-:Y:S11]  /*2b940*/  HMMA.1688.F32.TF32 R4, R236.reuse, R10, R4 ;  /* 0x0000000aec04723c */ /* 0x044ff60000081004 */
[----:B------:R-:W-:Y:S04]  /*2b950*/  @!UPT UIADD3 URZ, URZ, URZ, URZ ;  /* 0x0000003f3f3ff290 */ /* 0x000fe8000fffe03f */
[----:B------:R1:W-:Y:S04]  /*2b960*/  STL.64 [R1+0x568], R74 ;  /* 0x0005684a01007387 */ /* 0x0003e80000100a00 */
[----:B-1----:R-:W2:Y:S04]  /*2b970*/  LDL.LU.64 R74, [R1+0x3ec0] ;  /* 0x003ec000014a7983 */ /* 0x002ea80000300a00 */
[----:B------:R-:W-:Y:S04]  /*2b980*/  STL.64 [R1+0x580], R4 ;  /* 0x0005800401007387 */ /* 0x000fe80000100a00 */
[----:B------:R1:W-:Y:S04]  /*2b990*/  STL.64 [R1+0x588], R6 ;  /* 0x0005880601007387 */ /* 0x0003e80000100a00 */
[----:B-1----:R-:W3:Y:S01]  /*2b9a0*/  LDL.LU.64 R6, [R1+0x3eb8] ;  /* 0x003eb80001067983 */ /* 0x002ee20000300a00 */
[----:B----4-:R-:W-:Y:S01]  /*2b9b0*/  HMMA.1688.F32.TF32 R104, R236, R102, R104 ;  /* 0x00000066ec68723c */ /* 0x010fe20000081068 */
[----:B------:R-:W-:-:S07]  /*2b9c0*/  IMAD.MOV.U32 R69, RZ, RZ, R73 ;  /* 0x000000ffff457224 */ /* 0x000fce00078e0049 */
[C---:B------:R-:W-:Y:S01]  /*2b9d0*/  HMMA.1688.F32.TF32 R240, R236.reuse, R98, R240 ;  /* 0x00000062ecf0723c */ /* 0x040fe200000810f0 */
[----:B------:R-:W-:Y:S01]  /*2b9e0*/  MOV R68, R72 ;  /* 0x0000004800447202 */ /* 0x000fe20000000f00 */
[----:B------:R-:W4:Y:S06]  /*2b9f0*/  LDL.LU.64 R4, [R1+0x3eb0] ;  /* 0x003eb00001047983 */ /* 0x000f2c0000300a00 */
[C---:B------:R-:W-:Y:S08]  /*2ba00*/  HMMA.1688.F32.TF32 R12, R236.reuse, R90, R12 ;  /* 0x0000005aec0c723c */ /* 0x040ff0000008100c */
[C---:B------:R-:W-:Y:S08]  /*2ba10*/  HMMA.1688.F32.TF32 R244, R236.reuse, R82, R244 ;  /* 0x00000052ecf4723c */ /* 0x040ff000000810f4 */
[C---:B------:R-:W-:Y:S08]  /*2ba20*/  HMMA.1688.F32.TF32 R248, R236.reuse, R78, R248 ;  /* 0x0000004eecf8723c */ /* 0x040ff000000810f8 */
[C---:B--2---:R-:W-:Y:S08]  /*2ba30*/  HMMA.1688.F32.TF32 R108, R236.reuse, R74, R108 ;  /* 0x0000004aec6c723c */ /* 0x044ff0000008106c */
[C---:B---3--:R-:W-:Y:S11]  /*2ba40*/  HMMA.1688.F32.TF32 R112, R236.reuse, R6, R112 ;  /* 0x00000006ec70723c */ /* 0x048ff60000081070 */
[----:B------:R-:W-:Y:S11]  /*2ba50*/  @!UPT UIADD3 URZ, URZ, URZ, URZ ;  /* 0x0000003f3f3ff290 */ /* 0x000ff6000fffe03f */
[----:B------:R-:W-:Y:S02]  /*2ba60*/  @!UPT UIADD3 URZ, URZ, URZ, URZ ;  /* 0x0000003f3f3ff290 */ /* 0x000fe4000fffe03f */
[----:B------:R-:W-:Y:S01]  /*2ba70*/  MOV R73, R113 ;  /* 0x0000007100497202 */ /* 0x000fe20000000f00 */
[----:B------:R-:W-:Y:S01]  /*2ba80*/  IMAD.MOV.U32 R72, RZ, RZ, R112 ;  /* 0x000000ffff487224 */ /* 0x000fe200078e0070 */
[----:B------:R1:W-:Y:S04]  /*2ba90*/  STL.64 [R1+0x5a8], R114 ;  /* 0x0005a87201007387 */ /* 0x0003e80000100a00 */
[----:B-1----:R-:W2:Y:S04]  /*2baa0*/  LDL.LU.64 R114, [R1+0x3ea8] ;  /* 0x003ea80001727983 */ /* 0x002ea80000300a00 */
[----:B------:R-:W2:Y:S04]  /*2bab0*/  LDL.LU.64 R112, [R1+0x3ea0] ;  /* 0x003ea00001707983 */ /* 0x000ea80000300a00 */
[----:B------:R-:W-:Y:S04]  /*2bac0*/  STL [R1+0x3c84], R73 ;  /* 0x003c844901007387 */ /* 0x000fe80000100800 */
[----:B------:R-:W-:Y:S04]  /*2bad0*/  STL [R1+0x3c80], R72 ;  /* 0x003c804801007387 */ /* 0x000fe80000100800 */
[----:B------:R-:W-:Y:S04]  /*2bae0*/  STL.64 [R1+0x670], R108 ;  /* 0x0006706c01007387 */ /* 0x000fe80000100a00 */
[----:B------:R1:W-:Y:S04]  /*2baf0*/  STL.64 [R1+0x678], R110 ;  /* 0x0006786e01007387 */ /* 0x0003e80000100a00 */
[----:B-1----:R-:W3:Y:S04]  /*2bb00*/  LDL.LU.64 R110, [R1+0x3e98] ;  /* 0x003e9800016e7983 */ /* 0x002ee80000300a00 */
[----:B------:R-:W3:Y:S04]  /*2bb10*/  LDL.LU.64 R108, [R1+0x3e90] ;  /* 0x003e9000016c7983 */ /* 0x000ee80000300a00 */
[----:B------:R-:W-:Y:S04]  /*2bb20*/  STL.64 [R1+0x8b0], R104 ;  /* 0x0008b06801007387 */ /* 0x000fe80000100a00 */
[----:B------:R1:W-:Y:S04]  /*2bb30*/  STL.64 [R1+0x8b8], R106 ;  /* 0x0008b86a01007387 */ /* 0x0003e80000100a00 */
[----:B-1----:R-:W2:Y:S04]  /*2bb40*/  LDL.LU.64 R106, [R1+0x3e88] ;  /* 0x003e8800016a7983 */ /* 0x002ea80000300a00 */
[----:B------:R-:W2:Y:S04]  /*2bb50*/  LDL.LU.64 R104, [R1+0x3e80] ;  /* 0x003e800001687983 */ /* 0x000ea80000300a00 */
[----:B------:R-:W-:Y:S04]  /*2bb60*/  STL.64 [R1+0x8a0], R240 ;  /* 0x0008a0f001007387 */ /* 0x000fe80000100a00 */
[----:B------:R1:W-:Y:S04]  /*2bb70*/  STL.64 [R1+0x8a8], R242 ;  /* 0x0008a8f201007387 */ /* 0x0003e80000100a00 */
[----:B-1----:R-:W2:Y:S04]  /*2bb80*/  LDL.LU.64 R242, [R1+0x3e78] ;  /* 0x003e780001f27983 */ /* 0x002ea80000300a00 */
[----:B------:R-:W2:Y:S04]  /*2bb90*/  LDL.LU.64 R240, [R1+0x3e70] ;  /* 0x003e700001f07983 */ /* 0x000ea80000300a00 */
[----:B------:R-:W-:Y:S04]  /*2bba0*/  STL.64 [R1+0x890], R12 ;  /* 0x0008900c01007387 */ /* 0x000fe80000100a00 */
[----:B------:R1:W-:Y:S02]  /*2bbb0*/  STL.64 [R1+0x898], R14 ;  /* 0x0008980e01007387 */ /* 0x0003e40000100a00 */
[----:B-1----:R-:W-:Y:S11]  /*2bbc0*/  HMMA.1688.F32.TF32 R12, R236, R86, R60 ;  /* 0x00000056ec0c723c */ /* 0x002ff6000008103c */
[----:B------:R-:W-:Y:S11]  /*2bbd0*/  @!UPT UIADD3 URZ, URZ, URZ, URZ ;  /* 0x0000003f3f3ff290 */ /* 0x000ff6000fffe03f */
[----:B------:R-:W-:Y:S02]  /*2bbe0*/  @!UPT UIADD3 URZ, URZ, URZ, URZ ;  /* 0x0000003f3f3ff290 */ /* 0x000fe4000fffe03f */
[----:B------:R-:W-:Y:S01]  /*2bbf0*/  IMAD.MOV.U32 R101, RZ, RZ, R12 ;  /* 0x000000ffff657224 */ /* 0x000fe200078e000c */
[----:B------:R-:W-:Y:S01]  /*2bc00*/  MOV R97, R14 ;  /* 0x0000000e00617202 */ /* 0x000fe20000000f00 */
[----:B------:R-:W-:Y:S01]  /*2bc10*/  IMAD.MOV.U32 R100, RZ, RZ, R13 ;  /* 0x000000ffff647224 */ /* 0x000fe200078e000d */
[----:B------:R-:W2:Y:S01]  /*2bc20*/  LDL.LU R12, [R1+0x2d0] ;  /* 0x0002d000010c7983 */ /* 0x000ea20000300800 */
[----:B------:R-:W-:-:S03]  /*2bc30*/  IMAD.MOV.U32 R96, RZ, RZ, R15 ;  /* 0x000000ffff607224 */ /* 0x000fc600078e000f */
[----:B------:R-:W2:Y:S04]  /*2bc40*/  LDL.LU R13, [R1+0x2d4] ;  /* 0x0002d400010d7983 */ /* 0x000ea80000300800 */
[----:B------:R-:W2:Y:S04]  /*2bc50*/  LDL.LU R14, [R1+0x2d8] ;  /* 0x0002d800010e7983 */ /* 0x000ea80000300800 */
[----:B------:R-:W2:Y:S04]  /*2bc60*/  LDL.LU R15, [R1+0x2dc] ;  /* 0x0002dc00010f7983 */ /* 0x000ea80000300800 */
[----:B------:R-:W2:Y:S04]  /*2bc70*/  LDL.LU R60, [R1+0x240] ;  /* 0x00024000013c7983 */ /* 0x000ea80000300800 */
[----:B------:R-:W2:Y:S04]  /*2bc80*/  LDL.LU R61, [R1+0x244] ;  /* 0x00024400013d7983 */ /* 0x000ea80000300800 */
[----:B------:R-:W2:Y:S04]  /*2bc90*/  LDL.LU R62, [R1+0x248] ;  /* 0x00024800013e7983 */ /* 0x000ea80000300800 */
[----:B------:R-:W2:Y:S04]  /*2bca0*/  LDL.LU R63, [R1+0x24c] ;  /* 0x00024c00013f7983 */ /* 0x000ea80000300800 */
[----:B------:R-:W-:Y:S04]  /*2bcb0*/  STL [R1+0x3c74], R96 ;  /* 0x003c746001007387 */ /* 0x000fe80000100800 */
[----:B------:R-:W-:Y:S04]  /*2bcc0*/  STL [R1+0x3c70], R97 ;  /* 0x003c706101007387 */ /* 0x000fe80000100800 */
[----:B------:R-:W-:Y:S04]  /*2bcd0*/  STL [R1+0x3c6c], R100 ;  /* 0x003c6c6401007387 */ /* 0x000fe80000100800 */
[----:B------:R-:W-:Y:S04]  /*2bce0*/  STL [R1+0x3c68], R101 ;  /* 0x003c686501007387 */ /* 0x000fe80000100800 */
[----:B------:R-:W-:Y:S04]  /*2bcf0*/  STL.64 [R1+0x870], R244 ;  /* 0x000870f401007387 */ /* 0x000fe80000100a00 */
[----:B------:R1:W-:Y:S04]  /*2bd00*/  STL.64 [R1+0x878], R246 ;  /* 0x000878f601007387 */ /* 0x0003e80000100a00 */
[----:B-1----:R-:W2:Y:S04]  /*2bd10*/  LDL.LU.64 R246, [R1+0x3e68] ;  /* 0x003e680001f67983 */ /* 0x002ea80000300a00 */
[----:B------:R-:W2:Y:S04]  /*2bd20*/  LDL.LU.64 R244, [R1+0x3e60] ;  /* 0x003e600001f47983 */ /* 0x000ea80000300a00 */
[----:B------:R-:W-:Y:S04]  /*2bd30*/  STL.64 [R1+0x860], R248 ;  /* 0x000860f801007387 */ /* 0x000fe80000100a00 */
[----:B------:R1:W-:Y:S04]  /*2bd40*/  STL.64 [R1+0x868], R250 ;  /* 0x000868fa01007387 */ /* 0x0003e80000100a00 */
[----:B-1----:R-:W2:Y:S04]  /*2bd50*/  LDL.LU.64 R250, [R1+0x3e58] ;  /* 0x003e580001fa7983 */ /* 0x002ea80000300a00 */
[----:B------:R-:W2:Y:S01]  /*2bd60*/  LDL.LU.64 R248, [R1+0x3e50] ;  /* 0x003e500001f87983 */ /* 0x000ea20000300a00 */
[C---:B------:R-:W-:Y:S11]  /*2bd70*/  HMMA.1688.F32.TF32 R64, R236.reuse, R70, R64 ;  /* 0x00000046ec40723c */ /* 0x040ff60000081040 */
[----:B------:R-:W-:Y:S11]  /*2bd80*/  @!UPT UIADD3 URZ, URZ, URZ, URZ ;  /* 0x0000003f3f3ff290 */ /* 0x000ff6000fffe03f */
[----:B------:R-:W-:Y:S01]  /*2bd90*/  @!UPT UIADD3 URZ, URZ, URZ, URZ ;  /* 0x0000003f3f3ff290 */ /* 0x000fe2000fffe03f */
[----:B------:R-:W-:Y:S04]  /*2bda0*/  STL.64 [R1+0x850], R64 ;  /* 0x0008504001007387 */ /* 0x000fe80000100a00 */
[----:B------:R2:W-:Y:S02]  /*2bdb0*/  STL.64 [R1+0x858], R66 ;  /* 0x0008584201007387 */ /* 0x0005e40000100a00 */
[----:B--2---:R-:W-:Y:S02]  /*2bdc0*/  HMMA.1688.F32.TF32 R64, R236, R26, R248 ;  /* 0x0000001aec40723c */ /* 0x004fe400000810f8 */
[----:B------:R-:W2:Y:S11]  /*2bdd0*/  LDL.LU R248, [R1+0xb0] ;  /* 0x0000b00001f87983 */ /* 0x000eb60000300800 */
[----:B------:R-:W-:Y:S10]  /*2bde0*/  @!UPT UIADD3 URZ, URZ, URZ, URZ ;  /* 0x0000003f3f3ff290 */ /* 0x000ff4000fffe03f */
[----:B------:R-:W-:Y:S04]  /*2bdf0*/  STL.64 [R1+0x840], R64 ;  /* 0x0008404001007387 */ /* 0x000fe80000100a00 */
[----:B------:R1:W-:Y:S01]  /*2be00*/  STL.64 [R1+0x848], R66 ;  /* 0x0008484201007387 */ /* 0x0003e20000100a00 */
[----:B------:R-:W-:-:S03]  /*2be10*/  IMAD.MOV.U32 R251, RZ, RZ, R252 ;  /* 0x000000fffffb7224 */ /* 0x000fc600078e00fc */
[----:B------:R-:W2:Y:S04]  /*2be20*/  LDL.LU R249, [R1+0xb4] ;  /* 0x0000b40001f97983 */ /* 0x000ea80000300800 */
[----:B------:R-:W2:Y:S01]  /*2be30*/  LDL.LU R250, [R1+0xb8] ;  /* 0x0000b80001fa7983 */ /* 0x000ea20000300800 */
[C---:B-1----:R-:W-:Y:S03]  /*2be40*/  HMMA.1688.F32.TF32 R64, R236.reuse, R22, R244 ;  /* 0x00000016ec40723c */ /* 0x042fe600000810f4 */
[----:B------:R-:W2:Y:S04]  /*2be50*/  LDL.LU R252, [R1+0x3e48] ;  /* 0x003e480001fc7983 */ /* 0x000ea80000300800 */
[----:B------:R-:W2:Y:S11]  /*2be60*/  LDL.LU R244, [R1+0x3a0] ;  /* 0x0003a00001f47983 */ /* 0x000eb60000300800 */
[----:B------:R-:W-:Y:S05]  /*2be70*/  @!UPT UIADD3 URZ, URZ, URZ, URZ ;  /* 0x0000003f3f3ff290 */ /* 0x000fea000fffe03f */
[----:B------:R-:W-:Y:S04]  /*2be80*/  STL.64 [R1+0x830], R64 ;  /* 0x0008304001007387 */ /* 0x000fe80000100a00 */
[----:B------:R1:W-:Y:S04]  /*2be90*/  STL.64 [R1+0x838], R66 ;  /* 0x0008384201007387 */ /* 0x0003e80000100a00 */
[----:B------:R-:W2:Y:S04]  /*2bea0*/  LDL.LU R245, [R1+0x3a4] ;  /* 0x0003a40001f57983 */ /* 0x000ea80000300800 */
[----:B------:R-:W2:Y:S04]  /*2beb0*/  LDL.LU R246, [R1+0x3a8] ;  /* 0x0003a80001f67983 */ /* 0x000ea80000300800 */
[----:B------:R-:W2:Y:S01]  /*2bec0*/  LDL.LU R247, [R1+0x3ac] ;  /* 0x0003ac0001f77983 */ /* 0x000ea20000300800 */
[----:B-1----:R-:W-:Y:S03]  /*2bed0*/  HMMA.1688.F32.TF32 R64, R236, R18, R240 ;  /* 0x00000012ec40723c */ /* 0x002fe600000810f0 */
[----:B------:R-:W3:Y:S11]  /*2bee0*/  LDL.LU R236, [R1+0x1a0] ;  /* 0x0001a00001ec7983 */ /* 0x000ef60000300800 */
[----:B------:R-:W-:Y:S09]  /*2bef0*/  @!UPT UIADD3 URZ, URZ, URZ, URZ ;  /* 0x0000003f3f3ff290 */ /* 0x000ff2000fffe03f */
[----:B------:R-:W-:Y:S04]  /*2bf00*/  STL.64 [R1+0x810], R64 ;  /* 0x0008104001007387 */ /* 0x000fe80000100a00 */
[----:B------:R-:W-:Y:S04]  /*2bf10*/  STL.64 [R1+0x818], R66 ;  /* 0x0008184201007387 */ /* 0x000fe80000100a00 */
[----:B------:R-:W3:Y:S04]  /*2bf20*/  LDL.LU R237, [R1+0x1a4] ;  /* 0x0001a40001ed7983 */ /* 0x000ee80000300800 */
[----:B------:R-:W3:Y:S04]  /*2bf30*/  LDL.LU R238, [R1+0x1a8] ;  /* 0x0001a80001ee7983 */ /* 0x000ee80000300800 */
[----:B------:R-:W3:Y:S04]  /*2bf40*/  LDL.LU R239, [R1+0x1ac] ;  /* 0x0001ac0001ef7983 */ /* 0x000ee80000300800 */
[----:B------:R-:W3:Y:S04]  /*2bf50*/  LDL.LU R240, [R1+0xf0] ;  /* 0x0000f00001f07983 */ /* 0x000ee80000300800 */
[----:B------:R-:W3:Y:S04]  /*2bf60*/  LDL.LU R241, [R1+0xf4] ;  /* 0x0000f40001f17983 */ /* 0x000ee80000300800 */
[----:B------:R-:W3:Y:S01]  /*2bf70*/  LDL.LU R242, [R1+0xf8] ;  /* 0x0000f80001f27983 */ /* 0x000ee20000300800 */
[C---:B------:R-:W-:Y:S03]  /*2bf80*/  HMMA.1688.F32.TF32 R12, R48.reuse, R30, R12 ;  /* 0x0000001e300c723c */ /* 0x040fe6000008100c */
[----:B------:R-:W-:Y:S04]  /*2bf90*/  LDS R64, [R3+0x4200] ;  /* 0x0042000003407984 */ /* 0x000fe80000000800 */
[----:B------:R-:W-:Y:S01]  /*2bfa0*/  LDS R66, [R3+0x6200] ;  /* 0x0062000003427984 */ /* 0x000fe20000000800 */
[C---:B------:R-:W-:Y:S03]  /*2bfb0*/  HMMA.1688.F32.TF32 R60, R48.reuse, R94, R60 ;  /* 0x0000005e303c723c */ /* 0x040fe6000008103c */
[----:B------:R-:W-:Y:S04]  /*2bfc0*/  LDS R65, [R0+0x4200] ;  /* 0x0042000000417984 */ /* 0x000fe80000000800 */
[----:B------:R-:W1:Y:S01]  /*2bfd0*/  LDS R67, [R0+0x6200] ;  /* 0x0062000000437984 */ /* 0x000e620000000800 */
[C---:B--2---:R-:W-:Y:S11]  /*2bfe0*/  HMMA.1688.F32.TF32 R244, R48.reuse, R34, R244 ;  /* 0x0000002230f4723c */ /* 0x044ff600000810f4 */
[----:B------:R-:W-:Y:S11]  /*2bff0*/  @!UPT UIADD3 URZ, URZ, URZ, URZ ;  /* 0x0000003f3f3ff290 */ /* 0x000ff6000fffe03f */
[----:B------:R-:W-:Y:S01]  /*2c000*/  @!UPT UIADD3 URZ, URZ, URZ, URZ ;  /* 0x0000003f3f3ff290 */ /* 0x000fe2000fffe03f */
[----:B------:R2:W-:Y:S04]  /*2c010*/  STL.64 [R1+0x3ca0], R246 ;  /* 0x003ca0f601007387 */ /* 0x0005e80000100a00 */
[----:B------:R1:W-:Y:S01]  /*2c020*/  STL.64 [R1+0x3c98], R244 ;  /* 0x003c98f401007387 */ /* 0x0003e20000100a00 */
[----:B--2---:R-:W-:Y:S02]  /*2c030*/  IMAD.MOV.U32 R247, RZ, RZ, R12 ;  /* 0x000000fffff77224 */ /* 0x004fe400078e000c */
[----:B------:R-:W-:Y:S01]  /*2c040*/  IMAD.MOV.U32 R246, RZ, RZ, R13 ;  /* 0x000000fffff67224 */ /* 0x000fe200078e000d */
[----:B-1----:R-:W-:Y:S01]  /*2c050*/  MOV R245, R14 ;  /* 0x0000000e00f57202 */ /* 0x002fe20000000f00 */
[----:B------:R-:W-:Y:S02]  /*2c060*/  IMAD.MOV.U32 R244, RZ, RZ, R15 ;  /* 0x000000fffff47224 */ /* 0x000fe400078e000f */
[----:B------:R-:W2:Y:S04]  /*2c070*/  LDL.LU.64 R14, [R1+0x3e40] ;  /* 0x003e4000010e7983 */ /* 0x000ea80000300a00 */
[----:B------:R-:W2:Y:S04]  /*2c080*/  LDL.LU.64 R12, [R1+0x3e38] ;  /* 0x003e3800010c7983 */ /* 0x000ea80000300a00 */
[----:B------:R-:W-:Y:S04]  /*2c090*/  STL.64 [R1+0x2e0], R60 ;  /* 0x0002e03c01007387 */ /* 0x000fe80000100a00 */
[----:B------:R1:W-:Y:S04]  /*2c0a0*/  STL.64 [R1+0x2e8], R62 ;  /* 0x0002e83e01007387 */ /* 0x0003e80000100a00 */
[----:B-1----:R-:W4:Y:S04]  /*2c0b0*/  LDL.LU.64 R62, [R1+0x3e30] ;  /* 0x003e3000013e7983 */ /* 0x002f280000300a00 */
[----:B------:R-:W4:Y:S01]  /*2c0c0*/  LDL.LU.64 R60, [R1+0x3e28] ;  /* 0x003e2800013c7983 */ /* 0x000f220000300a00 */
[C---:B---3--:R-:W-:Y:S01]  /*2c0d0*/  HMMA.1688.F32.TF32 R236, R48.reuse, R10, R236 ;  /* 0x0000000a30ec723c */ /* 0x048fe200000810ec */
[----:B------:R-:W-:Y:S11]  /*2c0e0*/  MOV R243, R252 ;  /* 0x000000fc00f37202 */ /* 0x000ff60000000f00 */
[----:B------:R-:W-:Y:S11]  /*2c0f0*/  @!UPT UIADD3 URZ, URZ, URZ, URZ ;  /* 0x0000003f3f3ff290 */ /* 0x000ff6000fffe03f */
[----:B------:R-:W-:Y:S01]  /*2c100*/  @!UPT UIADD3 URZ, URZ, URZ, URZ ;  /* 0x0000003f3f3ff290 */ /* 0x000fe2000fffe03f */
[----:B------:R-:W-:Y:S01]  /*2c110*/  IMAD.MOV.U32 R73, RZ, RZ, R236 ;  /* 0x000000ffff497224 */ /* 0x000fe200078e00ec */
[----:B------:R-:W-:Y:S01]  /*2c120*/  MOV R72, R237 ;  /* 0x000000ed00487202 */ /* 0x000fe20000000f00 */
[----:B------:R-:W-:Y:S02]  /*2c130*/  IMAD.MOV.U32 R252, RZ, RZ, R238 ;  /* 0x000000fffffc7224 */ /* 0x000fe400078e00ee */
[----:B------:R-:W-:Y:S02]  /*2c140*/  IMAD.MOV.U32 R25, RZ, RZ, R239 ;  /* 0x000000ffff197224 */ /* 0x000fe400078e00ef */
[----:B------:R-:W-:Y:S03]  /*2c150*/  HMMA.1688.F32.TF32 R236, R48, R6, R240 ;  /* 0x0000000630ec723c */ /* 0x000fe600000810f0 */
[----:B------:R-:W-:Y:S04]  /*2c160*/  STL [R1+0x3c94], R25 ;  /* 0x003c941901007387 */ /* 0x000fe80000100800 */
[----:B------:R-:W-:Y:S04]  /*2c170*/  STL [R1+0x3c90], R252 ;  /* 0x003c90fc01007387 */ /* 0x000fe80000100800 */
[----:B------:R-:W-:Y:S04]  /*2c180*/  STL [R1+0x3c8c], R72 ;  /* 0x003c8c4801007387 */ /* 0x000fe80000100800 */
[----:B------:R-:W-:Y:S08]  /*2c190*/  STL [R1+0x3c88], R73 ;  /* 0x003c884901007387 */ /* 0x000ff00000100800 */
[----:B------:R1:W-:Y:S01]  /*2c1a0*/  STL.64 [R1+0x358], R238 ;  /* 0x000358ee01007387 */ /* 0x0003e20000100a00 */
[----:B------:R-:W-:Y:S01]  /*2c1b0*/  MOV R88, R236 ;  /* 0x000000ec00587202 */ /* 0x000fe20000000f00 */
[----:B------:R-:W-:-:S02]  /*2c1c0*/  IMAD.MOV.U32 R89, RZ, RZ, R237 ;  /* 0x000000ffff597224 */ /* 0x000fc400078e00ed */
[----:B-1----:R-:W-:Y:S11]  /*2c1d0*/  HMMA.1688.F32.TF32 R236, R48, R74, R248 ;  /* 0x0000004a30ec723c */ /* 0x002ff600000810f8 */
[----:B------:R-:W-:Y:S11]  /*2c1e0*/  @!UPT UIADD3 URZ, URZ, URZ, URZ ;  /* 0x0000003f3f3ff290 */ /* 0x000ff6000fffe03f */
[----:B------:R-:W-:Y:S01]  /*2c1f0*/  @!UPT UIADD3 URZ, URZ, URZ, URZ ;  /* 0x0000003f3f3ff290 */ /* 0x000fe2000fffe03f */
[----:B------:R2:W-:Y:S01]  /*2c200*/  STL.64 [R1+0x3a0], R236 ;  /* 0x0003a0ec01007387 */ /* 0x0005e20000100a00 */
[----:B------:R-:W-:Y:S01]  /*2c210*/  IMAD.MOV.U32 R96, RZ, RZ, R238 ;  /* 0x000000ffff607224 */ /* 0x000fe200078e00ee */
[----:B------:R-:W-:-:S05]  /*2c220*/  MOV R97, R239 ;  /* 0x000000ef00617202 */ /* 0x000fca0000000f00 */
[----:B------:R-:W-:Y:S04]  /*2c230*/  STL [R1+0x3c7c], R97 ;  /* 0x003c7c6101007387 */ /* 0x000fe80000100800 */
[----:B------:R-:W-:Y:S01]  /*2c240*/  STL [R1+0x3c78], R96 ;  /* 0x003c786001007387 */ /* 0x000fe20000100800 */
[----:B------:R-:W-:Y:S01]  /*2c250*/  IMAD.MOV.U32 R249, RZ, RZ, R2 ;  /* 0x000000fffff97224 */ /* 0x000fe200078e0002 */
[C---:B--2---:R-:W-:Y:S08]  /*2c260*/  HMMA.1688.F32.TF32 R236, R48.reuse, R98, R12 ;  /* 0x0000006230ec723c */ /* 0x044ff0000008100c */
[C---:B------:R-:W-:Y:S08]  /*2c270*/  HMMA.1688.F32.TF32 R12, R48.reuse, R90, R104 ;  /* 0x0000005a300c723c */ /* 0x040ff00000081068 */
[C---:B----4-:R-:W-:Y:S11]  /*2c280*/  HMMA.1688.F32.TF32 R60, R48.reuse, R102, R60 ;  /* 0x00000066303c723c */ /* 0x050ff6000008103c */
[----:B------:R-:W-:Y:S11]  /*2c290*/  @!UPT UIADD3 URZ, URZ, URZ, URZ ;  /* 0x0000003f3f3ff290 */ /* 0x000ff6000fffe03f */
[----:B------:R-:W-:Y:S01]  /*2c2a0*/  @!UPT UIADD3 URZ, URZ, URZ, URZ ;  /* 0x0000003f3f3ff290 */ /* 0x000fe2000fffe03f */
[----:B------:R1:W-:Y:S04]  /*2c2b0*/  STL.64 [R1+0x7d0], R60 ;  /* 0x0007d03c01007387 */ /* 0x0003e80000100a00 */
[----:B------:R2:W-:Y:S04]  /*2c2c0*/  STL.64 [R1+0x7d8], R62 ;  /* 0x0007d83e01007387 */ /* 0x0005e80000100a00 */
[----:B-1----:R-:W3:Y:S04]  /*2c2d0*/  LDL.LU R60, [R1+0x390] ;  /* 0x00039000013c7983 */ /* 0x002ee80000300800 */
[----:B------:R-:W-:Y:S04]  /*2c2e0*/  STL.64 [R1+0x7c0], R236 ;  /* 0x0007c0ec01007387 */ /* 0x000fe80000100a00 */
[----:B------:R-:W-:Y:S04]  /*2c2f0*/  STL.64 [R1+0x7c8], R238 ;  /* 0x0007c8ee01007387 */ /* 0x000fe80000100a00 */
[----:B------:R-:W-:Y:S04]  /*2c300*/  STL.64 [R1+0x7b0], R12 ;  /* 0x0007b00c01007387 */ /* 0x000fe80000100a00 */
[----:B------:R1:W-:Y:S04]  /*2c310*/  STL.64 [R1+0x7b8], R14 ;  /* 0x0007b80e01007387 */ /* 0x0003e80000100a00 */
[----:B------:R-:W3:Y:S04]  /*2c320*/  LDL.LU R61, [R1+0x394] ;  /* 0x00039400013d7983 */ /* 0x000ee80000300800 */
[----:B--2---:R-:W3:Y:S01]  /*2c330*/  LDL.LU R62, [R1+0x398] ;  /* 0x00039800013e7983 */ /* 0x004ee20000300800 */
[C---:B-1----:R-:W-:Y:S03]  /*2c340*/  HMMA.1688.F32.TF32 R12, R48.reuse, R86, R108 ;  /* 0x00000056300c723c */ /* 0x042fe6000008106c */
[----:B------:R-:W3:Y:S04]  /*2c350*/  LDL.LU R63, [R1+0x39c] ;  /* 0x00039c00013f7983 */ /* 0x000ee80000300800 */
[----:B------:R-:W2:Y:S04]  /*2c360*/  LDL.LU R240, [R1+0x300] ;  /* 0x0003000001f07983 */ /* 0x000ea80000300800 */
[----:B------:R-:W2:Y:S04]  /*2c370*/  LDL.LU R241, [R1+0x304] ;  /* 0x0003040001f17983 */ /* 0x000ea80000300800 */
[----:B------:R-:W2:Y:S04]  /*2c380*/  LDL.LU R242, [R1+0x308] ;  /* 0x0003080001f27983 */ /* 0x000ea80000300800 */
[----:B------:R-:W2:Y:S04]  /*2c390*/  LDL.LU R243, [R1+0x30c] ;  /* 0x00030c0001f37983 */ /* 0x000ea80000300800 */
[----:B------:R-:W4:Y:S04]  /*2c3a0*/  LDL.LU R104, [R1+0x1c0] ;  /* 0x0001c00001687983 */ /* 0x000f280000300800 */
[----:B------:R-:W4:Y:S04]  /*2c3b0*/  LDL.LU R105, [R1+0x1c4] ;  /* 0x0001c40001697983 */ /* 0x000f280000300800 */
[----:B------:R-:W4:Y:S04]  /*2c3c0*/  LDL.LU R106, [R1+0x1c8] ;  /* 0x0001c800016a7983 */ /* 0x000f280000300800 */
[----:B------:R-:W4:Y:S04]  /*2c3d0*/  LDL.LU R107, [R1+0x1cc] ;  /* 0x0001cc00016b7983 */ /* 0x000f280000300800 */
[----:B------:R-:W2:Y:S04]  /*2c3e0*/  LDL.LU R236, [R1+0x130] ;  /* 0x0001300001ec7983 */ /* 0x000ea80000300800 */
[----:B------:R-:W2:Y:S04]  /*2c3f0*/  LDL.LU R237, [R1+0x134] ;  /* 0x0001340001ed7983 */ /* 0x000ea80000300800 */
[----:B------:R-:W2:Y:S04]  /*2c400*/  LDL.LU R238, [R1+0x138] ;  /* 0x0001380001ee7983 */ /* 0x000ea80000300800 */
[----:B------:R-:W2:Y:S04]  /*2c410*/  LDL.LU R239, [R1+0x13c] ;  /* 0x00013c0001ef7983 */ /* 0x000ea80000300800 */
[----:B------:R-:W2:Y:S04]  /*2c420*/  LDL.LU R248, [R1+0xa0] ;  /* 0x0000a00001f87983 */ /* 0x000ea80000300800 */
[----:B------:R-:W2:Y:S04]  /*2c430*/  LDL.LU R2, [R1+0x3e20] ;  /* 0x003e200001027983 */ /* 0x000ea80000300800 */
[----:B------:R-:W4:Y:S04]  /*2c440*/  LDL.LU R108, [R1+0x260] ;  /* 0x00026000016c7983 */ /* 0x000f280000300800 */
[----:B------:R-:W-:Y:S04]  /*2c450*/  STL.64 [R1+0x7a0], R12 ;  /* 0x0007a00c01007387 */ /* 0x000fe80000100a00 */
[----:B------:R1:W-:Y:S04]  /*2c460*/  STL.64 [R1+0x7a8], R14 ;  /* 0x0007a80e01007387 */ /* 0x0003e80000100a00 */
[----:B------:R-:W4:Y:S04]  /*2c470*/  LDL.LU R109, [R1+0x264] ;  /* 0x00026400016d7983 */ /* 0x000f280000300800 */
[----:B------:R-:W4:Y:S01]  /*2c480*/  LDL.LU R110, [R1+0x268] ;  /* 0x00026800016e7983 */ /* 0x000f220000300800 */
[C---:B-1----:R-:W-:Y:S08]  /*2c490*/  HMMA.1688.F32.TF32 R12, R48.reuse, R82, R112 ;  /* 0x00000052300c723c */ /* 0x042ff00000081070 */
[C---:B------:R-:W-:Y:S08]  /*2c4a0*/  HMMA.1688.F32.TF32 R112, R48.reuse, R78, R116 ;  /* 0x0000004e3070723c */ /* 0x040ff00000081074 */
[C---:B------:R-:W-:Y:S07]  /*2c4b0*/  HMMA.1688.F32.TF32 R116, R48.reuse, R70, R120 ;  /* 0x000000463074723c */ /* 0x040fee0000081078 */
[----:B------:R-:W-:Y:S04]  /*2c4c0*/  STL.64 [R1+0x790], R12 ;  /* 0x0007900c01007387 */ /* 0x000fe80000100a00 */
[----:B------:R1:W-:Y:S04]  /*2c4d0*/  STL.64 [R1+0x798], R14 ;  /* 0x0007980e01007387 */ /* 0x0003e80000100a00 */
[----:B------:R-:W-:Y:S01]  /*2c4e0*/  STL.64 [R1+0x780], R112 ;  /* 0x0007807001007387 */ /* 0x000fe20000100a00 */
[C---:B------:R-:W-:Y:S03]  /*2c4f0*/  HMMA.1688.F32.TF32 R40, R48.reuse, R18, R40 ;  /* 0x000000123028723c */ /* 0x040fe60000081028 */
[----:B------:R1:W-:Y:S05]  /*2c500*/  STL.64 [R1+0x788], R114 ;  /* 0x0007887201007387 */ /* 0x0003ea0000100a00 */
[C---:B-1----:R-:W-:Y:S08]  /*2c510*/  HMMA.1688.F32.TF32 R12, R48.reuse, R26, R124 ;  /* 0x0000001a300c723c */ /* 0x042ff0000008107c */
[----:B------:R-:W-:Y:S01]  /*2c520*/  HMMA.1688.F32.TF32 R112, R48, R22, R128 ;  /* 0x000000163070723c */ /* 0x000fe20000081080 */
[----:B------:R-:W-:Y:S04]  /*2c530*/  STL.64 [R1+0x770], R116 ;  /* 0x0007707401007387 */ /* 0x000fe80000100a00 */
[----:B------:R-:W-:Y:S10]  /*2c540*/  STL.64 [R1+0x778], R118 ;  /* 0x0007787601007387 */ /* 0x000ff40000100a00 */
[----:B------:R-:W-:Y:S04]  /*2c550*/  STL.64 [R1+0x760], R12 ;  /* 0x0007600c01007387 */ /* 0x000fe80000100a00 */
[----:B------:R-:W-:Y:S04]  /*2c560*/  STL.64 [R1+0x768], R14 ;  /* 0x0007680e01007387 */ /* 0x000fe80000100a00 */
[----:B------:R-:W-:Y:S04]  /*2c570*/  STL.64 [R1+0x750], R112 ;  /* 0x0007507001007387 */ /* 0x000fe80000100a00 */
[----:B------:R-:W-:Y:S04]  /*2c580*/  STL.64 [R1+0x758], R114 ;  /* 0x0007587201007387 */ /* 0x000fe80000100a00 */
[----:B------:R-:W-:Y:S04]  /*2c590*/  STL.64 [R1+0x740], R40 ;  /* 0x0007402801007387 */ /* 0x000fe80000100a00 */
[----:B------:R4:W-:Y:S01]  /*2c5a0*/  STL.64 [R1+0x748], R42 ;  /* 0x0007482a01007387 */ /* 0x0009e20000100a00 */
[----:B------:R-:W-:Y:S01]  /*2c5b0*/  IMAD.MOV.U32 R250, RZ, RZ, R5 ;  /* 0x000000fffffa7224 */ /* 0x000fe200078e0005 */
[----:B------:R-:W-:Y:S01]  /*2c5c0*/  MOV R251, R4 ;  /* 0x0000000400fb7202 */ /* 0x000fe20000000f00 */
[C---:B------:R-:W-:Y:S01]  /*2c5d0*/  HMMA.1688.F32.TF32 R48, R64.reuse, R98, R132 ;  /* 0x000000624030723c */ /* 0x040fe20000081084 */
[----:B------:R-:W-:Y:S04]  /*2c5e0*/  LDS R12, [R3+0x4300] ;  /* 0x00430000030c7984 */ /* 0x000fe80000000800 */
[----:B------:R-:W-:Y:S04]  /*2c5f0*/  LDS R14, [R3+0x6300] ;  /* 0x00630000030e7984 */ /* 0x000fe80000000800 */
[----:B------:R-:W-:Y:S04]  /*2c600*/  LDS R13, [R0+0x4300] ;  /* 0x00430000000d7984 */ /* 0x000fe80000000800 */
[----:B------:R-:W1:Y:S01]  /*2c610*/  LDS R15, [R0+0x6300] ;  /* 0x00630000000f7984 */ /* 0x000e620000000800 */
[----:B---3--:R-:W-:Y:S01]  /*2c620*/  HMMA.1688.F32.TF32 R60, R64, R34, R60 ;  /* 0x00000022403c723c */ /* 0x008fe2000008103c */
[----:B--2---:R-:W-:-:S07]  /*2c630*/  IMAD.MOV.U32 R111, RZ, RZ, R2 ;  /* 0x000000ffff6f7224 */ /* 0x004fce00078e0002 */
[C---:B----4-:R-:W-:Y:S11]  /*2c640*/  HMMA.1688.F32.TF32 R40, R64.reuse, R94, R108 ;  /* 0x0000005e4028723c */ /* 0x050ff6000008106c */
[----:B------:R-:W-:Y:S11]  /*2c650*/  @!UPT UIADD3 URZ, URZ, URZ, URZ ;  /* 0x0000003f3f3ff290 */ /* 0x000ff6000fffe03f */
[----:B------:R-:W-:Y:S02]  /*2c660*/  @!UPT UIADD3 URZ, URZ, URZ, URZ ;  /* 0x0000003f3f3ff290 */ /* 0x000fe4000fffe03f */
[----:B------:R-:W-:Y:S01]  /*2c670*/  IMAD.MOV.U32 R25, RZ, RZ, R40 ;  /* 0x000000ffff197224 */ /* 0x000fe200078e0028 */
[----:B------:R-:W-:Y:S01]  /*2c680*/  MOV R252, R41 ;  /* 0x0000002900fc7202 */ /* 0x000fe20000000f00 */
[----:B------:R-:W-:Y:S02]  /*2c690*/  IMAD.MOV.U32 R72, RZ, RZ, R42 ;  /* 0x000000ffff487224 */ /* 0x000fe400078e002a */
[----:B------:R-:W-:Y:S02]  /*2c6a0*/  IMAD.MOV.U32 R73, RZ, RZ, R43 ;  /* 0x000000ffff497224 */ /* 0x000fe400078e002b */
[C---:B------:R-:W-:Y:S08]  /*2c6b0*/  HMMA.1688.F32.TF32 R40, R64.reuse, R10, R104 ;  /* 0x0000000a4028723c */ /* 0x040ff00000081068 */
[C---:B------:R-:W-:Y:S11]  /*2c6c0*/  HMMA.1688.F32.TF32 R240, R64.reuse, R30, R240 ;  /* 0x0000001e40f0723c */ /* 0x040ff600000810f0 */
[----:B------:R-:W-:Y:S05]  /*2c6d0*/  @!UPT UIADD3 URZ, URZ, URZ, URZ ;  /* 0x0000003f3f3ff290 */ /* 0x000fea000fffe03f */
[----:B------:R-:W-:Y:S01]  /*2c6e0*/  MOV R24, R40 ;  /* 0x0000002800187202 */ /* 0x000fe20000000f00 */
[----:B------:R-:W-:Y:S01]  /*2c6f0*/  IMAD.MOV.U32 R5, RZ, RZ, R41 ;  /* 0x000000ffff057224 */ /* 0x000fe200078e0029 */
[----:B------:R-:W-:Y:S01]  /*2c700*/  MOV R2, R43 ;  /* 0x0000002b00027202 */ /* 0x000fe20000000f00 */
[----:B------:R-:W-:Y:S02]  /*2c710*/  IMAD.MOV.U32 R4, RZ, RZ, R42 ;  /* 0x000000ffff047224 */ /* 0x000fe400078e002a */
[----:B------:R-:W-:Y:S01]  /*2c720*/  HMMA.1688.F32.TF32 R40, R64, R6, R236 ;  /* 0x000000064028723c */ /* 0x000fe200000810ec */
[----:B------:R-:W-:Y:S04]  /*2c730*/  STL.64 [R1+0x3cb0], R62 ;  /* 0x003cb03e01007387 */ /* 0x000fe80000100a00 */
[----:B------:R-:W-:Y:S04]  /*2c740*/  STL.64 [R1+0x3ca8], R60 ;  /* 0x003ca83c01007387 */ /* 0x000fe80000100a00 */
[----:B------:R-:W-:Y:S04]  /*2c750*/  STL.64 [R1+0x3cc0], R242 ;  /* 0x003cc0f201007387 */ /* 0x000fe80000100a00 */
[----:B------:R-:W-:Y:S10]  /*2c760*/  STL.64 [R1+0x3cb8], R240 ;  /* 0x003cb8f001007387 */ /* 0x000ff40000100a00 */
[----:B------:R2:W-:Y:S01]  /*2c770*/  STL.64 [R1+0x60], R40 ;  /* 0x0000602801007387 */ /* 0x0005e20000100a00 */
[----:B------:R-:W-:-:S02]  /*2c780*/  IMAD.MOV.U32 R97, RZ, RZ, R42 ;  /* 0x000000ffff617224 */ /* 0x000fc400078e002a */
[----:B------:R-:W-:Y:S02]  /*2c790*/  IMAD.MOV.U32 R96, RZ, RZ, R43 ;  /* 0x000000ffff607224 */ /* 0x000fe400078e002b */
[C---:B--2---:R-:W-:Y:S08]  /*2c7a0*/  HMMA.1688.F32.TF32 R40, R64.reuse, R74, R248 ;  /* 0x0000004a4028723c */ /* 0x044ff000000810f8 */
[C---:B------:R-:W-:Y:S11]  /*2c7b0*/  HMMA.1688.F32.TF32 R60, R64.reuse, R102, R136 ;  /* 0x00000066403c723c */ /* 0x040ff60000081088 */
[----:B------:R-:W-:Y:S05]  /*2c7c0*/  @!UPT UIADD3 URZ, URZ, URZ, URZ ;  /* 0x0000003f3f3ff290 */ /* 0x000fea000fffe03f */
[----:B------:R-:W-:Y:S01]  /*2c7d0*/  MOV R100, R40 ;  /* 0x0000002800647202 */ /* 0x000fe20000000f00 */
[----:B------:R-:W-:Y:S01]  /*2c7e0*/  IMAD.MOV.U32 R101, RZ, RZ, R41 ;  /* 0x000000ffff657224 */ /* 0x000fe200078e0029 */
[----:B------:R-:W-:Y:S01]  /*2c7f0*/  MOV R84, R43 ;  /* 0x0000002b00547202 */ /* 0x000fe20000000f00 */
[----:B------:R-:W-:Y:S02]  /*2c800*/  IMAD.MOV.U32 R85, RZ, RZ, R42 ;  /* 0x000000ffff557224 */ /* 0x000fe400078e002a */
[C---:B------:R-:W-:Y:S02]  /*2c810*/  HMMA.1688.F32.TF32 R40, R64.reuse, R90, R144 ;  /* 0x0000005a4028723c */ /* 0x040fe40000081090 */
[----:B------:R-:W-:Y:S04]  /*2c820*/  STL.64 [R1+0x710], R60 ;  /* 0x0007103c01007387 */ /* 0x000fe80000100a00 */
[----:B------:R-:W-:Y:S04]  /*2c830*/  STL.64 [R1+0x718], R62 ;  /* 0x0007183e01007387 */ /* 0x000fe80000100a00 */
[----:B------:R-:W1:Y:S04]  /*2c840*/  LDL.LU R108, [R1+0x440] ;  /* 0x00044000016c7983 */ /* 0x000e680000300800 */
[----:B------:R-:W-:Y:S04]  /*2c850*/  STL.64 [R1+0x700], R48 ;  /* 0x0007003001007387 */ /* 0x000fe80000100a00 */
[----:B------:R-:W-:Y:S05]  /*2c860*/  STL.64 [R1+0x708], R50 ;  /* 0x0007083201007387 */ /* 0x000fea0000100a00 */
[----:B------:R-:W-:Y:S04]  /*2c870*/  STL.64 [R1+0x6f0], R40 ;  /* 0x0006f02801007387 */ /* 0x000fe80000100a00 */
[----:B------:R2:W-:Y:S04]  /*2c880*/  STL.64 [R1+0x6f8], R42 ;  /* 0x0006f82a01007387 */ /* 0x0005e80000100a00 */
[----:B------:R-:W1:Y:S04]  /*2c890*/  LDL.LU R109, [R1+0x444] ;  /* 0x00044400016d7983 */ /* 0x000e680000300800 */
[----:B------:R-:W1:Y:S04]  /*2c8a0*/  LDL.LU R110, [R1+0x448] ;  /* 0x00044800016e7983 */ /* 0x000e680000300800 */
[----:B------:R-:W1:Y:S04]  /*2c8b0*/  LDL.LU R111, [R1+0x44c] ;  /* 0x00044c00016f7983 */ /* 0x000e680000300800 */
[----:B------:R-:W3:Y:S04]  /*2c8c0*/  LDL.LU R248, [R1+0x340] ;  /* 0x0003400001f87983 */ /* 0x000ee80000300800 */
[----:B------:R-:W3:Y:S04]  /*2c8d0*/  LDL.LU R249, [R1+0x344] ;  /* 0x0003440001f97983 */ /* 0x000ee80000300800 */
[----:B------:R-:W3:Y:S04]  /*2c8e0*/  LDL.LU R250, [R1+0x348] ;  /* 0x0003480001fa7983 */ /* 0x000ee80000300800 */
[----:B------:R-:W3:Y:S01]  /*2c8f0*/  LDL.LU R251, [R1+0x34c] ;  /* 0x00034c0001fb7983 */ /* 0x000ee20000300800 */
[C---:B--2---:R-:W-:Y:S08]  /*2c900*/  HMMA.1688.F32.TF32 R40, R64.reuse, R86, R148 ;  /* 0x000000564028723c */ /* 0x044ff00000081094 */
[C---:B------:R-:W-:Y:S08]  /*2c910*/  HMMA.1688.F32.TF32 R60, R64.reuse, R82, R152 ;  /* 0x00000052403c723c */ /* 0x040ff00000081098 */
[C---:B------:R-:W-:Y:S07]  /*2c920*/  HMMA.1688.F32.TF32 R48, R64.reuse, R78, R156 ;  /* 0x0000004e4030723c */ /* 0x040fee000008109c */
[----:B------:R-:W-:Y:S04]  /*2c930*/  STL.64 [R1+0x6e0], R40 ;  /* 0x0006e02801007387 */ /* 0x000fe80000100a00 */
[----:B------:R2:W-:Y:S02]  /*2c940*/  STL.64 [R1+0x6e8], R42 ;  /* 0x0006e82a01007387 */ /* 0x0005e40000100a00 */
[C---:B--2---:R-:W-:Y:S02]  /*2c950*/  HMMA.1688.F32.TF32 R40, R64.reuse, R70, R160 ;  /* 0x000000464028723c */ /* 0x044fe400000810a0 */
[----:B------:R-:W-:Y:S04]  /*2c960*/  STL.64 [R1+0x6d0], R60 ;  /* 0x0006d03c01007387 */ /* 0x000fe80000100a00 */
[----:B------:R2:W-:Y:S04]  /*2c970*/  STL.64 [R1+0x6d8], R62 ;  /* 0x0006d83e01007387 */ /* 0x0005e80000100a00 */
[----:B------:R-:W-:Y:S04]  /*2c980*/  STL.64 [R1+0x6c0], R48 ;  /* 0x0006c03001007387 */ /* 0x000fe80000100a00 */
[----:B------:R4:W-:Y:S01]  /*2c990*/  STL.64 [R1+0x6c8], R50 ;  /* 0x0006c83201007387 */ /* 0x0009e20000100a00 */
[C---:B--2---:R-:W-:Y:S08]  /*2c9a0*/  HMMA.1688.F32.TF32 R60, R64.reuse, R26, R164 ;  /* 0x0000001a403c723c */ /* 0x044ff000000810a4 */
[----:B------:R-:W-:Y:S01]  /*2c9b0*/  STL.64 [R1+0x6b0], R40 ;  /* 0x0006b02801007387 */ /* 0x000fe20000100a00 */
[C---:B----4-:R-:W-:Y:S03]  /*2c9c0*/  HMMA.1688.F32.TF32 R48, R64.reuse, R22, R140 ;  /* 0x000000164030723c */ /* 0x050fe6000008108c */
[----:B------:R2:W-:Y:S05]  /*2c9d0*/  STL.64 [R1+0x6b8], R42 ;  /* 0x0006b82a01007387 */ /* 0x0005ea0000100a00 */
[----:B--2---:R-:W-:Y:S06]  /*2c9e0*/  HMMA.1688.F32.TF32 R40, R64, R18, R200 ;  /* 0x000000124028723c */ /* 0x004fec00000810c8 */
[----:B------:R-:W-:Y:S04]  /*2c9f0*/  STL.64 [R1+0x6a0], R60 ;  /* 0x0006a03c01007387 */ /* 0x000fe80000100a00 */
[----:B------:R-:W-:Y:S04]  /*2ca00*/  STL.64 [R1+0x6a8], R62 ;  /* 0x0006a83e01007387 */ /* 0x000fe80000100a00 */
[----:B------:R-:W2:Y:S04]  /*2ca10*/  LDL.LU R128, [R1+0xc0] ;  /* 0x0000c00001807983 */ /* 0x000ea80000300800 */
[----:B------:R4:W-:Y:S04]  /*2ca20*/  STL.64 [R1+0x690], R48 ;  /* 0x0006903001007387 */ /* 0x0009e80000100a00 */
[----:B------:R4:W-:Y:S04]  /*2ca30*/  STL.64 [R1+0x698], R50 ;  /* 0x0006983201007387 */ /* 0x0009e80000100a00 */
[----:B------:R-:W-:Y:S04]  /*2ca40*/  STL.64 [R1+0x660], R40 ;  /* 0x0006602801007387 */ /* 0x000fe80000100a00 */
[----:B------:R-:W-:Y:S04]  /*2ca50*/  STL.64 [R1+0x668], R42 ;  /* 0x0006682a01007387 */ /* 0x000fe80000100a00 */
[----:B------:R-:W2:Y:S04]  /*2ca60*/  LDL.LU R129, [R1+0xc4] ;  /* 0x0000c40001817983 */ /* 0x000ea80000300800 */
[----:B------:R-:W2:Y:S04]  /*2ca70*/  LDL.LU R130, [R1+0xc8] ;  /* 0x0000c80001827983 */ /* 0x000ea80000300800 */
[----:B------:R-:W2:Y:S04]  /*2ca80*/  LDL.LU R131, [R1+0xcc] ;  /* 0x0000cc0001837983 */ /* 0x000ea80000300800 */
[----:B------:R-:W2:Y:S04]  /*2ca90*/  LDL.LU R104, [R1+0x220] ;  /* 0x0002200001687983 */ /* 0x000ea80000300800 */
[----:B------:R-:W2:Y:S04]  /*2caa0*/  LDL.LU R105, [R1+0x224] ;  /* 0x0002240001697983 */ /* 0x000ea80000300800 */
[----:B------:R-:W2:Y:S04]  /*2cab0*/  LDL.LU R106, [R1+0x228] ;  /* 0x00022800016a7983 */ /* 0x000ea80000300800 */
[----:B------:R-:W2:Y:S04]  /*2cac0*/  LDL.LU R107, [R1+0x22c] ;  /* 0x00022c00016b7983 */ /* 0x000ea80000300800 */
[----:B----4-:R-:W4:Y:S04]  /*2cad0*/  LDL.LU R48, [R1+0x290] ;  /* 0x0002900001307983 */ /* 0x010f280000300800 */
[----:B------:R-:W4:Y:S04]  /*2cae0*/  LDL.LU R49, [R1+0x294] ;  /* 0x0002940001317983 */ /* 0x000f280000300800 */
[----:B------:R-:W4:Y:S04]  /*2caf0*/  LDL.LU R50, [R1+0x298] ;  /* 0x0002980001327983 */ /* 0x000f280000300800 */
[----:B------:R-:W4:Y:S04]  /*2cb00*/  LDL.LU R51, [R1+0x29c] ;  /* 0x00029c0001337983 */ /* 0x000f280000300800 */
[----:B------:R-:W2:Y:S04]  /*2cb10*/  LDL.LU R236, [R1+0x190] ;  /* 0x0001900001ec7983 */ /* 0x000ea80000300800 */
[----:B------:R-:W2:Y:S04]  /*2cb20*/  LDL.LU R237, [R1+0x194] ;  /* 0x0001940001ed7983 */ /* 0x000ea80000300800 */
[----:B------:R-:W2:Y:S04]  /*2cb30*/  LDL.LU R238, [R1+0x198] ;  /* 0x0001980001ee7983 */ /* 0x000ea80000300800 */
[----:B------:R-:W2:Y:S01]  /*2cb40*/  LDL.LU R239, [R1+0x19c] ;  /* 0x00019c0001ef7983 */ /* 0x000ea20000300800 */
[C---:B-1----:R-:W-:Y:S03]  /*2cb50*/  HMMA.1688.F32.TF32 R124, R12.reuse, R34, R108 ;  /* 0x000000220c7c723c */ /* 0x042fe6000008106c */
[----:B------:R-:W-:Y:S04]  /*2cb60*/  LDS R40, [R3+0x4400] ;  /* 0x0044000003287984 */ /* 0x000fe80000000800 */
[----:B------:R-:W-:Y:S01]  /*2cb70*/  LDS R42, [R3+0x6400] ;  /* 0x00640000032a7984 */ /* 0x000fe20000000800 */
[C---:B---3--:R-:W-:Y:S03]  /*2cb80*/  HMMA.1688.F32.TF32 R116, R12.reuse, R30, R248 ;  /* 0x0000001e0c74723c */ /* 0x048fe600000810f8 */
[----:B------:R-:W-:Y:S04]  /*2cb90*/  LDS R41, [R0+0x4400] ;  /* 0x0044000000297984 */ /* 0x000fe80000000800 */
[----:B------:R-:W1:Y:S08]  /*2cba0*/  LDS R43, [R0+0x6400] ;  /* 0x00640000002b7984 */ /* 0x000e700000000800 */
[----:B------:R-:W-:Y:S04]  /*2cbb0*/  STL.64 [R1+0x3cd0], R126 ;  /* 0x003cd07e01007387 */ /* 0x000fe80000100a00 */
[----:B------:R-:W-:Y:S04]  /*2cbc0*/  STL.64 [R1+0x3cc8], R124 ;  /* 0x003cc87c01007387 */ /* 0x000fe80000100a00 */
[----:B------:R-:W3:Y:S04]  /*2cbd0*/  LDL.LU R248, [R1+0x280] ;  /* 0x0002800001f87983 */ /* 0x000ee80000300800 */
[----:B------:R-:W3:Y:S04]  /*2cbe0*/  LDL.LU R249, [R1+0x284] ;  /* 0x0002840001f97983 */ /* 0x000ee80000300800 */
[----:B------:R-:W3:Y:S04]  /*2cbf0*/  LDL.LU R250, [R1+0x288] ;  /* 0x0002880001fa7983 */ /* 0x000ee80000300800 */
[----:B------:R-:W3:Y:S04]  /*2cc00*/  LDL.LU R251, [R1+0x28c] ;  /* 0x00028c0001fb7983 */ /* 0x000ee80000300800 */
[----:B------:R-:W3:Y:S04]  /*2cc10*/  LDL.LU R112, [R1+0x420] ;  /* 0x0004200001707983 */ /* 0x000ee80000300800 */
[----:B------:R-:W3:Y:S04]  /*2cc20*/  LDL.LU R113, [R1+0x424] ;  /* 0x0004240001717983 */ /* 0x000ee80000300800 */
[----:B------:R-:W3:Y:S04]  /*2cc30*/  LDL.LU R114, [R1+0x428] ;  /* 0x0004280001727983 */ /* 0x000ee80000300800 */
[----:B------:R-:W3:Y:S04]  /*2cc40*/  LDL.LU R115, [R1+0x42c] ;  /* 0x00042c0001737983 */ /* 0x000ee80000300800 */
[----:B------:R-:W1:Y:S04]  /*2cc50*/  LDL.LU R120, [R1+0x450] ;  /* 0x0004500001787983 */ /* 0x000e680000300800 */
[----:B------:R-:W1:Y:S04]  /*2cc60*/  LDL.LU R121, [R1+0x454] ;  /* 0x0004540001797983 */ /* 0x000e680000300800 */
[----:B------:R-:W1:Y:S04]  /*2cc70*/  LDL.LU R122, [R1+0x458] ;  /* 0x00045800017a7983 */ /* 0x000e680000300800 */
[----:B------:R-:W1:Y:S04]  /*2cc80*/  LDL.LU R123, [R1+0x45c] ;  /* 0x00045c00017b7983 */ /* 0x000e680000300800 */
[----:B------:R-:W3:Y:S04]  /*2cc90*/  LDL.LU R108, [R1+0x320] ;  /* 0x00032000016c7983 */ /* 0x000ee80000300800 */
[----:B------:R-:W3:Y:S04]  /*2cca0*/  LDL.LU R109, [R1+0x324] ;  /* 0x00032400016d7983 */ /* 0x000ee80000300800 */
[----:B------:R-:W3:Y:S04]  /*2ccb0*/  LDL.LU R110, [R1+0x328] ;  /* 0x00032800016e7983 */ /* 0x000ee80000300800 */
[----:B------:R-:W3:Y:S04]  /*2ccc0*/  LDL.LU R111, [R1+0x32c] ;  /* 0x00032c00016f7983 */ /* 0x000ee80000300800 */
[----:B------:R-:W-:Y:S04]  /*2ccd0*/  STL.64 [R1+0x3ce0], R118 ;  /* 0x003ce07601007387 */ /* 0x000fe80000100a00 */
[----:B------:R-:W-:Y:S01]  /*2cce0*/  STL.64 [R1+0x3cd8], R116 ;  /* 0x003cd87401007387 */ /* 0x000fe20000100a00 */
[C---:B------:R-:W-:Y:S08]  /*2ccf0*/  HMMA.1688.F32.TF32 R60, R12.reuse, R98, R44 ;  /* 0x000000620c3c723c */ /* 0x040ff0000008102c */
[C---:B------:R-:W-:Y:S08]  /*2cd00*/  HMMA.1688.F32.TF32 R44, R12.reuse, R86, R180 ;  /* 0x000000560c2c723c */ /* 0x040ff000000810b4 */
[C---:B----4-:R-:W-:Y:S08]  /*2cd10*/  HMMA.1688.F32.TF32 R64, R12.reuse, R94, R48 ;  /* 0x0000005e0c40723c */ /* 0x050ff00000081030 */
[C---:B--2---:R-:W-:Y:S08]  /*2cd20*/  HMMA.1688.F32.TF32 R48, R12.reuse, R74, R128 ;  /* 0x0000004a0c30723c */ /* 0x044ff00000081080 */
[----:B------:R-:W-:Y:S07]  /*2cd30*/  HMMA.1688.F32.TF32 R104, R12, R10, R104 ;  /* 0x0000000a0c68723c */ /* 0x000fee0000081068 */
[----:B------:R-:W-:Y:S04]  /*2cd40*/  STL.64 [R1+0x3cf0], R66 ;  /* 0x003cf04201007387 */ /* 0x000fe80000100a00 */
[----:B------:R2:W-:Y:S05]  /*2cd50*/  STL.64 [R1+0x3ce8], R64 ;  /* 0x003ce84001007387 */ /* 0x0005ea0000100a00 */
[----:B------:R-:W-:Y:S01]  /*2cd60*/  IMAD.MOV.U32 R81, RZ, RZ, R48 ;  /* 0x000000ffff517224 */ /* 0x000fe200078e0030 */
[----:B------:R-:W-:Y:S01]  /*2cd70*/  MOV R77, R50 ;  /* 0x00000032004d7202 */ /* 0x000fe20000000f00 */
[----:B------:R-:W-:-:S02]  /*2cd80*/  IMAD.MOV.U32 R80, RZ, RZ, R49 ;  /* 0x000000ffff507224 */ /* 0x000fc400078e0031 */
[----:B------:R-:W-:Y:S01]  /*2cd90*/  IMAD.MOV.U32 R76, RZ, RZ, R51 ;  /* 0x000000ffff4c7224 */ /* 0x000fe200078e0033 */
[C---:B--2---:R-:W-:Y:S08]  /*2cda0*/  HMMA.1688.F32.TF32 R64, R12.reuse, R102, R168 ;  /* 0x000000660c40723c */ /* 0x044ff000000810a8 */
[C---:B------:R-:W-:Y:S01]  /*2cdb0*/  HMMA.1688.F32.TF32 R48, R12.reuse, R90, R176 ;  /* 0x0000005a0c30723c */ /* 0x040fe200000810b0 */
[----:B------:R-:W-:Y:S04]  /*2cdc0*/  STL.64 [R1+0x3d00], R106 ;  /* 0x003d006a01007387 */ /* 0x000fe80000100a00 */
[----:B------:R-:W-:Y:S10]  /*2cdd0*/  STL.64 [R1+0x3cf8], R104 ;  /* 0x003cf86801007387 */ /* 0x000ff40000100a00 */
[----:B------:R-:W-:Y:S04]  /*2cde0*/  STL.64 [R1+0x620], R64 ;  /* 0x0006204001007387 */ /* 0x000fe80000100a00 */
[----:B------:R-:W-:Y:S04]  /*2cdf0*/  STL.64 [R1+0x628], R66 ;  /* 0x0006284201007387 */ /* 0x000fe80000100a00 */
[----:B------:R-:W-:Y:S04]  /*2ce00*/  STL.64 [R1+0x610], R60 ;  /* 0x0006103c01007387 */ /* 0x000fe80000100a00 */
[----:B------:R2:W-:Y:S04]  /*2ce10*/  STL.64 [R1+0x618], R62 ;  /* 0x0006183e01007387 */ /* 0x0005e80000100a00 */
[----:B------:R-:W-:Y:S04]  /*2ce20*/  STL.64 [R1+0x300], R48 ;  /* 0x0003003001007387 */ /* 0x000fe80000100a00 */
[----:B------:R4:W-:Y:S01]  /*2ce30*/  STL.64 [R1+0x308], R50 ;  /* 0x0003083201007387 */ /* 0x0009e20000100a00 */
[C---:B--2---:R-:W-:Y:S03]  /*2ce40*/  HMMA.1688.F32.TF32 R60, R12.reuse, R82, R184 ;  /* 0x000000520c3c723c */ /* 0x044fe600000810b8 */
[----:B------:R-:W-:Y:S04]  /*2ce50*/  STL.64 [R1+0x600], R44 ;  /* 0x0006002c01007387 */ /* 0x000fe80000100a00 */
[----:B------:R2:W-:Y:S01]  /*2ce60*/  STL.64 [R1+0x608], R46 ;  /* 0x0006082e01007387 */ /* 0x0005e20000100a00 */
[----:B----4-:R-:W-:Y:S01]  /*2ce70*/  HMMA.1688.F32.TF32 R48, R12, R78, R188 ;  /* 0x0000004e0c30723c */ /* 0x010fe200000810bc */
[----:B------:R-:W-:Y:S01]  /*2ce80*/  MOV R240, R212 ;  /* 0x000000d400f07202 */ /* 0x000fe20000000f00 */
[----:B------:R-:W-:Y:S01]  /*2ce90*/  IMAD.MOV.U32 R241, RZ, RZ, R213 ;  /* 0x000000fffff17224 */ /* 0x000fe200078e00d5 */
[----:B------:R-:W-:Y:S01]  /*2cea0*/  MOV R243, R229 ;  /* 0x000000e500f37202 */ /* 0x000fe20000000f00 */
[----:B------:R-:W-:-:S02]  /*2ceb0*/  IMAD.MOV.U32 R242, RZ, RZ, R228 ;  /* 0x000000fffff27224 */ /* 0x000fc400078e00e4 */
[----:B------:R-:W-:Y:S01]  /*2cec0*/  IMAD.MOV.U32 R136, RZ, RZ, R230 ;  /* 0x000000ffff887224 */ /* 0x000fe200078e00e6 */
[----:B------:R-:W-:Y:S01]  /*2ced0*/  MOV R138, R209 ;  /* 0x000000d1008a7202 */ /* 0x000fe20000000f00 */
[----:B------:R-:W-:Y:S01]  /*2cee0*/  IMAD.MOV.U32 R137, RZ, RZ, R208 ;  /* 0x000000ffff897224 */ /* 0x000fe200078e00d0 */
[----:B--2---:R-:W-:Y:S01]  /*2cef0*/  HMMA.1688.F32.TF32 R44, R12, R70, R192 ;  /* 0x000000460c2c723c */ /* 0x004fe200000810c0 */
[----:B------:R-:W-:-:S07]  /*2cf00*/  IMAD.MOV.U32 R139, RZ, RZ, R210 ;  /* 0x000000ffff8b7224 */ /* 0x000fce00078e00d2 */
[C---:B------:R-:W-:Y:S01]  /*2cf10*/  HMMA.1688.F32.TF32 R236, R12.reuse, R6, R236 ;  /* 0x000000060cec723c */ /* 0x040fe200000810ec */
[----:B------:R-:W-:Y:S04]  /*2cf20*/  STL.64 [R1+0x5f0], R60 ;  /* 0x0005f03c01007387 */ /* 0x000fe80000100a00 */
[----:B------:R2:W-:Y:S04]  /*2cf30*/  STL.64 [R1+0x5f8], R62 ;  /* 0x0005f83e01007387 */ /* 0x0005e80000100a00 */
[----:B------:R-:W-:Y:S04]  /*2cf40*/  STL.64 [R1+0x5e0], R48 ;  /* 0x0005e03001007387 */ /* 0x000fe80000100a00 */
[----:B------:R4:W-:Y:S01]  /*2cf50*/  STL.64 [R1+0x5e8], R50 ;  /* 0x0005e83201007387 */ /* 0x0009e20000100a00 */
[C---:B--2---:R-:W-:Y:S03]  /*2cf60*/  HMMA.1688.F32.TF32 R60, R12.reuse, R26, R196 ;  /* 0x0000001a0c3c723c */ /* 0x044fe600000810c4 */
[----:B------:R-:W-:Y:S04]  /*2cf70*/  STL.64 [R1+0x390], R44 ;  /* 0x0003902c01007387 */ /* 0x000fe80000100a00 */
[----:B------:R2:W-:Y:S01]  /*2cf80*/  STL.64 [R1+0x398], R46 ;  /* 0x0003982e01007387 */ /* 0x0005e20000100a00 */
[C---:B----4-:R-:W-:Y:S01]  /*2cf90*/  HMMA.1688.F32.TF32 R48, R12.reuse, R22, R172 ;  /* 0x000000160c30723c */ /* 0x050fe200000810ac */
[----:B------:R-:W-:Y:S01]  /*2cfa0*/  MOV R124, R39 ;  /* 0x00000027007c7202 */ /* 0x000fe20000000f00 */
[----:B------:R-:W-:Y:S01]  /*2cfb0*/  IMAD.MOV.U32 R125, RZ, RZ, R38 ;  /* 0x000000ffff7d7224 */ /* 0x000fe200078e0026 */
[----:B------:R-:W-:Y:S01]  /*2cfc0*/  MOV R127, R36 ;  /* 0x00000024007f7202 */ /* 0x000fe20000000f00 */
[----:B------:R-:W-:Y:S01]  /*2cfd0*/  IMAD.MOV.U32 R126, RZ, RZ, R37 ;  /* 0x000000ffff7e7224 */ /* 0x000fe200078e0025 */
[----:B------:R-:W-:Y:S01]  /*2cfe0*/  MOV R201, R233 ;  /* 0x000000e900c97202 */ /* 0x000fe20000000f00 */
[----:B------:R-:W-:Y:S01]  /*2cff0*/  IMAD.MOV.U32 R200, RZ, RZ, R232 ;  /* 0x000000ffffc87224 */ /* 0x000fe200078e00e8 */
[----:B------:R-:W-:Y:S01]  /*2d000*/  LDS R188, [R3+0x4700] ;  /* 0x0047000003bc7984 */ /* 0x000fe20000000800 */
[----:B--2---:R-:W-:Y:S03]  /*2d010*/  HMMA.1688.F32.TF32 R44, R12, R18, R52 ;  /* 0x000000120c2c723c */ /* 0x004fe60000081034 */
[----:B------:R-:W-:Y:S04]  /*2d020*/  LDS R12, [R3+0x4500] ;  /* 0x00450000030c7984 */ /* 0x000fe80000000800 */
[----:B------:R2:W-:Y:S04]  /*2d030*/  STL.64 [R1+0x5d0], R60 ;  /* 0x0005d03c01007387 */ /* 0x0005e80000100a00 */
[----:B------:R4:W-:Y:S04]  /*2d040*/  STL.64 [R1+0x5d8], R62 ;  /* 0x0005d83e01007387 */ /* 0x0009e80000100a00 */
[----:B------:R1:W-:Y:S04]  /*2d050*/  STL.64 [R1+0x5c0], R48 ;  /* 0x0005c03001007387 */ /* 0x0003e80000100a00 */
[----:B------:R1:W-:Y:S01]  /*2d060*/  STL.64 [R1+0x5c8], R50 ;  /* 0x0005c83201007387 */ /* 0x0003e20000100a00 */
[----:B--2---:R-:W-:Y:S01]  /*2d070*/  IMAD.MOV.U32 R60, RZ, RZ, R216 ;  /* 0x000000ffff3c7224 */ /* 0x004fe200078e00d8 */
[----:B------:R-:W-:-:S02]  /*2d080*/  MOV R61, R217 ;  /* 0x000000d9003d7202 */ /* 0x000fc40000000f00 */
[----:B------:R-:W-:Y:S01]  /*2d090*/  LDS R14, [R3+0x6500] ;  /* 0x00650000030e7984 */ /* 0x000fe20000000800 */
[----:B----4-:R-:W-:-:S03]  /*2d0a0*/  IMAD.MOV.U32 R62, RZ, RZ, R218 ;  /* 0x000000ffff3e7224 */ /* 0x010fc600078e00da */
[----:B------:R-:W-:Y:S01]  /*2d0b0*/  STL.64 [R1+0x570], R44 ;  /* 0x0005702c01007387 */ /* 0x000fe20000100a00 */
[----:B------:R-:W-:-:S03]  /*2d0c0*/  IMAD.MOV.U32 R63, RZ, RZ, R219 ;  /* 0x000000ffff3f7224 */ /* 0x000fc600078e00db */
[----:B------:R2:W-:Y:S04]  /*2d0d0*/  STL.64 [R1+0x578], R46 ;  /* 0x0005782e01007387 */ /* 0x0005e80000100a00 */
[----:B------:R-:W4:Y:S04]  /*2d0e0*/  LDL.LU R216, [R1+0x3e1c] ;  /* 0x003e1c0001d87983 */ /* 0x000f280000300800 */
        /* <DEDUP_REMOVED lines=9> */
[----:B------:R-:W1:Y:S01]  /*2d180*/  LDS R15, [R0+0x6500] ;  /* 0x00650000000f7984 */ /* 0x000e620000000800 */
[C---:B---3--:R-:W-:Y:S03]  /*2d190*/  HMMA.1688.F32.TF32 R120, R40.reuse, R10, R248 ;  /* 0x0000000a2878723c */ /* 0x048fe600000810f8 */
[----:B------:R-:W3:Y:S04]  /*2d1a0*/  LDL.LU R248, [R1+0x230] ;  /* 0x0002300001f87983 */ /* 0x000ee80000300800 */
[----:B------:R-:W3:Y:S04]  /*2d1b0*/  LDL.LU R249, [R1+0x234] ;  /* 0x0002340001f97983 */ /* 0x000ee80000300800 */
[----:B------:R-:W3:Y:S04]  /*2d1c0*/  LDL.LU R250, [R1+0x238] ;  /* 0x0002380001fa7983 */ /* 0x000ee80000300800 */
[----:B------:R-:W3:Y:S01]  /*2d1d0*/  LDL.LU R251, [R1+0x23c] ;  /* 0x00023c0001fb7983 */ /* 0x000ee20000300800 */
[C---:B------:R-:W-:Y:S03]  /*2d1e0*/  HMMA.1688.F32.TF32 R128, R40.reuse, R94, R108 ;  /* 0x0000005e2880723c */ /* 0x040fe6000008106c */
[----:B------:R-:W2:Y:S04]  /*2d1f0*/  LDL.LU R164, [R1+0x70] ;  /* 0x0000700001a47983 */ /* 0x000ea80000300800 */
[----:B------:R-:W2:Y:S04]  /*2d200*/  LDL.LU R165, [R1+0x74] ;  /* 0x0000740001a57983 */ /* 0x000ea80000300800 */
[----:B------:R-:W2:Y:S04]  /*2d210*/  LDL.LU R166, [R1+0x78] ;  /* 0x0000780001a67983 */ /* 0x000ea80000300800 */
[----:B------:R-:W2:Y:S01]  /*2d220*/  LDL.LU R167, [R1+0x7c] ;  /* 0x00007c0001a77983 */ /* 0x000ea20000300800 */
[----:B------:R-:W-:Y:S03]  /*2d230*/  HMMA.1688.F32.TF32 R52, R40, R30, R112 ;  /* 0x0000001e2834723c */ /* 0x000fe60000081070 */
        /* <DEDUP_REMOVED lines=12> */
[----:B------:R-:W4:Y:S04]  /*2d300*/  LDL.LU R132, [R1+0x2a0] ;  /* 0x0002a00001847983 */ /* 0x000f280000300800 */
        /* <DEDUP_REMOVED lines=18> */
[----:B------:R-:W4:Y:S01]  /*2d430*/  LDL.LU R151, [R1+0x43c] ;  /* 0x00043c0001977983 */ /* 0x000f220000300800 */
[----:B------:R-:W-:-:S03]  /*2d440*/  IMAD.MOV.U32 R48, RZ, RZ, R211 ;  /* 0x000000ffff307224 */ /* 0x000fc600078e00d3 */
[----:B------:R-:W4:Y:S04]  /*2d450*/  LDL.LU R230, [R1+0x3dfc] ;  /* 0x003dfc0001e67983 */ /* 0x000f280000300800 */
[----:B------:R-:W4:Y:S01]  /*2d460*/  LDL.LU R208, [R1+0x3df8] ;  /* 0x003df80001d07983 */ /* 0x000f220000300800 */
[----:B------:R-:W-:-:S03]  /*2d470*/  MOV R49, R231 ;  /* 0x000000e700317202 */ /* 0x000fc60000000f00 */
[----:B------:R-:W4:Y:S04]  /*2d480*/  LDL.LU R209, [R1+0x3df4] ;  /* 0x003df40001d17983 */ /* 0x000f280000300800 */
[----:B------:R-:W4:Y:S04]  /*2d490*/  LDL.LU R210, [R1+0x3df0] ;  /* 0x003df00001d27983 */ /* 0x000f280000300800 */
[----:B------:R-:W4:Y:S04]  /*2d4a0*/  LDL.LU R211, [R1+0x3dec] ;  /* 0x003dec0001d37983 */ /* 0x000f280000300800 */
[----:B------:R-:W4:Y:S01]  /*2d4b0*/  LDL.LU R231, [R1+0x3de8] ;  /* 0x003de80001e77983 */ /* 0x000f220000300800 */
[----:B------:R-:W-:-:S02]  /*2d4c0*/  IMAD.MOV.U32 R50, RZ, RZ, R214 ;  /* 0x000000ffff327224 */ /* 0x000fc400078e00d6 */
[----:B------:R-:W-:Y:S01]  /*2d4d0*/  IMAD.MOV.U32 R51, RZ, RZ, R215 ;  /* 0x000000ffff337224 */ /* 0x000fe200078e00d7 */
[----:B------:R-:W4:Y:S04]  /*2d4e0*/  LDL.LU R214, [R1+0x3de4] ;  /* 0x003de40001d67983 */ /* 0x000f280000300800 */
[----:B------:R-:W4:Y:S01]  /*2d4f0*/  LDL.LU R215, [R1+0x3de0] ;  /* 0x003de00001d77983 */ /* 0x000f220000300800 */
[----:B------:R-:W-:Y:S02]  /*2d500*/  IMAD.MOV.U32 R202, RZ, RZ, R234 ;  /* 0x000000ffffca7224 */ /* 0x000fe400078e00ea */
[----:B------:R-:W-:Y:S01]  /*2d510*/  IMAD.MOV.U32 R203, RZ, RZ, R235 ;  /* 0x000000ffffcb7224 */ /* 0x000fe200078e00eb */
[----:B------:R-:W-:Y:S04]  /*2d520*/  LDS R190, [R3+0x6700] ;  /* 0x0067000003be7984 */ /* 0x000fe80000000800 */
[----:B------:R-:W-:Y:S04]  /*2d530*/  LDS R189, [R0+0x4700] ;  /* 0x0047000000bd7984 */ /* 0x000fe80000000800 */
[----:B------:R-:W-:Y:S01]  /*2d540*/  LDS R191, [R0+0x6700] ;  /* 0x0067000000bf7984 */ /* 0x000fe20000000800 */
[C---:B--2---:R-:W-:Y:S08]  /*2d550*/  HMMA.1688.F32.TF32 R104, R40.reuse, R98, R164 ;  /* 0x000000622868723c */ /* 0x044ff000000810a4 */
[C---:B---3--:R-:W-:Y:S11]  /*2d560*/  HMMA.1688.F32.TF32 R44, R40.reuse, R102, R140 ;  /* 0x00000066282c723c */ /* 0x048ff6000008108c */
[----:B------:R-:W-:Y:S11]  /*2d570*/  @!UPT UIADD3 URZ, URZ, URZ, URZ ;  /* 0x0000003f3f3ff290 */ /* 0x000ff6000fffe03f */
[----:B------:R-:W-:Y:S01]  /*2d580*/  @!UPT UIADD3 URZ, URZ, URZ, URZ ;  /* 0x0000003f3f3ff290 */ /* 0x000fe2000fffe03f */
[----:B------:R-:W-:Y:S04]  /*2d590*/  STL.64 [R1+0x480], R44 ;  /* 0x0004802c01007387 */ /* 0x000fe80000100a00 */
[----:B------:R2:W-:Y:S04]  /*2d5a0*/  STL.64 [R1+0x488], R46 ;  /* 0x0004882e01007387 */ /* 0x0005e80000100a00 */
[----:B------:R-:W-:Y:S04]  /*2d5b0*/  STL.64 [R1+0x450], R104 ;  /* 0x0004506801007387 */ /* 0x000fe80000100a00 */
[----:B------:R3:W-:Y:S01]  /*2d5c0*/  STL.64 [R1+0x458], R106 ;  /* 0x0004586a01007387 */ /* 0x0007e20000100a00 */
[C---:B----4-:R-:W-:Y:S08]  /*2d5d0*/  HMMA.1688.F32.TF32 R64, R40.reuse, R90, R208 ;  /* 0x0000005a2840723c */ /* 0x050ff000000810d0 */
[C---:B--2---:R-:W-:Y:S08]  /*2d5e0*/  HMMA.1688.F32.TF32 R44, R40.reuse, R86, R228 ;  /* 0x00000056282c723c */ /* 0x044ff000000810e4 */
[C---:B---3--:R-:W-:Y:S07]  /*2d5f0*/  HMMA.1688.F32.TF32 R104, R40.reuse, R82, R212 ;  /* 0x000000522868723c */ /* 0x048fee00000810d4 */
[----:B------:R-:W-:Y:S04]  /*2d600*/  STL.64 [R1+0x440], R64 ;  /* 0x0004404001007387 */ /* 0x000fe80000100a00 */
[----:B------:R2:W-:Y:S04]  /*2d610*/  STL.64 [R1+0x448], R66 ;  /* 0x0004484201007387 */ /* 0x0005e80000100a00 */
[----:B------:R-:W-:Y:S04]  /*2d620*/  STL.64 [R1+0x420], R44 ;  /* 0x0004202c01007387 */ /* 0x000fe80000100a00 */
[----:B------:R3:W-:Y:S01]  /*2d630*/  STL.64 [R1+0x428], R46 ;  /* 0x0004282e01007387 */ /* 0x0007e20000100a00 */
[C---:B--2---:R-:W-:Y:S08]  /*2d640*/  HMMA.1688.F32.TF32 R64, R40.reuse, R78, R216 ;  /* 0x0000004e2840723c */ /* 0x044ff000000810d8 */
[C---:B---3--:R-:W-:Y:S01]  /*2d650*/  HMMA.1688.F32.TF32 R44, R40.reuse, R70, R220 ;  /* 0x00000046282c723c */ /* 0x048fe200000810dc */
[----:B------:R-:W-:Y:S04]  /*2d660*/  STL.64 [R1+0x340], R104 ;  /* 0x0003406801007387 */ /* 0x000fe80000100a00 */
[----:B------:R2:W-:Y:S10]  /*2d670*/  STL.64 [R1+0x348], R106 ;  /* 0x0003486a01007387 */ /* 0x0005f40000100a00 */
[----:B------:R-:W-:Y:S01]  /*2d680*/  STL.64 [R1+0x320], R64 ;  /* 0x0003204001007387 */ /* 0x000fe20000100a00 */
[C---:B--2---:R-:W-:Y:S03]  /*2d690*/  HMMA.1688.F32.TF32 R104, R40.reuse, R26, R224 ;  /* 0x0000001a2868723c */ /* 0x044fe600000810e0 */
[----:B------:R2:W-:Y:S04]  /*2d6a0*/  STL.64 [R1+0x328], R66 ;  /* 0x0003284201007387 */ /* 0x0005e80000100a00 */
[----:B------:R-:W-:Y:S04]  /*2d6b0*/  STL.64 [R1+0x310], R44 ;  /* 0x0003102c01007387 */ /* 0x000fe80000100a00 */
[----:B------:R3:W-:Y:S01]  /*2d6c0*/  STL.64 [R1+0x318], R46 ;  /* 0x0003182e01007387 */ /* 0x0007e20000100a00 */
[C---:B--2---:R-:W-:Y:S08]  /*2d6d0*/  HMMA.1688.F32.TF32 R64, R40.reuse, R22, R204 ;  /* 0x000000162840723c */ /* 0x044ff000000810cc */
[----:B---3--:R-:W-:Y:S03]  /*2d6e0*/  HMMA.1688.F32.TF32 R44, R40, R18, R56 ;  /* 0x00000012282c723c */ /* 0x008fe60000081038 */
[----:B------:R-:W-:Y:S04]  /*2d6f0*/  STL.64 [R1+0x2f0], R104 ;  /* 0x0002f06801007387 */ /* 0x000fe80000100a00 */
[----:B------:R-:W-:Y:S08]  /*2d700*/  STL.64 [R1+0x2f8], R106 ;  /* 0x0002f86a01007387 */ /* 0x000ff00000100a00 */
[----:B------:R-:W-:Y:S04]  /*2d710*/  STL.64 [R1+0x2d0], R64 ;  /* 0x0002d04001007387 */ /* 0x000fe80000100a00 */
[----:B------:R-:W-:Y:S04]  /*2d720*/  STL.64 [R1+0x2d8], R66 ;  /* 0x0002d84201007387 */ /* 0x000fe80000100a00 */
[----:B------:R-:W-:Y:S04]  /*2d730*/  STL.64 [R1+0x290], R44 ;  /* 0x0002902c01007387 */ /* 0x000fe80000100a00 */
[----:B------:R1:W-:Y:S02]  /*2d740*/  STL.64 [R1+0x298], R46 ;  /* 0x0002982e01007387 */ /* 0x0003e40000100a00 */
[C---:B-1----:R-:W-:Y:S08]  /*2d750*/  HMMA.1688.F32.TF32 R44, R12.reuse, R102, R136 ;  /* 0x000000660c2c723c */ /* 0x042ff00000081088 */
[C---:B------:R-:W-:Y:S08]  /*2d760*/  HMMA.1688.F32.TF32 R140, R12.reuse, R6, R132 ;  /* 0x000000060c8c723c */ /* 0x040ff00000081084 */
[C---:B------:R-:W-:Y:S08]  /*2d770*/  HMMA.1688.F32.TF32 R104, R12.reuse, R98, R240 ;  /* 0x000000620c68723c */ /* 0x040ff000000810f0 */
[C---:B------:R-:W-:Y:S01]  /*2d780*/  HMMA.1688.F32.TF32 R132, R12.reuse, R74, R248 ;  /* 0x0000004a0c84723c */ /* 0x040fe200000810f8 */
[----:B------:R-:W2:Y:S04]  /*2d790*/  LDL R251, [R1+0xa08] ;  /* 0x000a080001fb7983 */ /* 0x000ea80000100800 */
[----:B------:R-:W-:Y:S03]  /*2d7a0*/  STL.64 [R1+0x280], R44 ;  /* 0x0002802c01007387 */ /* 0x000fe60000100a00 */
[C---:B------:R-:W-:Y:S01]  /*2d7b0*/  HMMA.1688.F32.TF32 R64, R12.reuse, R90, R60 ;  /* 0x0000005a0c40723c */ /* 0x040fe2000008103c */
[----:B------:R1:W-:Y:S07]  /*2d7c0*/  STL.64 [R1+0x288], R46 ;  /* 0x0002882e01007387 */ /* 0x0003ee0000100a00 */
[C---:B-1----:R-:W-:Y:S01]  /*2d7d0*/  HMMA.1688.F32.TF32 R44, R12.reuse, R86, R48 ;  /* 0x000000560c2c723c */ /* 0x042fe20000081030 */
[----:B------:R1:W-:Y:S04]  /*2d7e0*/  STL.64 [R1+0x270], R104 ;  /* 0x0002706801007387 */ /* 0x0003e80000100a00 */
[----:B------:R3:W-:Y:S04]  /*2d7f0*/  STL.64 [R1+0x278], R106 ;  /* 0x0002786a01007387 */ /* 0x0007e80000100a00 */
[----:B------:R-:W4:Y:S06]  /*2d800*/  LDL.LU R60, [R1+0x680] ;  /* 0x00068000013c7983 */ /* 0x000f2c0000300800 */
[----:B------:R-:W-:Y:S04]  /*2d810*/  STL.64 [R1+0x260], R64 ;  /* 0x0002604001007387 */ /* 0x000fe80000100a00 */
[----:B------:R-:W-:Y:S01]  /*2d820*/  STL.64 [R1+0x268], R66 ;  /* 0x0002684201007387 */ /* 0x000fe20000100a00 */
[C---:B------:R-:W-:Y:S03]  /*2d830*/  HMMA.1688.F32.TF32 R184, R12.reuse, R34, R160 ;  /* 0x000000220cb8723c */ /* 0x040fe600000810a0 */
[----:B------:R1:W-:Y:S04]  /*2d840*/  STL.64 [R1+0x250], R44 ;  /* 0x0002502c01007387 */ /* 0x0003e80000100a00 */
[----:B------:R1:W-:Y:S04]  /*2d850*/  STL.64 [R1+0x258], R46 ;  /* 0x0002582e01007387 */ /* 0x0003e80000100a00 */
        /* <DEDUP_REMOVED lines=12> */
[----:B------:R-:W4:Y:S04]  /*2d920*/  LDL.LU R117, [R1+0x3e4] ;  /* 0x0003e40001757983 */ /* 0x000f280000300800 */
[----:B------:R-:W4:Y:S04]  /*2d930*/  LDL.LU R118, [R1+0x3e8] ;  /* 0x0003e80001767983 */ /* 0x000f280000300800 */
[----:B------:R-:W4:Y:S04]  /*2d940*/  LDL.LU R119, [R1+0x3ec] ;  /* 0x0003ec0001777983 */ /* 0x000f280000300800 */
[----:B-1----:R-:W4:Y:S04]  /*2d950*/  LDL.LU R104, [R1+0x3c0] ;  /* 0x0003c00001687983 */ /* 0x002f280000300800 */
[----:B------:R-:W4:Y:S04]  /*2d960*/  LDL.LU R105, [R1+0x3c4] ;  /* 0x0003c40001697983 */ /* 0x000f280000300800 */
[----:B---3--:R-:W3:Y:S04]  /*2d970*/  LDL.LU R106, [R1+0x3c8] ;  /* 0x0003c800016a7983 */ /* 0x008ee80000300800 */
        /* <DEDUP_REMOVED lines=16> */
[----:B------:R-:W3:Y:S01]  /*2da80*/  LDL.LU R211, [R1+0x20c] ;  /* 0x00020c0001d37983 */ /* 0x000ee20000300800 */
[C---:B------:R-:W-:Y:S03]  /*2da90*/  HMMA.1688.F32.TF32 R56, R12.reuse, R30, R156 ;  /* 0x0000001e0c38723c */ /* 0x040fe6000008109c */
        /* <DEDUP_REMOVED lines=33> */
[----:B------:R-:W3:Y:S01]  /*2dcb0*/  LDL.LU R196, [R1+0x650] ;  /* 0x0006500001c47983 */ /* 0x000ee20000300800 */
        /* <DEDUP_REMOVED lines=12> */
[----:B--2---:R-:W-:Y:S01]  /*2dd80*/  IMAD.MOV.U32 R67, RZ, RZ, R39 ;  /* 0x000000ffff437224 */ /* 0x004fe200078e0027 */
[----:B----4-:R-:W-:Y:S01]  /*2dd90*/  MOV R66, R38 ;  /* 0x0000002600427202 */ /* 0x010fe20000000f00 */
[----:B------:R-:W-:-:S02]  /*2dda0*/  IMAD.MOV.U32 R65, RZ, RZ, R37 ;  /* 0x000000ffff417224 */ /* 0x000fc400078e0025 */
[----:B------:R-:W-:Y:S02]  /*2ddb0*/  IMAD.MOV.U32 R64, RZ, RZ, R36 ;  /* 0x000000ffff407224 */ /* 0x000fe400078e0024 */
[----:B------:R-:W2:Y:S04]  /*2ddc0*/  LDL.LU R36, [R1+0x3dcc] ;  /* 0x003dcc0001247983 */ /* 0x000ea80000300800 */
[----:B------:R-:W2:Y:S04]  /*2ddd0*/  LDL.LU R37, [R1+0x3dc8] ;  /* 0x003dc80001257983 */ /* 0x000ea80000300800 */
[----:B------:R-:W2:Y:S04]  /*2dde0*/  LDL.LU R38, [R1+0x3dc4] ;  /* 0x003dc40001267983 */ /* 0x000ea80000300800 */
[----:B------:R-:W2:Y:S04]  /*2ddf0*/  LDL.LU R39, [R1+0x3dc0] ;  /* 0x003dc00001277983 */ /* 0x000ea80000300800 */
[----:B------:R-:W4:Y:S04]  /*2de00*/  LDL.LU R232, [R1+0x3dbc] ;  /* 0x003dbc0001e87983 */ /* 0x000f280000300800 */
[----:B------:R-:W4:Y:S04]  /*2de10*/  LDL.LU R233, [R1+0x3db8] ;  /* 0x003db80001e97983 */ /* 0x000f280000300800 */
[----:B------:R-:W4:Y:S04]  /*2de20*/  LDL.LU R234, [R1+0x3db4] ;  /* 0x003db40001ea7983 */ /* 0x000f280000300800 */
[----:B------:R-:W4:Y:S01]  /*2de30*/  LDL.LU R235, [R1+0x3db0] ;  /* 0x003db00001eb7983 */ /* 0x000f220000300800 */
[C---:B------:R-:W-:Y:S03]  /*2de40*/  HMMA.1688.F32.TF32 R112, R40.reuse, R6, R112 ;  /* 0x000000062870723c */ /* 0x040fe60000081070 */
[----:B------:R-:W2:Y:S04]  /*2de50*/  LDL.LU R240, [R1+0x720] ;  /* 0x0007200001f07983 */ /* 0x000ea80000300800 */
[----:B------:R-:W2:Y:S01]  /*2de60*/  LDL.LU R241, [R1+0x724] ;  /* 0x0007240001f17983 */ /* 0x000ea20000300800 */
[----:B------:R-:W-:Y:S03]  /*2de70*/  HMMA.1688.F32.TF32 R108, R40, R74, R108 ;  /* 0x0000004a286c723c */ /* 0x000fe6000008106c */
[----:B------:R-:W-:Y:S04]  /*2de80*/  LDS R40, [R3+0x4600] ;  /* 0x0046000003287984 */ /* 0x000fe80000000800 */
[----:B------:R-:W-:Y:S04]  /*2de90*/  LDS R42, [R3+0x6600] ;  /* 0x00660000032a7984 */ /* 0x000fe80000000800 */
[----:B------:R-:W-:Y:S04]  /*2dea0*/  LDS R41, [R0+0x4600] ;  /* 0x0046000000297984 */ /* 0x000fe80000000800 */
[----:B------:R-:W1:Y:S04]  /*2deb0*/  LDS R43, [R0+0x6600] ;  /* 0x00660000002b7984 */ /* 0x000e680000000800 */
[----:B------:R-:W2:Y:S04]  /*2dec0*/  LDL.LU R242, [R1+0x728] ;  /* 0x0007280001f27983 */ /* 0x000ea80000300800 */
[----:B------:R-:W2:Y:S04]  /*2ded0*/  LDL.LU R243, [R1+0x72c] ;  /* 0x00072c0001f37983 */ /* 0x000ea80000300800 */
[----:B------:R-:W2:Y:S04]  /*2dee0*/  LDL.LU R48, [R1+0x630] ;  /* 0x0006300001307983 */ /* 0x000ea80000300800 */
[----:B------:R-:W2:Y:S04]  /*2def0*/  LDL.LU R49, [R1+0x634] ;  /* 0x0006340001317983 */ /* 0x000ea80000300800 */
[----:B------:R-:W2:Y:S04]  /*2df00*/  LDL.LU R50, [R1+0x638] ;  /* 0x0006380001327983 */ /* 0x000ea80000300800 */
[----:B------:R-:W2:Y:S01]  /*2df10*/  LDL.LU R51, [R1+0x63c] ;  /* 0x00063c0001337983 */ /* 0x000ea20000300800 */
[C---:B---3--:R-:W-:Y:S08]  /*2df20*/  HMMA.1688.F32.TF32 R204, R12.reuse, R78, R216 ;  /* 0x0000004e0ccc723c */ /* 0x048ff000000810d8 */
[C---:B------:R-:W-:Y:S08]  /*2df30*/  HMMA.1688.F32.TF32 R220, R12.reuse, R82, R220 ;  /* 0x000000520cdc723c */ /* 0x040ff000000810dc */
[C---:B------:R-:W-:Y:S11]  /*2df40*/  HMMA.1688.F32.TF32 R216, R12.reuse, R70, R212 ;  /* 0x000000460cd8723c */ /* 0x040ff600000810d4 */
[----:B------:R-:W-:Y:S04]  /*2df50*/  @!UPT UIADD3 URZ, URZ, URZ, URZ ;  /* 0x0000003f3f3ff290 */ /* 0x000fe8000fffe03f */
[----:B------:R-:W-:Y:S01]  /*2df60*/  STL.64 [R1+0x240], R220 ;  /* 0x000240dc01007387 */ /* 0x000fe20000100a00 */
[C---:B------:R-:W-:Y:S03]  /*2df70*/  HMMA.1688.F32.TF32 R212, R12.reuse, R26, R228 ;  /* 0x0000001a0cd4723c */ /* 0x040fe600000810e4 */
[----:B------:R-:W-:Y:S04]  /*2df80*/  STL.64 [R1+0x248], R222 ;  /* 0x000248de01007387 */ /* 0x000fe80000100a00 */
[----:B------:R-:W-:Y:S04]  /*2df90*/  STL.64 [R1+0x230], R204 ;  /* 0x000230cc01007387 */ /* 0x000fe80000100a00 */
[----:B------:R4:W-:Y:S04]  /*2dfa0*/  STL.64 [R1+0x238], R206 ;  /* 0x000238ce01007387 */ /* 0x0009e80000100a00 */
[----:B------:R3:W-:Y:S04]  /*2dfb0*/  STL.64 [R1+0x220], R216 ;  /* 0x000220d801007387 */ /* 0x0007e80000100a00 */
[----:B------:R-:W-:Y:S04]  /*2dfc0*/  STL.64 [R1+0x228], R218 ;  /* 0x000228da01007387 */ /* 0x000fe80000100a00 */
[----:B------:R-:W-:Y:S04]  /*2dfd0*/  STL.64 [R1+0x210], R212 ;  /* 0x000210d401007387 */ /* 0x000fe80000100a00 */
[----:B------:R-:W-:Y:S01]  /*2dfe0*/  STL.64 [R1+0x218], R214 ;  /* 0x000218d601007387 */ /* 0x000fe20000100a00 */
[----:B----4-:R-:W-:Y:S03]  /*2dff0*/  HMMA.1688.F32.TF32 R204, R12, R22, R232 ;  /* 0x000000160ccc723c */ /* 0x010fe600000810e8 */
[----:B------:R-:W4:Y:S01]  /*2e000*/  S2R R250, SR_TID.X ;  /* 0x0000000000fa7919 */ /* 0x000f220000002100 */
[----:B------:R-:W-:Y:S01]  /*2e010*/  MOV R248, R20 ;  /* 0x0000001400f87202 */ /* 0x000fe20000000f00 */
[----:B------:R-:W-:-:S02]  /*2e020*/  IMAD.MOV.U32 R249, RZ, RZ, R21 ;  /* 0x000000fffff97224 */ /* 0x000fc400078e0015 */
[----:B------:R-:W-:Y:S01]  /*2e030*/  IMAD.MOV.U32 R228, RZ, RZ, R92 ;  /* 0x000000ffffe47224 */ /* 0x000fe200078e005c */
[----:B------:R-:W-:Y:S01]  /*2e040*/  MOV R230, R28 ;  /* 0x0000001c00e67202 */ /* 0x000fe20000000f00 */
[----:B------:R-:W-:Y:S01]  /*2e050*/  IMAD.MOV.U32 R229, RZ, RZ, R93 ;  /* 0x000000ffffe57224 */ /* 0x000fe200078e005d */
[----:B--2---:R-:W-:Y:S01]  /*2e060*/  HMMA.1688.F32.TF32 R12, R12, R18, R36 ;  /* 0x000000120c0c723c */ /* 0x004fe20000081024 */
[----:B------:R-:W-:Y:S01]  /*2e070*/  IMAD.MOV.U32 R231, RZ, RZ, R8 ;  /* 0x000000ffffe77224 */ /* 0x000fe200078e0008 */
[----:B---3--:R-:W-:Y:S01]  /*2e080*/  MOV R217, R33 ;  /* 0x0000002100d97202 */ /* 0x008fe20000000f00 */
[----:B------:R-:W-:Y:S01]  /*2e090*/  IMAD.MOV.U32 R216, RZ, RZ, R32 ;  /* 0x000000ffffd87224 */ /* 0x000fe200078e0020 */
[----:B------:R-:W-:Y:S04]  /*2e0a0*/  LDS R212, [R3+0x8100] ;  /* 0x0081000003d47984 */ /* 0x000fe80000000800 */
[C---:B-1----:R-:W-:Y:S01]  /*2e0b0*/  HMMA.1688.F32.TF32 R168, R40.reuse, R94, R168 ;  /* 0x0000005e28a8723c */ /* 0x042fe200000810a8 */
[----:B------:R-:W-:Y:S04]  /*2e0c0*/  LDS R214, [R3+0xa100] ;  /* 0x00a1000003d67984 */ /* 0x000fe80000000800 */
[----:B------:R-:W-:Y:S04]  /*2e0d0*/  LDS R213, [R0+0x8100] ;  /* 0x0081000000d57984 */ /* 0x000fe80000000800 */
[----:B------:R-:W-:Y:S04]  /*2e0e0*/  STL.64 [R1+0x1c0], R204 ;  /* 0x0001c0cc01007387 */ /* 0x000fe80000100a00 */
[----:B------:R-:W-:Y:S04]  /*2e0f0*/  STL.64 [R1+0x1c8], R206 ;  /* 0x0001c8ce01007387 */ /* 0x000fe80000100a00 */
[----:B------:R-:W-:Y:S04]  /*2e100*/  STL.64 [R1+0x1b0], R12 ;  /* 0x0001b00c01007387 */ /* 0x000fe80000100a00 */
[----:B------:R1:W-:Y:S01]  /*2e110*/  STL.64 [R1+0x1b8], R14 ;  /* 0x0001b80e01007387 */ /* 0x0003e20000100a00 */
[C---:B------:R-:W-:Y:S03]  /*2e120*/  HMMA.1688.F32.TF32 R156, R40.reuse, R10, R156 ;  /* 0x0000000a289c723c */ /* 0x040fe6000008109c */
[----:B------:R-:W-:Y:S05]  /*2e130*/  LDS R215, [R0+0xa100] ;  /* 0x00a1000000d77984 */ /* 0x000fea0000000800 */
[C---:B-1----:R-:W-:Y:S08]  /*2e140*/  HMMA.1688.F32.TF32 R12, R40.reuse, R102, R208 ;  /* 0x00000066280c723c */ /* 0x042ff000000810d0 */
[C---:B------:R-:W-:Y:S08]  /*2e150*/  HMMA.1688.F32.TF32 R36, R40.reuse, R98, R172 ;  /* 0x000000622824723c */ /* 0x040ff000000810ac */
[C---:B------:R-:W-:Y:S07]  /*2e160*/  HMMA.1688.F32.TF32 R172, R40.reuse, R90, R180 ;  /* 0x0000005a28ac723c */ /* 0x040fee00000810b4 */
[----:B------:R-:W-:Y:S04]  /*2e170*/  STL.64 [R1+0x1a0], R12 ;  /* 0x0001a00c01007387 */ /* 0x000fe80000100a00 */
[----:B------:R1:W-:Y:S02]  /*2e180*/  STL.64 [R1+0x1a8], R14 ;  /* 0x0001a80e01007387 */ /* 0x0003e40000100a00 */
[C---:B-1----:R-:W-:Y:S02]  /*2e190*/  HMMA.1688.F32.TF32 R12, R40.reuse, R86, R176 ;  /* 0x00000056280c723c */ /* 0x042fe400000810b0 */
[----:B------:R-:W-:Y:S04]  /*2e1a0*/  STL.64 [R1+0x190], R36 ;  /* 0x0001902401007387 */ /* 0x000fe80000100a00 */
[----:B------:R1:W-:Y:S04]  /*2e1b0*/  STL.64 [R1+0x198], R38 ;  /* 0x0001982601007387 */ /* 0x0003e80000100a00 */
[----:B------:R-:W-:Y:S01]  /*2e1c0*/  STL.64 [R1+0x180], R172 ;  /* 0x000180ac01007387 */ /* 0x000fe20000100a00 */
[C---:B-1----:R-:W-:Y:S03]  /*2e1d0*/  HMMA.1688.F32.TF32 R36, R40.reuse, R82, R44 ;  /* 0x000000522824723c */ /* 0x042fe6000008102c */
[----:B------:R-:W-:Y:S01]  /*2e1e0*/  STL.64 [R1+0x188], R174 ;  /* 0x000188ae01007387 */ /* 0x000fe20000100a00 */
[----:B------:R-:W-:Y:S01]  /*2e1f0*/  IMAD.MOV.U32 R211, RZ, RZ, R244 ;  /* 0x000000ffffd37224 */ /* 0x000fe200078e00f4 */
[----:B------:R-:W-:Y:S01]  /*2e200*/  MOV R209, R246 ;  /* 0x000000f600d17202 */ /* 0x000fe20000000f00 */
[----:B------:R-:W-:Y:S01]  /*2e210*/  IMAD.MOV.U32 R210, RZ, RZ, R245 ;  /* 0x000000ffffd27224 */ /* 0x000fe200078e00f5 */
[----:B------:R-:W-:Y:S01]  /*2e220*/  LDS R172, [R3+0x8000] ;  /* 0x0080000003ac7984 */ /* 0x000fe20000000800 */
[----:B------:R-:W-:Y:S04]  /*2e230*/  HMMA.1688.F32.TF32 R44, R40, R78, R104 ;  /* 0x0000004e282c723c */ /* 0x000fe80000081068 */
[----:B------:R-:W-:Y:S04]  /*2e240*/  STL.64 [R1+0x170], R12 ;  /* 0x0001700c01007387 */ /* 0x000fe80000100a00 */
[----:B------:R1:W-:Y:S01]  /*2e250*/  STL.64 [R1+0x178], R14 ;  /* 0x0001780e01007387 */ /* 0x0003e20000100a00 */
[----:B------:R-:W-:Y:S01]  /*2e260*/  IMAD.MOV.U32 R208, RZ, RZ, R247 ;  /* 0x000000ffffd07224 */ /* 0x000fe200078e00f7 */
[----:B------:R-:W-:Y:S02]  /*2e270*/  HMMA.1688.F32.TF32 R180, R188, R94, R60 ;  /* 0x0000005ebcb4723c */ /* 0x000fe4000008103c */
[----:B------:R-:W-:Y:S04]  /*2e280*/  LDS R174, [R3+0xa000] ;  /* 0x00a0000003ae7984 */ /* 0x000fe80000000800 */
[----:B------:R-:W-:Y:S02]  /*2e290*/  LDS R173, [R0+0x8000] ;  /* 0x0080000000ad7984 */ /* 0x000fe40000000800 */
[----:B-1----:R-:W-:Y:S02]  /*2e2a0*/  HMMA.1688.F32.TF32 R12, R40, R70, R64 ;  /* 0x00000046280c723c */ /* 0x002fe40000081040 */
[----:B------:R-:W-:Y:S04]  /*2e2b0*/  STL.64 [R1+0x160], R36 ;  /* 0x0001602401007387 */ /* 0x000fe80000100a00 */
[----:B------:R1:W-:Y:S04]  /*2e2c0*/  STL.64 [R1+0x168], R38 ;  /* 0x0001682601007387 */ /* 0x0003e80000100a00 */
[----:B------:R-:W-:Y:S01]  /*2e2d0*/  STL.64 [R1+0x150], R44 ;  /* 0x0001502c01007387 */ /* 0x000fe20000100a00 */
[----:B------:R-:W-:Y:S03]  /*2e2e0*/  HMMA.1688.F32.TF32 R176, R188, R10, R48 ;  /* 0x0000000abcb0723c */ /* 0x000fe60000081030 */
[----:B------:R-:W-:Y:S04]  /*2e2f0*/  STL.64 [R1+0x158], R46 ;  /* 0x0001582e01007387 */ /* 0x000fe80000100a00 */
[----:B------:R-:W-:Y:S01]  /*2e300*/  LDS R175, [R0+0xa000] ;  /* 0x00a0000000af7984 */ /* 0x000fe20000000800 */
[----:B-1----:R-:W-:Y:S03]  /*2e310*/  HMMA.1688.F32.TF32 R36, R40, R26, R116 ;  /* 0x0000001a2824723c */ /* 0x002fe60000081074 */
[----:B------:R-:W-:Y:S04]  /*2e320*/  LDS R44, [R3+0x8600] ;  /* 0x00860000032c7984 */ /* 0x000fe80000000800 */
[----:B------:R-:W-:Y:S04]  /*2e330*/  STL.64 [R1+0x140], R12 ;  /* 0x0001400c01007387 */ /* 0x000fe80000100a00 */
[----:B------:R1:W-:Y:S01]  /*2e340*/  STL.64 [R1+0x148], R14 ;  /* 0x0001480e01007387 */ /* 0x0003e20000100a00 */
[----:B------:R-:W-:Y:S03]  /*2e350*/  HMMA.1688.F32.TF32 R204, R188, R34, R160 ;  /* 0x00000022bccc723c */ /* 0x000fe600000810a0 */
[----:B------:R-:W-:Y:S04]  /*2e360*/  LDS R46, [R3+0xa600] ;  /* 0x00a60000032e7984 */ /* 0x000fe80000000800 */
[----:B------:R-:W-:Y:S01]  /*2e370*/  LDS R45, [R0+0x8600] ;  /* 0x00860000002d7984 */ /* 0x000fe20000000800 */
[C---:B-1----:R-:W-:Y:S03]  /*2e380*/  HMMA.1688.F32.TF32 R12, R40.reuse, R22, R124 ;  /* 0x00000016280c723c */ /* 0x042fe6000008107c */
[----:B------:R-:W-:Y:S04]  /*2e390*/  STL.64 [R1+0x130], R36 ;  /* 0x0001302401007387 */ /* 0x000fe80000100a00 */
[----:B------:R1:W-:Y:S01]  /*2e3a0*/  STL.64 [R1+0x138], R38 ;  /* 0x0001382601007387 */ /* 0x0003e20000100a00 */
[C---:B------:R-:W-:Y:S03]  /*2e3b0*/  HMMA.1688.F32.TF32 R196, R40.reuse, R34, R196 ;  /* 0x0000002228c4723c */ /* 0x040fe600000810c4 */
[----:B------:R-:W-:Y:S04]  /*2e3c0*/  LDS R34, [R3+0xa300] ;  /* 0x00a3000003227984 */ /* 0x000fe80000000800 */
[----:B------:R-:W-:Y:S01]  /*2e3d0*/  LDS R35, [R0+0xa300] ;  /* 0x00a3000000237984 */ /* 0x000fe20000000800 */
[C---:B-1----:R-:W-:Y:S03]  /*2e3e0*/  HMMA.1688.F32.TF32 R36, R40.reuse, R18, R200 ;  /* 0x000000122824723c */ /* 0x042fe600000810c8 */
[----:B------:R-:W-:Y:S04]  /*2e3f0*/  LDS R47, [R0+0xa600] ;  /* 0x00a60000002f7984 */ /* 0x000fe80000000800 */
[----:B------:R-:W-:Y:S04]  /*2e400*/  LDS R48, [R3+0x8700] ;  /* 0x0087000003307984 */ /* 0x000fe80000000800 */
[----:B------:R4:W-:Y:S01]  /*2e410*/  STL.64 [R1+0x120], R12 ;  /* 0x0001200c01007387 */ /* 0x0009e20000100a00 */
[C---:B------:R-:W-:Y:S03]  /*2e420*/  HMMA.1688.F32.TF32 R192, R40.reuse, R30, R192 ;  /* 0x0000001e28c0723c */ /* 0x040fe600000810c0 */
[----:B------:R-:W-:Y:S04]  /*2e430*/  LDS R50, [R3+0xa700] ;  /* 0x00a7000003327984 */ /* 0x000fe80000000800 */
[----:B------:R-:W-:Y:S01]  /*2e440*/  LDS R49, [R0+0x8700] ;  /* 0x0087000000317984 */ /* 0x000fe20000000800 */
[C---:B----4-:R-:W-:Y:S01]  /*2e450*/  LOP3.LUT R12, R250.reuse, 0x7, RZ, 0xc0, !PT ;  /* 0x00000007fa0c7812 */ /* 0x050fe200078ec0ff */
[----:B------:R-:W-:Y:S01]  /*2e460*/  HMMA.1688.F32.TF32 R144, R40, R6, R144 ;  /* 0x000000062890723c */ /* 0x000fe20000081090 */
[----:B------:R-:W-:Y:S01]  /*2e470*/  SHF.L.U32 R13, R250, 0x1, RZ ;  /* 0x00000001fa0d7819 */ /* 0x000fe200000006ff */
[----:B------:R-:W-:Y:S02]  /*2e480*/  LDS R51, [R0+0xa700] ;  /* 0x00a7000000337984 */ /* 0x000fe40000000800 */
[----:B------:R-:W-:-:S05]  /*2e490*/  IMAD R12, R12, 0x210, RZ ;  /* 0x000002100c0c7824 */ /* 0x000fca00078e02ff */
[----:B------:R-:W-:Y:S01]  /*2e4a0*/  LOP3.LUT R12, R12, 0x30, R13, 0x78, !PT ;  /* 0x000000300c0c7812 */ /* 0x000fe200078e780d */
[----:B------:R-:W-:Y:S03]  /*2e4b0*/  STL.64 [R1+0x128], R14 ;  /* 0x0001280e01007387 */ /* 0x000fe60000100a00 */
[----:B------:R-:W-:Y:S01]  /*2e4c0*/  LOP3.LUT R12, R12, 0x40, RZ, 0x3c, !PT ;  /* 0x000000400c0c7812 */ /* 0x000fe200078e3cff */
[----:B------:R-:W-:Y:S01]  /*2e4d0*/  STL.64 [R1+0x110], R36 ;  /* 0x0001102401007387 */ /* 0x000fe20000100a00 */
[----:B------:R-:W-:-:S03]  /*2e4e0*/  IMAD.MOV.U32 R250, RZ, RZ, R29 ;  /* 0x000000fffffa7224 */ /* 0x000fc600078e001d */
[----:B------:R-:W-:Y:S01]  /*2e4f0*/  STL.64 [R1+0x118], R38 ;  /* 0x0001182601007387 */ /* 0x000fe20000100a00 */
[----:B------:R-:W-:Y:S01]  /*2e500*/  IMAD R224, R251, 0x10000, R12 ;  /* 0x00010000fbe07824 */ /* 0x000fe200078e020c */
[----:B------:R-:W-:Y:S02]  /*2e510*/  MOV R251, R9 ;  /* 0x0000000900fb7202 */ /* 0x000fe40000000f00 */
[----:B------:R-:W2:Y:S04]  /*2e520*/  LDL.LU R20, [R1+0x3dac] ;  /* 0x003dac0001147983 */ /* 0x000ea80000300800 */
[----:B------:R-:W3:Y:S04]  /*2e530*/  LDL.LU R21, [R1+0x3da8] ;  /* 0x003da80001157983 */ /* 0x000ee80000300800 */
[----:B------:R-:W4:Y:S04]  /*2e540*/  LDL.LU R29, [R1+0x3da4] ;  /* 0x003da400011d7983 */ /* 0x000f280000300800 */
[----:B------:R-:W2:Y:S04]  /*2e550*/  LDL.LU R9, [R1+0x3da0] ;  /* 0x003da00001097983 */ /* 0x000ea80000300800 */
[----:B------:R-:W3:Y:S04]  /*2e560*/  LDL.LU R92, [R1+0x3d9c] ;  /* 0x003d9c00015c7983 */ /* 0x000ee80000300800 */
[----:B------:R-:W3:Y:S04]  /*2e570*/  LDL.LU R93, [R1+0x3d98] ;  /* 0x003d9800015d7983 */ /* 0x000ee80000300800 */
[----:B------:R-:W3:Y:S04]  /*2e580*/  LDL.LU R28, [R1+0x3d94] ;  /* 0x003d9400011c7983 */ /* 0x000ee80000300800 */
[----:B------:R-:W3:Y:S04]  /*2e590*/  LDL.LU R8, [R1+0x3d90] ;  /* 0x003d900001087983 */ /* 0x000ee80000300800 */
[----:B------:R-:W3:Y:S04]  /*2e5a0*/  LDL.LU R32, [R1+0x3d8c] ;  /* 0x003d8c0001207983 */ /* 0x000ee80000300800 */
[----:B------:R-:W3:Y:S01]  /*2e5b0*/  LDL.LU R33, [R1+0x3d88] ;  /* 0x003d880001217983 */ /* 0x000ee20000300800 */
[----:B------:R-:W-:Y:S03]  /*2e5c0*/  HMMA.1688.F32.TF32 R200, R188, R30, R240 ;  /* 0x0000001ebcc8723c */ /* 0x000fe600000810f0 */
[----:B------:R-:W-:Y:S04]  /*2e5d0*/  LDS R30, [R3+0xa200] ;  /* 0x00a20000031e7984 */ /* 0x000fe80000000800 */
[----:B------:R-:W-:Y:S01]  /*2e5e0*/  LDS R31, [R0+0xa200] ;  /* 0x00a20000001f7984 */ /* 0x000fe20000000800 */
[----:B------:R-:W-:Y:S03]  /*2e5f0*/  HMMA.1688.F32.TF32 R136, R40, R74, R136 ;  /* 0x0000004a2888723c */ /* 0x000fe60000081088 */
[----:B------:R-:W-:Y:S04]  /*2e600*/  LDS R36, [R3+0x8400] ;  /* 0x0084000003247984 */ /* 0x000fe80000000800 */
[----:B------:R-:W-:Y:S04]  /*2e610*/  LDS R38, [R3+0xa400] ;  /* 0x00a4000003267984 */ /* 0x000fe80000000800 */
[----:B------:R-:W-:Y:S04]  /*2e620*/  LDS R37, [R0+0x8400] ;  /* 0x0084000000257984 */ /* 0x000fe80000000800 */
[----:B------:R-:W-:Y:S04]  /*2e630*/  LDS R39, [R0+0xa400] ;  /* 0x00a4000000277984 */ /* 0x000fe80000000800 */
[----:B------:R-:W-:Y:S04]  /*2e640*/  LDS R40, [R3+0x8500] ;  /* 0x0085000003287984 */ /* 0x000fe80000000800 */
[----:B------:R-:W-:Y:S04]  /*2e650*/  LDS R42, [R3+0xa500] ;  /* 0x00a50000032a7984 */ /* 0x000fe80000000800 */
[----:B------:R-:W-:Y:S04]  /*2e660*/  LDS R41, [R0+0x8500] ;  /* 0x0085000000297984 */ /* 0x000fe80000000800 */
[----:B------:R-:W-:Y:S04]  /*2e670*/  LDS R43, [R0+0xa500] ;  /* 0x00a50000002b7984 */ /* 0x000fe80000000800 */
[----:B------:R-:W-:Y:S01]  /*2e680*/  LDSM.16.M88.4 R12, [R224+0x80000] ;  /* 0x08000000e00c783b */ /* 0x000fe20000000200 */
[----:B----4-:R-:W-:Y:S01]  /*2e690*/  IMAD.MOV.U32 R221, RZ, RZ, R29 ;  /* 0x000000ffffdd7224 */ /* 0x010fe200078e001d */
[----:B--2---:R-:W-:-:S02]  /*2e6a0*/  MOV R220, R9 ;  /* 0x0000000900dc7202 */ /* 0x004fc40000000f00 */
[----:B------:R-:W2:Y:S04]  /*2e6b0*/  LDL.LU R9, [R1+0x3d84] ;  /* 0x003d840001097983 */ /* 0x000ea80000300800 */
[----:B------:R-:W4:Y:S01]  /*2e6c0*/  LDL.LU R29, [R1+0x3d80] ;  /* 0x003d8000011d7983 */ /* 0x000f220000300800 */
[----:B---3--:R-:W-:Y:S01]  /*2e6d0*/  IMAD.MOV.U32 R235, RZ, RZ, R92 ;  /* 0x000000ffffeb7224 */ /* 0x008fe200078e005c */
[----:B------:R-:W-:Y:S01]  /*2e6e0*/  MOV R234, R93 ;  /* 0x0000005d00ea7202 */ /* 0x000fe20000000f00 */
[----:B------:R-:W-:Y:S02]  /*2e6f0*/  IMAD.MOV.U32 R233, RZ, RZ, R28 ;  /* 0x000000ffffe97224 */ /* 0x000fe400078e001c */
[----:B------:R-:W-:Y:S02]  /*2e700*/  IMAD.MOV.U32 R232, RZ, RZ, R8 ;  /* 0x000000ffffe87224 */ /* 0x000fe400078e0008 */
[----:B------:R-:W3:Y:S04]  /*2e710*/  LDL.LU R8, [R1+0x3d7c] ;  /* 0x003d7c0001087983 */ /* 0x000ee80000300800 */
[----:B------:R-:W3:Y:S04]  /*2e720*/  LDL.LU R28, [R1+0x3d78] ;  /* 0x003d7800011c7983 */ /* 0x000ee80000300800 */
[----:B------:R-:W3:Y:S01]  /*2e730*/  LDL.LU R93, [R1+0x3d74] ;  /* 0x003d7400015d7983 */ /* 0x000ee20000300800 */
[----:B------:R-:W-:-:S03]  /*2e740*/  IMAD.MOV.U32 R246, RZ, RZ, R33 ;  /* 0x000000fffff67224 */ /* 0x000fc600078e0021 */
[----:B------:R-:W3:Y:S01]  /*2e750*/  LDL.LU R92, [R1+0x3d70] ;  /* 0x003d7000015c7983 */ /* 0x000ee20000300800 */
[----:B------:R-:W-:Y:S01]  /*2e760*/  IMAD.MOV.U32 R247, RZ, RZ, R32 ;  /* 0x000000fffff77224 */ /* 0x000fe200078e0020 */
[----:B--2---:R-:W-:Y:S01]  /*2e770*/  MOV R245, R9 ;  /* 0x0000000900f57202 */ /* 0x004fe20000000f00 */
[----:B----4-:R-:W-:Y:S02]  /*2e780*/  IMAD.MOV.U32 R244, RZ, RZ, R29 ;  /* 0x000000fffff47224 */ /* 0x010fe400078e001d */
[----:B------:R-:W2:Y:S04]  /*2e790*/  LDL.LU R29, [R1+0x3d6c] ;  /* 0x003d6c00011d7983 */ /* 0x000ea80000300800 */
[----:B------:R-:W4:Y:S04]  /*2e7a0*/  LDL.LU R9, [R1+0x3d68] ;  /* 0x003d680001097983 */ /* 0x000f280000300800 */
[----:B------:R-:W4:Y:S04]  /*2e7b0*/  LDL.LU R33, [R1+0x3d64] ;  /* 0x003d640001217983 */ /* 0x000f280000300800 */
[----:B------:R-:W4:Y:S01]  /*2e7c0*/  LDL.LU R32, [R1+0x3d60] ;  /* 0x003d600001207983 */ /* 0x000f220000300800 */
[----:B---3--:R-:W-:Y:S01]  /*2e7d0*/  MOV R63, R8 ;  /* 0x00000008003f7202 */ /* 0x008fe20000000f00 */
[----:B------:R-:W-:Y:S01]  /*2e7e0*/  IMAD.MOV.U32 R62, RZ, RZ, R28 ;  /* 0x000000ffff3e7224 */ /* 0x000fe200078e001c */
[----:B------:R-:W-:-:S02]  /*2e7f0*/  MOV R60, R93 ;  /* 0x0000005d003c7202 */ /* 0x000fc40000000f00 */
[----:B------:R-:W3:Y:S01]  /*2e800*/  LDL.LU R93, [R1+0x3d5c] ;  /* 0x003d5c00015d7983 */ /* 0x000ee20000300800 */
[----:B------:R-:W-:-:S03]  /*2e810*/  IMAD.MOV.U32 R61, RZ, RZ, R92 ;  /* 0x000000ffff3d7224 */ /* 0x000fc600078e005c */
[----:B------:R-:W3:Y:S04]  /*2e820*/  LDL.LU R92, [R1+0x3d58] ;  /* 0x003d5800015c7983 */ /* 0x000ee80000300800 */
[----:B------:R-:W3:Y:S04]  /*2e830*/  LDL.LU R28, [R1+0x3d54] ;  /* 0x003d5400011c7983 */ /* 0x000ee80000300800 */
[----:B------:R-:W3:Y:S01]  /*2e840*/  LDL.LU R8, [R1+0x3d50] ;  /* 0x003d500001087983 */ /* 0x000ee20000300800 */
[----:B--2---:R-:W-:Y:S01]  /*2e850*/  IMAD.MOV.U32 R243, RZ, RZ, R29 ;  /* 0x000000fffff37224 */ /* 0x004fe200078e001d */
[----:B----4-:R-:W-:Y:S01]  /*2e860*/  MOV R242, R9 ;  /* 0x0000000900f27202 */ /* 0x010fe20000000f00 */
[----:B------:R-:W-:-:S02]  /*2e870*/  IMAD.MOV.U32 R240, RZ, RZ, R33 ;  /* 0x000000fffff07224 */ /* 0x000fc400078e0021 */
[----:B------:R-:W2:Y:S01]  /*2e880*/  LDL.LU R33, [R1+0x3d4c] ;  /* 0x003d4c0001217983 */ /* 0x000ea20000300800 */
[----:B------:R-:W-:-:S03]  /*2e890*/  IMAD.MOV.U32 R241, RZ, RZ, R32 ;  /* 0x000000fffff17224 */ /* 0x000fc600078e0020 */
[----:B------:R-:W4:Y:S04]  /*2e8a0*/  LDL.LU R32, [R1+0x3d48] ;  /* 0x003d480001207983 */ /* 0x000f280000300800 */
[----:B------:R-:W2:Y:S04]  /*2e8b0*/  LDL.LU R9, [R1+0x3d44] ;  /* 0x003d440001097983 */ /* 0x000ea80000300800 */
[----:B------:R-:W4:Y:S01]  /*2e8c0*/  LDL.LU R29, [R1+0x3d40] ;  /* 0x003d4000011d7983 */ /* 0x000f220000300800 */
[----:B---3--:R-:W-:Y:S02]  /*2e8d0*/  IMAD.MOV.U32 R127, RZ, RZ, R93 ;  /* 0x000000ffff7f7224 */ /* 0x008fe400078e005d */
[----:B------:R-:W-:-:S02]  /*2e8e0*/  IMAD.MOV.U32 R126, RZ, RZ, R92 ;  /* 0x000000ffff7e7224 */ /* 0x000fc400078e005c */
[----:B------:R-:W-:Y:S02]  /*2e8f0*/  IMAD.MOV.U32 R124, RZ, RZ, R28 ;  /* 0x000000ffff7c7224 */ /* 0x000fe400078e001c */
[----:B------:R-:W3:Y:S01]  /*2e900*/  LDL.LU R28, [R1+0x3d3c] ;  /* 0x003d3c00011c7983 */ /* 0x000ee20000300800 */
[----:B------:R-:W-:-:S03]  /*2e910*/  MOV R125, R8 ;  /* 0x00000008007d7202 */ /* 0x000fc60000000f00 */
[----:B------:R-:W3:Y:S04]  /*2e920*/  LDL.LU R8, [R1+0x3d38] ;  /* 0x003d380001087983 */ /* 0x000ee80000300800 */
[----:B------:R-:W3:Y:S04]  /*2e930*/  LDL.LU R92, [R1+0x3d34] ;  /* 0x003d3400015c7983 */ /* 0x000ee80000300800 */
[----:B------:R-:W3:Y:S01]  /*2e940*/  LDL.LU R93, [R1+0x3d30] ;  /* 0x003d3000015d7983 */ /* 0x000ee20000300800 */
[----:B--2---:R-:W-:-:S03]  /*2e950*/  MOV R116, R9 ;  /* 0x0000000900747202 */ /* 0x004fc60000000f00 */
[----:B------:R-:W2:Y:S01]  /*2e960*/  LDL.LU R9, [R1+0x3d2c] ;  /* 0x003d2c0001097983 */ /* 0x000ea20000300800 */
[----:B----4-:R-:W-:-:S03]  /*2e970*/  IMAD.MOV.U32 R117, RZ, RZ, R29 ;  /* 0x000000ffff757224 */ /* 0x010fc600078e001d */
[----:B------:R-:W4:Y:S01]  /*2e980*/  LDL.LU R29, [R1+0x3d28] ;  /* 0x003d2800011d7983 */ /* 0x000f220000300800 */
[----:B------:R-:W-:Y:S01]  /*2e990*/  IMAD.MOV.U32 R118, RZ, RZ, R32 ;  /* 0x000000ffff767224 */ /* 0x000fe200078e0020 */
[----:B------:R-:W-:Y:S02]  /*2e9a0*/  MOV R119, R33 ;  /* 0x0000002100777202 */ /* 0x000fe40000000f00 */
[----:B------:R-:W4:Y:S04]  /*2e9b0*/  LDL.LU R32, [R1+0x3d24] ;  /* 0x003d240001207983 */ /* 0x000f280000300800 */
[----:B------:R-:W4:Y:S01]  /*2e9c0*/  LDL.LU R33, [R1+0x3d20] ;  /* 0x003d200001217983 */ /* 0x000f220000300800 */
[----:B---3--:R-:W-:Y:S01]  /*2e9d0*/  IMAD.MOV.U32 R67, RZ, RZ, R28 ;  /* 0x000000ffff437224 */ /* 0x008fe200078e001c */
[----:B------:R-:W-:Y:S01]  /*2e9e0*/  MOV R66, R8 ;  /* 0x0000000800427202 */ /* 0x000fe20000000f00 */
[----:B------:R-:W-:-:S02]  /*2e9f0*/  IMAD.MOV.U32 R64, RZ, RZ, R92 ;  /* 0x000000ffff407224 */ /* 0x000fc400078e005c */
[----:B------:R-:W3:Y:S01]  /*2ea00*/  LDL.LU R92, [R1+0x3d1c] ;  /* 0x003d1c00015c7983 */ /* 0x000ee20000300800 */
[----:B------:R-:W-:-:S03]  /*2ea10*/  IMAD.MOV.U32 R65, RZ, RZ, R93 ;  /* 0x000000ffff417224 */ /* 0x000fc600078e005d */
[----:B------:R-:W3:Y:S04]  /*2ea20*/  LDL.LU R93, [R1+0x3d18] ;  /* 0x003d1800015d7983 */ /* 0x000ee80000300800 */
[----:B------:R-:W3:Y:S04]  /*2ea30*/  LDL.LU R8, [R1+0x3d14] ;  /* 0x003d140001087983 */ /* 0x000ee80000300800 */
[----:B------:R-:W3:Y:S01]  /*2ea40*/  LDL.LU R28, [R1+0x3d10] ;  /* 0x003d1000011c7983 */ /* 0x000ee20000300800 */
[----:B--2---:R-:W-:Y:S01]  /*2ea50*/  MOV R105, R9 ;  /* 0x0000000900697202 */ /* 0x004fe20000000f00 */
[----:B----4-:R-:W-:-:S02]  /*2ea60*/  IMAD.MOV.U32 R104, RZ, RZ, R29 ;  /* 0x000000ffff687224 */ /* 0x010fc400078e001d */
[----:B------:R-:W2:Y:S04]  /*2ea70*/  LDL.LU R29, [R1+0x3d0c] ;  /* 0x003d0c00011d7983 */ /* 0x000ea80000300800 */
[----:B------:R-:W4:Y:S04]  /*2ea80*/  LDL.LU R9, [R1+0x3d08] ;  /* 0x003d080001097983 */ /* 0x000f280000300800 */
[----:B------:R-:W2:Y:S04]  /*2ea90*/  LDL.LU R106, [R1+0x558] ;  /* 0x00055800016a7983 */ /* 0x000ea80000300800 */
[----:B------:R-:W2:Y:S01]  /*2eaa0*/  LDL.LU R107, [R1+0x55c] ;  /* 0x00055c00016b7983 */ /* 0x000ea20000300800 */
[----:B---3--:R-:W-:Y:S01]  /*2eab0*/  IMAD.MOV.U32 R95, RZ, RZ, R8 ;  /* 0x000000ffff5f7224 */ /* 0x008fe200078e0008 */
[C---:B------:R-:W-:Y:S08]  /*2eac0*/  HMMA.1688.F32.TF32 R64, R188.reuse, R98, R64 ;  /* 0x00000062bc40723c */ /* 0x040ff00000081040 */
[C---:B------:R-:W-:Y:S01]  /*2ead0*/  HMMA.1688.F32.TF32 R116, R188.reuse, R90, R116 ;  /* 0x0000005abc74723c */ /* 0x040fe20000081074 */
[----:B------:R-:W-:Y:S07]  /*2eae0*/  STL [R1+0xa04], R224 ;  /* 0x000a04e001007387 */ /* 0x000fee0000100800 */
[C---:B------:R-:W-:Y:S01]  /*2eaf0*/  HMMA.1688.F32.TF32 R124, R188.reuse, R86, R124 ;  /* 0x00000056bc7c723c */ /* 0x040fe2000008107c */
[----:B------:R-:W-:Y:S07]  /*2eb00*/  STL [R1+0x3b18], R3 ;  /* 0x003b180301007387 */ /* 0x000fee0000100800 */
[C---:B------:R-:W-:Y:S01]  /*2eb10*/  HMMA.1688.F32.TF32 R240, R188.reuse, R82, R240 ;  /* 0x00000052bcf0723c */ /* 0x040fe200000810f0 */
[----:B------:R-:W-:Y:S07]  /*2eb20*/  STL [R1+0x3b1c], R0 ;  /* 0x003b1c0001007387 */ /* 0x000fee0000100800 */
[C---:B------:R-:W-:Y:S08]  /*2eb30*/  HMMA.1688.F32.TF32 R60, R188.reuse, R78, R60 ;  /* 0x0000004ebc3c723c */ /* 0x040ff0000008103c */
[----:B------:R-:W-:Y:S01]  /*2eb40*/  HMMA.1688.F32.TF32 R244, R188, R70, R244 ;  /* 0x00000046bcf4723c */ /* 0x000fe200000810f4 */
[----:B------:R-:W-:Y:S01]  /*2eb50*/  IMAD.MOV.U32 R160, RZ, RZ, R93 ;  /* 0x000000ffffa07224 */ /* 0x000fe200078e005d */
[----:B------:R-:W-:Y:S01]  /*2eb60*/  MOV R162, R33 ;  /* 0x0000002100a27202 */ /* 0x000fe20000000f00 */
[----:B------:R-:W-:Y:S01]  /*2eb70*/  IMAD.MOV.U32 R161, RZ, RZ, R92 ;  /* 0x000000ffffa17224 */ /* 0x000fe200078e005c */
[----:B------:R-:W-:Y:S01]  /*2eb80*/  MOV R93, R28 ;  /* 0x0000001c005d7202 */ /* 0x000fe20000000f00 */
[----:B------:R-:W-:Y:S01]  /*2eb90*/  IMAD.MOV.U32 R163, RZ, RZ, R32 ;  /* 0x000000ffffa37224 */ /* 0x000fe200078e0020 */
[----:B------:R-:W-:Y:S04]  /*2eba0*/  LDS R28, [R3+0x8200] ;  /* 0x00820000031c7984 */ /* 0x000fe80000000800 */
[----:B------:R1:W-:Y:S04]  /*2ebb0*/  LDS R32, [R3+0x8300] ;  /* 0x0083000003207984 */ /* 0x0003e80000000800 */
[----:B------:R-:W-:Y:S01]  /*2ebc0*/  LDS R33, [R0+0x8300] ;  /* 0x0083000000217984 */ /* 0x000fe20000000800 */
[----:B-1----:R-:W-:-:S02]  /*2ebd0*/  IMAD.MOV.U32 R3, RZ, RZ, R243 ;  /* 0x000000ffff037224 */ /* 0x002fc400078e00f3 */
[----:B----4-:R-:W-:Y:S02]  /*2ebe0*/  IMAD.MOV.U32 R94, RZ, RZ, R9 ;  /* 0x000000ffff5e7224 */ /* 0x010fe400078e0009 */
[----:B------:R-:W1:Y:S01]  /*2ebf0*/  LDSM.16.M88.4 R8, [R224+0x81000] ;  /* 0x08100000e008783b */ /* 0x000e620000000200 */
[----:B--2---:R-:W-:Y:S01]  /*2ec00*/  HMMA.1688.F32.TF32 R104, R188, R102, R104 ;  /* 0x00000066bc68723c */ /* 0x004fe20000081068 */
[----:B------:R-:W-:Y:S02]  /*2ec10*/  IMAD.MOV.U32 R92, RZ, RZ, R29 ;  /* 0x000000ffff5c7224 */ /* 0x000fe400078e001d */
[----:B------:R2:W3:Y:S02]  /*2ec20*/  LDS R29, [R0+0x8200] ;  /* 0x00820000001d7984 */ /* 0x0004e40000000800 */
[----:B--2---:R-:W-:Y:S02]  /*2ec30*/  MOV R0, R242 ;  /* 0x000000f200007202 */ /* 0x004fe40000000f00 */
[----:B-1----:R-:W-:Y:S04]  /*2ec40*/  STL [R1+0x3b14], R10 ;  /* 0x003b140a01007387 */ /* 0x002fe80000100800 */
[----:B------:R-:W-:Y:S11]  /*2ec50*/  STL [R1+0x3b10], R11 ;  /* 0x003b100b01007387 */ /* 0x000ff60000100800 */
[----:B------:R-:W-:Y:S01]  /*2ec60*/  @!UPT UIADD3 URZ, URZ, URZ, URZ ;  /* 0x0000003f3f3ff290 */ /* 0x000fe2000fffe03f */
[----:B------:R-:W-:Y:S04]  /*2ec70*/  STL.64 [R1+0x100], R104 ;  /* 0x0001006801007387 */ /* 0x000fe80000100a00 */
[----:B------:R1:W-:Y:S04]  /*2ec80*/  STL.64 [R1+0x108], R106 ;  /* 0x0001086a01007387 */ /* 0x0003e80000100a00 */
[----:B-1----:R-:W2:Y:S04]  /*2ec90*/  LDL.LU.64 R106, [R1+0x3d00] ;  /* 0x003d0000016a7983 */ /* 0x002ea80000300a00 */
[----:B------:R-:W2:Y:S04]  /*2eca0*/  LDL.LU.64 R104, [R1+0x3cf8] ;  /* 0x003cf80001687983 */ /* 0x000ea80000300a00 */
[----:B------:R-:W-:Y:S04]  /*2ecb0*/  STL.64 [R1+0xf0], R64 ;  /* 0x0000f04001007387 */ /* 0x000fe80000100a00 */
[----:B------:R1:W-:Y:S04]  /*2ecc0*/  STL.64 [R1+0xf8], R66 ;  /* 0x0000f84201007387 */ /* 0x0003e80000100a00 */
[----:B-1----:R-:W4:Y:S04]  /*2ecd0*/  LDL.LU.64 R66, [R1+0x3cf0] ;  /* 0x003cf00001427983 */ /* 0x002f280000300a00 */
[----:B------:R-:W4:Y:S04]  /*2ece0*/  LDL.LU.64 R64, [R1+0x3ce8] ;  /* 0x003ce80001407983 */ /* 0x000f280000300a00 */
        /* <DEDUP_REMOVED lines=8> */
[----:B------:R1:W-:Y:S04]  /*2ed70*/  STL.64 [R1+0xc0], R240 ;  /* 0x0000c0f001007387 */ /* 0x0003e80000100a00 */
[----:B------:R-:W3:Y:S04]  /*2ed80*/  LDL.LU.64 R242, [R1+0x3cc0] ;  /* 0x003cc00001f27983 */ /* 0x000ee80000300a00 */
[----:B-1----:R-:W3:Y:S04]  /*2ed90*/  LDL.LU.64 R240, [R1+0x3cb8] ;  /* 0x003cb80001f07983 */ /* 0x002ee80000300a00 */
[----:B------:R-:W-:Y:S04]  /*2eda0*/  STL.64 [R1+0xb0], R60 ;  /* 0x0000b03c01007387 */ /* 0x000fe80000100a00 */
[----:B------:R1:W-:Y:S04]  /*2edb0*/  STL.64 [R1+0xb8], R62 ;  /* 0x0000b83e01007387 */ /* 0x0003e80000100a00 */
[----:B-1----:R-:W3:Y:S04]  /*2edc0*/  LDL.LU.64 R62, [R1+0x3cb0] ;  /* 0x003cb000013e7983 */ /* 0x002ee80000300a00 */
[----:B------:R-:W3:Y:S04]  /*2edd0*/  LDL.LU.64 R60, [R1+0x3ca8] ;  /* 0x003ca800013c7983 */ /* 0x000ee80000300a00 */
[----:B------:R-:W-:Y:S04]  /*2ede0*/  STL.64 [R1+0xa0], R244 ;  /* 0x0000a0f401007387 */ /* 0x000fe80000100a00 */
[----:B------:R1:W-:Y:S04]  /*2edf0*/  STL.64 [R1+0xa8], R246 ;  /* 0x0000a8f601007387 */ /* 0x0003e80000100a00 */
[----:B-1----:R-:W4:Y:S04]  /*2ee00*/  LDL.LU.64 R246, [R1+0x3ca0] ;  /* 0x003ca00001f67983 */ /* 0x002f280000300a00 */
[----:B------:R-:W4:Y:S01]  /*2ee10*/  LDL.LU.64 R244, [R1+0x3c98] ;  /* 0x003c980001f47983 */ /* 0x000f220000300a00 */
[----:B------:R-:W-:Y:S01]  /*2ee20*/  IMAD.MOV.U32 R222, RZ, RZ, R21 ;  /* 0x000000ffffde7224 */ /* 0x000fe200078e0015 */
[----:B------:R-:W-:Y:S01]  /*2ee30*/  MOV R223, R20 ;  /* 0x0000001400df7202 */ /* 0x000fe20000000f00 */
[----:B------:R-:W-:-:S02]  /*2ee40*/  IMAD.MOV.U32 R218, RZ, RZ, R17 ;  /* 0x000000ffffda7224 */ /* 0x000fc400078e0011 */
[----:B------:R-:W-:Y:S01]  /*2ee50*/  IMAD.MOV.U32 R219, RZ, RZ, R16 ;  /* 0x000000ffffdb7224 */ /* 0x000fe200078e0010 */
[C---:B------:R-:W-:Y:S08]  /*2ee60*/  HMMA.1688.F32.TF32 R232, R188.reuse, R26, R232 ;  /* 0x0000001abce8723c */ /* 0x040ff000000810e8 */
[C---:B------:R-:W-:Y:S08]  /*2ee70*/  HMMA.1688.F32.TF32 R220, R188.reuse, R22, R220 ;  /* 0x00000016bcdc723c */ /* 0x040ff000000810dc */
[----:B------:R-:W-:Y:S07]  /*2ee80*/  HMMA.1688.F32.TF32 R16, R188, R18, R216 ;  /* 0x00000012bc10723c */ /* 0x000fee00000810d8 */
[----:B------:R-:W-:Y:S01]  /*2ee90*/  STL.64 [R1+0x90], R232 ;  /* 0x000090e801007387 */ /* 0x000fe20000100a00 */
[C---:B------:R-:W-:Y:S03]  /*2eea0*/  HMMA.1688.F32.TF32 R20, R172.reuse, R12, R228 ;  /* 0x0000000cac14723c */ /* 0x040fe600000810e4 */
[----:B------:R-:W-:Y:S04]  /*2eeb0*/  STL.64 [R1+0x98], R234 ;  /* 0x000098ea01007387 */ /* 0x000fe80000100a00 */
[----:B------:R1:W-:Y:S04]  /*2eec0*/  STL.64 [R1+0x20], R220 ;  /* 0x000020dc01007387 */ /* 0x0003e80000100a00 */
[----:B------:R1:W-:Y:S04]  /*2eed0*/  STL.64 [R1+0x28], R222 ;  /* 0x000028de01007387 */ /* 0x0003e80000100a00 */
[----:B------:R-:W-:Y:S04]  /*2eee0*/  STL.64 [R1+0x10], R16 ;  /* 0x0000101001007387 */ /* 0x000fe80000100a00 */
[----:B------:R-:W-:Y:S04]  /*2eef0*/  STL.64 [R1+0x18], R18 ;  /* 0x0000181201007387 */ /* 0x000fe80000100a00 */
[----:B------:R2:W-:Y:S01]  /*2ef00*/  STL.64 [R1], R20 ;  /* 0x0000001401007387 */ /* 0x0005e20000100a00 */
[----:B------:R-:W-:Y:S01]  /*2ef10*/  IMAD.MOV.U32 R10, RZ, RZ, R22 ;  /* 0x000000ffff0a7224 */ /* 0x000fe200078e0016 */
[----:B------:R-:W-:Y:S01]  /*2ef20*/  MOV R11, R23 ;  /* 0x00000017000b7202 */ /* 0x000fe20000000f00 */
[----:B------:R-:W-:Y:S01]  /*2ef30*/  HMMA.1688.F32.TF32 R248, R172, R8, R248 ;  /* 0x00000008acf8723c */ /* 0x000fe200000810f8 */
[----:B-1----:R-:W-:Y:S01]  /*2ef40*/  IMAD.MOV.U32 R220, RZ, RZ, R25 ;  /* 0x000000ffffdc7224 */ /* 0x002fe200078e0019 */
[----:B------:R-:W-:Y:S01]  /*2ef50*/  MOV R222, R72 ;  /* 0x0000004800de7202 */ /* 0x000fe20000000f00 */
[----:B------:R-:W-:-:S02]  /*2ef60*/  IMAD.MOV.U32 R221, RZ, RZ, R252 ;  /* 0x000000ffffdd7224 */ /* 0x000fc400078e00fc */
[----:B------:R-:W-:-:S03]  /*2ef70*/  IMAD.MOV.U32 R223, RZ, RZ, R73 ;  /* 0x000000ffffdf7224 */ /* 0x000fc600078e0049 */
[-C--:B--2---:R-:W-:Y:S01]  /*2ef80*/  HMMA.1688.F32.TF32 R20, R32, R12.reuse, R124 ;  /* 0x0000000c2014723c */ /* 0x084fe2000008107c */
[----:B------:R-:W-:Y:S07]  /*2ef90*/  LDSM.16.M88.4 R124, [R224+0x8d000] ;  /* 0x08d00000e07c783b */ /* 0x000fee0000000200 */
[-C--:B---3--:R-:W-:Y:S08]  /*2efa0*/  HMMA.1688.F32.TF32 R60, R28, R12.reuse, R60 ;  /* 0x0000000c1c3c723c */ /* 0x088ff0000008103c */
[-C--:B----4-:R-:W-:Y:S11]  /*2efb0*/  HMMA.1688.F32.TF32 R16, R212, R12.reuse, R244 ;  /* 0x0000000cd410723c */ /* 0x090ff600000810f4 */
[----:B------:R-:W-:Y:S11]  /*2efc0*/  @!UPT UIADD3 URZ, URZ, URZ, URZ ;  /* 0x0000003f3f3ff290 */ /* 0x000ff6000fffe03f */
[----:B------:R-:W-:Y:S01]  /*2efd0*/  @!UPT UIADD3 URZ, URZ, URZ, URZ ;  /* 0x0000003f3f3ff290 */ /* 0x000fe2000fffe03f */
[----:B------:R-:W-:Y:S04]  /*2efe0*/  STL.64 [R1+0x3b00], R18 ;  /* 0x003b001201007387 */ /* 0x000fe80000100a00 */
[----:B------:R1:W-:Y:S02]  /*2eff0*/  STL.64 [R1+0x3af8], R16 ;  /* 0x003af81001007387 */ /* 0x0003e40000100a00 */
[-C--:B-1----:R-:W-:Y:S02]  /*2f000*/  HMMA.1688.F32.TF32 R16, R36, R12.reuse, R152 ;  /* 0x0000000c2410723c */ /* 0x082fe40000081098 */
[----:B------:R-:W-:Y:S04]  /*2f010*/  STL.64 [R1+0x590], R60 ;  /* 0x0005903c01007387 */ /* 0x000fe80000100a00 */
[----:B------:R1:W-:Y:S04]  /*2f020*/  STL.64 [R1+0x598], R62 ;  /* 0x0005983e01007387 */ /* 0x0003e80000100a00 */
[----:B------:R-:W-:Y:S04]  /*2f030*/  STL.64 [R1+0x680], R20 ;  /* 0x0006801401007387 */ /* 0x000fe80000100a00 */
[----:B------:R2:W-:Y:S01]  /*2f040*/  STL.64 [R1+0x688], R22 ;  /* 0x0006881601007387 */ /* 0x0005e20000100a00 */
[-C--:B-1----:R-:W-:Y:S08]  /*2f050*/  HMMA.1688.F32.TF32 R60, R40, R12.reuse, R184 ;  /* 0x0000000c283c723c */ /* 0x082ff000000810b8 */
[----:B------:R-:W-:Y:S01]  /*2f060*/  STL.64 [R1+0x820], R16 ;  /* 0x0008201001007387 */ /* 0x000fe20000100a00 */
[-C--:B--2---:R-:W-:Y:S03]  /*2f070*/  HMMA.1688.F32.TF32 R20, R44, R12.reuse, R196 ;  /* 0x0000000c2c14723c */ /* 0x084fe600000810c4 */
[----:B------:R1:W-:Y:S05]  /*2f080*/  STL.64 [R1+0x828], R18 ;  /* 0x0008281201007387 */ /* 0x0003ea0000100a00 */
[----:B-1----:R-:W-:Y:S06]  /*2f090*/  HMMA.1688.F32.TF32 R16, R48, R12, R204 ;  /* 0x0000000c3010723c */ /* 0x002fec00000810cc */
[----:B------:R-:W-:Y:S04]  /*2f0a0*/  STL.64 [R1+0x910], R60 ;  /* 0x0009103c01007387 */ /* 0x000fe80000100a00 */
[----:B------:R-:W-:Y:S04]  /*2f0b0*/  STL.64 [R1+0x918], R62 ;  /* 0x0009183e01007387 */ /* 0x000fe80000100a00 */
[----:B------:R-:W-:Y:S04]  /*2f0c0*/  STL.64 [R1+0x3b08], R14 ;  /* 0x003b080e01007387 */ /* 0x000fe80000100a00 */
[----:B------:R-:W-:Y:S04]  /*2f0d0*/  STL.64 [R1+0x960], R20 ;  /* 0x0009601401007387 */ /* 0x000fe80000100a00 */
[----:B------:R1:W-:Y:S01]  /*2f0e0*/  STL.64 [R1+0x968], R22 ;  /* 0x0009681601007387 */ /* 0x0003e20000100a00 */
[----:B------:R-:W-:Y:S03]  /*2f0f0*/  HMMA.1688.F32.TF32 R92, R188, R6, R92 ;  /* 0x00000006bc5c723c */ /* 0x000fe6000008105c */
[----:B------:R-:W-:Y:S04]  /*2f100*/  LDSM.16.M88.4 R60, [R224+0x83000] ;  /* 0x08300000e03c783b */ /* 0x000fe80000000200 */
[----:B------:R-:W-:Y:S04]  /*2f110*/  STL.64 [R1+0x990], R16 ;  /* 0x0009901001007387 */ /* 0x000fe80000100a00 */
[----:B------:R2:W-:Y:S04]  /*2f120*/  STL.64 [R1+0x998], R18 ;  /* 0x0009981201007387 */ /* 0x0005e80000100a00 */
[----:B------:R-:W-:Y:S04]  /*2f130*/  STL.64 [R1+0x3b28], R250 ;  /* 0x003b28fa01007387 */ /* 0x000fe80000100a00 */
[----:B------:R-:W-:Y:S04]  /*2f140*/  STL.64 [R1+0x3b20], R248 ;  /* 0x003b20f801007387 */ /* 0x000fe80000100a00 */
[----:B------:R-:W3:Y:S04]  /*2f150*/  LDL.LU R70, [R1+0x568] ;  /* 0x0005680001467983 */ /* 0x000ee80000300800 */
[----:B------:R-:W3:Y:S04]  /*2f160*/  LDL.LU R71, [R1+0x56c] ;  /* 0x00056c0001477983 */ /* 0x000ee80000300800 */
[----:B------:R-:W4:Y:S04]  /*2f170*/  LDL.LU R232, [R1+0x2e0] ;  /* 0x0002e00001e87983 */ /* 0x000f280000300800 */
[----:B------:R-:W4:Y:S04]  /*2f180*/  LDL.LU R233, [R1+0x2e4] ;  /* 0x0002e40001e97983 */ /* 0x000f280000300800 */
[----:B------:R-:W4:Y:S04]  /*2f190*/  LDL.LU R234, [R1+0x2e8] ;  /* 0x0002e80001ea7983 */ /* 0x000f280000300800 */
[----:B------:R-:W4:Y:S04]  /*2f1a0*/  LDL.LU R235, [R1+0x2ec] ;  /* 0x0002ec0001eb7983 */ /* 0x000f280000300800 */
[----:B------:R-:W3:Y:S04]  /*2f1b0*/  LDL.LU R25, [R1+0x3c94] ;  /* 0x003c940001197983 */ /* 0x000ee80000300800 */
[----:B------:R-:W3:Y:S04]  /*2f1c0*/  LDL.LU R252, [R1+0x3c90] ;  /* 0x003c900001fc7983 */ /* 0x000ee80000300800 */
[----:B------:R-:W3:Y:S04]  /*2f1d0*/  LDL.LU R72, [R1+0x3c8c] ;  /* 0x003c8c0001487983 */ /* 0x000ee80000300800 */
[----:B------:R-:W4:Y:S01]  /*2f1e0*/  LDL.LU R73, [R1+0x3c88] ;  /* 0x003c880001497983 */ /* 0x000f220000300800 */
[-C--:B-1----:R-:W-:Y:S08]  /*2f1f0*/  HMMA.1688.F32.TF32 R20, R212, R8.reuse, R208 ;  /* 0x00000008d414723c */ /* 0x082ff000000810d0 */
[-C--:B--2---:R-:W-:Y:S08]  /*2f200*/  HMMA.1688.F32.TF32 R16, R28, R8.reuse, R240 ;  /* 0x000000081c10723c */ /* 0x084ff000000810f0 */
[----:B------:R-:W-:Y:S01]  /*2f210*/  HMMA.1688.F32.TF32 R12, R32, R8, R116 ;  /* 0x00000008200c723c */ /* 0x000fe20000081074 */
[----:B------:R-:W-:-:S02]  /*2f220*/  IMAD.MOV.U32 R209, RZ, RZ, R5 ;  /* 0x000000ffffd17224 */ /* 0x000fc400078e0005 */
[----:B------:R-:W-:Y:S01]  /*2f230*/  IMAD.MOV.U32 R210, RZ, RZ, R4 ;  /* 0x000000ffffd27224 */ /* 0x000fe200078e0004 */
[----:B------:R-:W-:Y:S01]  /*2f240*/  MOV R208, R24 ;  /* 0x0000001800d07202 */ /* 0x000fe20000000f00 */
[----:B------:R-:W-:Y:S04]  /*2f250*/  LDSM.16.M88.4 R116, [R224+0x8b000] ;  /* 0x08b00000e074783b */ /* 0x000fe80000000200 */
[----:B------:R-:W-:Y:S04]  /*2f260*/  STL.64 [R1+0x3b38], R22 ;  /* 0x003b381601007387 */ /* 0x000fe80000100a00 */
[----:B------:R-:W-:Y:S04]  /*2f270*/  STL.64 [R1+0x3b30], R20 ;  /* 0x003b301401007387 */ /* 0x000fe80000100a00 */
[----:B------:R-:W2:Y:S04]  /*2f280*/  LDL.LU R216, [R1+0x580] ;  /* 0x0005800001d87983 */ /* 0x000ea80000300800 */
[----:B------:R-:W-:Y:S04]  /*2f290*/  STL.64 [R1+0x4d0], R16 ;  /* 0x0004d01001007387 */ /* 0x000fe80000100a00 */
[----:B------:R-:W-:Y:S04]  /*2f2a0*/  STL.64 [R1+0x4d8], R18 ;  /* 0x0004d81201007387 */ /* 0x000fe80000100a00 */
[----:B------:R-:W-:Y:S04]  /*2f2b0*/  STL.64 [R1+0x640], R12 ;  /* 0x0006400c01007387 */ /* 0x000fe80000100a00 */
[----:B------:R1:W-:Y:S04]  /*2f2c0*/  STL.64 [R1+0x648], R14 ;  /* 0x0006480e01007387 */ /* 0x0003e80000100a00 */
[----:B------:R-:W2:Y:S04]  /*2f2d0*/  LDL.LU R217, [R1+0x584] ;  /* 0x0005840001d97983 */ /* 0x000ea80000300800 */
[----:B------:R-:W2:Y:S04]  /*2f2e0*/  LDL.LU R218, [R1+0x588] ;  /* 0x0005880001da7983 */ /* 0x000ea80000300800 */
[----:B------:R-:W2:Y:S01]  /*2f2f0*/  LDL.LU R219, [R1+0x58c] ;  /* 0x00058c0001db7983 */ /* 0x000ea20000300800 */
[----:B-1----:R-:W-:Y:S01]  /*2f300*/  HMMA.1688.F32.TF32 R12, R36, R8, R52 ;  /* 0x00000008240c723c */ /* 0x002fe20000081034 */
[----:B------:R-:W-:-:S02]  /*2f310*/  MOV R211, R2 ;  /* 0x0000000200d37202 */ /* 0x000fc40000000f00 */
[----:B------:R-:W-:Y:S05]  /*2f320*/  LDSM.16.M88.4 R52, [R224+0x85000] ;  /* 0x08500000e034783b */ /* 0x000fea0000000200 */
[-C--:B------:R-:W-:Y:S01]  /*2f330*/  HMMA.1688.F32.TF32 R16, R40, R8.reuse, R56 ;  /* 0x000000082810723c */ /* 0x080fe20000081038 */
[----:B------:R-:W-:Y:S07]  /*2f340*/  LDSM.16.M88.4 R56, [R224+0x84000] ;  /* 0x08400000e038783b */ /* 0x000fee0000000200 */
[----:B------:R-:W-:Y:S08]  /*2f350*/  HMMA.1688.F32.TF32 R4, R44, R8, R192 ;  /* 0x000000082c04723c */ /* 0x000ff000000810c0 */
[----:B------:R-:W-:Y:S01]  /*2f360*/  HMMA.1688.F32.TF32 R160, R188, R74, R160 ;  /* 0x0000004abca0723c */ /* 0x000fe200000810a0 */
[----:B---3--:R-:W-:Y:S01]  /*2f370*/  MOV R229, R72 ;  /* 0x0000004800e57202 */ /* 0x008fe20000000f00 */
[----:B----4-:R-:W-:-:S02]  /*2f380*/  IMAD.MOV.U32 R228, RZ, RZ, R73 ;  /* 0x000000ffffe47224 */ /* 0x010fc400078e0049 */
[----:B------:R-:W3:Y:S04]  /*2f390*/  LDL.LU R73, [R1+0x3c84] ;  /* 0x003c840001497983 */ /* 0x000ee80000300800 */
[----:B------:R-:W3:Y:S04]  /*2f3a0*/  LDL.LU R72, [R1+0x3c80] ;  /* 0x003c800001487983 */ /* 0x000ee80000300800 */
[----:B------:R-:W-:Y:S04]  /*2f3b0*/  STL.64 [R1+0x7e0], R12 ;  /* 0x0007e00c01007387 */ /* 0x000fe80000100a00 */
[----:B------:R1:W-:Y:S04]  /*2f3c0*/  STL.64 [R1+0x7e8], R14 ;  /* 0x0007e80e01007387 */ /* 0x0003e80000100a00 */
[----:B------:R-:W-:Y:S04]  /*2f3d0*/  STL.64 [R1+0x8e0], R16 ;  /* 0x0008e01001007387 */ /* 0x000fe80000100a00 */
[----:B------:R-:W-:Y:S04]  /*2f3e0*/  STL.64 [R1+0x8e8], R18 ;  /* 0x0008e81201007387 */ /* 0x000fe80000100a00 */
[----:B------:R-:W-:Y:S04]  /*2f3f0*/  STL.64 [R1+0x3b40], R10 ;  /* 0x003b400a01007387 */ /* 0x000fe80000100a00 */
[----:B------:R-:W-:Y:S04]  /*2f400*/  STL.64 [R1+0x940], R4 ;  /* 0x0009400401007387 */ /* 0x000fe80000100a00 */
[----:B------:R-:W-:Y:S04]  /*2f410*/  STL.64 [R1+0x948], R6 ;  /* 0x0009480601007387 */ /* 0x000fe80000100a00 */
[----:B------:R-:W4:Y:S01]  /*2f420*/  LDSM.16.M88.4 R4, [R224+0x82000] ;  /* 0x08200000e004783b */ /* 0x000f220000000200 */
[----:B-1----:R-:W-:Y:S01]  /*2f430*/  HMMA.1688.F32.TF32 R12, R48, R8, R200 ;  /* 0x00000008300c723c */ /* 0x002fe200000810c8 */
[----:B------:R-:W-:-:S02]  /*2f440*/  IMAD.MOV.U32 R231, RZ, RZ, R25 ;  /* 0x000000ffffe77224 */ /* 0x000fc400078e0019 */
[----:B------:R-:W-:-:S05]  /*2f450*/  IMAD.MOV.U32 R230, RZ, RZ, R252 ;  /* 0x000000ffffe67224 */ /* 0x000fca00078e00fc */
[-C--:B----4-:R-:W-:Y:S08]  /*2f460*/  HMMA.1688.F32.TF32 R244, R172, R4.reuse, R68 ;  /* 0x00000004acf4723c */ /* 0x090ff00000081044 */
[-C--:B------:R-:W-:Y:S08]  /*2f470*/  HMMA.1688.F32.TF32 R24, R212, R4.reuse, R232 ;  /* 0x00000004d418723c */ /* 0x080ff000000810e8 */
[-C--:B------:R-:W-:Y:S01]  /*2f480*/  HMMA.1688.F32.TF32 R8, R28, R4.reuse, R220 ;  /* 0x000000041c08723c */ /* 0x080fe200000810dc */
[----:B------:R-:W-:Y:S04]  /*2f490*/  STL.64 [R1+0x980], R12 ;  /* 0x0009800c01007387 */ /* 0x000fe80000100a00 */
[----:B------:R1:W-:Y:S04]  /*2f4a0*/  STL.64 [R1+0x988], R14 ;  /* 0x0009880e01007387 */ /* 0x0003e80000100a00 */
[----:B------:R-:W-:Y:S04]  /*2f4b0*/  STL.64 [R1+0x3b50], R246 ;  /* 0x003b50f601007387 */ /* 0x000fe80000100a00 */
[----:B------:R-:W-:Y:S04]  /*2f4c0*/  STL.64 [R1+0x3b48], R244 ;  /* 0x003b48f401007387 */ /* 0x000fe80000100a00 */
[----:B------:R-:W-:Y:S01]  /*2f4d0*/  STL.64 [R1+0x3b60], R26 ;  /* 0x003b601a01007387 */ /* 0x000fe20000100a00 */
[----:B-1----:R-:W-:Y:S03]  /*2f4e0*/  HMMA.1688.F32.TF32 R12, R32, R4, R64 ;  /* 0x00000004200c723c */ /* 0x002fe60000081040 */
[----:B------:R-:W-:Y:S03]  /*2f4f0*/  STL.64 [R1+0x3b58], R24 ;  /* 0x003b581801007387 */ /* 0x000fe60000100a00 */
[----:B------:R-:W-:Y:S01]  /*2f500*/  IMAD.MOV.U32 R252, RZ, RZ, R10 ;  /* 0x000000fffffc7224 */ /* 0x000fe200078e000a */
[----:B------:R1:W-:Y:S01]  /*2f510*/  STL.64 [R1+0x380], R8 ;  /* 0x0003800801007387 */ /* 0x0003e20000100a00 */
[----:B------:R-:W-:-:S02]  /*2f520*/  IMAD.MOV.U32 R2, RZ, RZ, R11 ;  /* 0x000000ffff027224 */ /* 0x000fc400078e000b */
[-C--:B-1----:R-:W-:Y:S08]  /*2f530*/  HMMA.1688.F32.TF32 R8, R36, R4.reuse, R128 ;  /* 0x000000042408723c */ /* 0x082ff00000081080 */
[----:B------:R-:W-:Y:S05]  /*2f540*/  HMMA.1688.F32.TF32 R16, R40, R4, R164 ;  /* 0x000000042810723c */ /* 0x000fea00000810a4 */
[----:B------:R-:W-:Y:S04]  /*2f550*/  STL.64 [R1+0x5b0], R12 ;  /* 0x0005b00c01007387 */ /* 0x000fe80000100a00 */
[----:B------:R1:W-:Y:S01]  /*2f560*/  STL.64 [R1+0x5b8], R14 ;  /* 0x0005b80e01007387 */ /* 0x0003e20000100a00 */
[----:B--2---:R-:W-:Y:S01]  /*2f570*/  HMMA.1688.F32.TF32 R240, R172, R60, R216 ;  /* 0x0000003cacf0723c */ /* 0x004fe200000810d8 */
[----:B------:R-:W-:Y:S01]  /*2f580*/  MOV R234, R97 ;  /* 0x0000006100ea7202 */ /* 0x000fe20000000f00 */
[----:B------:R-:W-:Y:S01]  /*2f590*/  IMAD.MOV.U32 R235, RZ, RZ, R96 ;  /* 0x000000ffffeb7224 */ /* 0x000fe200078e0060 */
[----:B------:R-:W-:Y:S04]  /*2f5a0*/  LDSM.16.M88.4 R128, [R224+0x8e000] ;  /* 0x08e00000e080783b */ /* 0x000fe80000000200 */
[----:B------:R-:W-:Y:S01]  /*2f5b0*/  STL.64 [R1+0x720], R8 ;  /* 0x0007200801007387 */ /* 0x000fe20000100a00 */
[----:B-1----:R-:W-:Y:S03]  /*2f5c0*/  HMMA.1688.F32.TF32 R12, R44, R4, R168 ;  /* 0x000000042c0c723c */ /* 0x002fe600000810a8 */
[----:B------:R1:W-:Y:S05]  /*2f5d0*/  STL.64 [R1+0x728], R10 ;  /* 0x0007280a01007387 */ /* 0x0003ea0000100a00 */
[----:B------:R-:W-:Y:S08]  /*2f5e0*/  HMMA.1688.F32.TF32 R64, R212, R60, R228 ;  /* 0x0000003cd440723c */ /* 0x000ff000000810e4 */
[----:B-1----:R-:W-:Y:S01]  /*2f5f0*/  HMMA.1688.F32.TF32 R8, R48, R4, R180 ;  /* 0x000000043008723c */ /* 0x002fe200000810b4 */
[----:B------:R-:W-:Y:S04]  /*2f600*/  STL.64 [R1+0x8c0], R16 ;  /* 0x0008c01001007387 */ /* 0x000fe80000100a00 */
[----:B------:R-:W-:Y:S04]  /*2f610*/  STL.64 [R1+0x8c8], R18 ;  /* 0x0008c81201007387 */ /* 0x000fe80000100a00 */
[----:B------:R-:W-:Y:S04]  /*2f620*/  STL.64 [R1+0x3b68], R6 ;  /* 0x003b680601007387 */ /* 0x000fe80000100a00 */
[----:B------:R-:W-:Y:S04]  /*2f630*/  STL.64 [R1+0x920], R12 ;  /* 0x0009200c01007387 */ /* 0x000fe80000100a00 */
[----:B------:R1:W-:Y:S06]  /*2f640*/  STL.64 [R1+0x928], R14 ;  /* 0x0009280e01007387 */ /* 0x0003ec0000100a00 */
[----:B------:R-:W-:Y:S04]  /*2f650*/  STL.64 [R1+0x970], R8 ;  /* 0x0009700801007387 */ /* 0x000fe80000100a00 */
[----:B------:R2:W-:Y:S04]  /*2f660*/  STL.64 [R1+0x978], R10 ;  /* 0x0009780a01007387 */ /* 0x0005e80000100a00 */
[----:B------:R-:W-:Y:S04]  /*2f670*/  STL.64 [R1+0x3b78], R242 ;  /* 0x003b78f201007387 */ /* 0x000fe80000100a00 */
[----:B------:R-:W-:Y:S04]  /*2f680*/  STL.64 [R1+0x3b70], R240 ;  /* 0x003b70f001007387 */ /* 0x000fe80000100a00 */
[----:B------:R-:W-:Y:S04]  /*2f690*/  STL.64 [R1+0x3b88], R66 ;  /* 0x003b884201007387 */ /* 0x000fe80000100a00 */
[----:B------:R-:W-:Y:S04]  /*2f6a0*/  STL.64 [R1+0x3b80], R64 ;  /* 0x003b804001007387 */ /* 0x000fe80000100a00 */
[----:B------:R-:W4:Y:S04]  /*2f6b0*/  LDL.LU R90, [R1+0x358] ;  /* 0x00035800015a7983 */ /* 0x000f280000300800 */
[----:B------:R-:W4:Y:S04]  /*2f6c0*/  LDL.LU R91, [R1+0x35c] ;  /* 0x00035c00015b7983 */ /* 0x000f280000300800 */
[----:B------:R-:W3:Y:S04]  /*2f6d0*/  LDL.LU R74, [R1+0x5a8] ;  /* 0x0005a800014a7983 */ /* 0x000ee80000300800 */
[----:B------:R-:W3:Y:S04]  /*2f6e0*/  LDL.LU R75, [R1+0x5ac] ;  /* 0x0005ac00014b7983 */ /* 0x000ee80000300800 */
[----:B------:R-:W3:Y:S04]  /*2f6f0*/  LDL.LU R232, [R1+0x60] ;  /* 0x0000600001e87983 */ /* 0x000ee80000300800 */
[----:B------:R-:W3:Y:S04]  /*2f700*/  LDL.LU R233, [R1+0x64] ;  /* 0x0000640001e97983 */ /* 0x000ee80000300800 */
[----:B------:R-:W3:Y:S04]  /*2f710*/  LDL.LU R97, [R1+0x3c7c] ;  /* 0x003c7c0001617983 */ /* 0x000ee80000300800 */
[----:B------:R-:W4:Y:S01]  /*2f720*/  LDL.LU R96, [R1+0x3c78] ;  /* 0x003c780001607983 */ /* 0x000f220000300800 */
[-C--:B------:R-:W-:Y:S08]  /*2f730*/  HMMA.1688.F32.TF32 R68, R28, R60.reuse, R208 ;  /* 0x0000003c1c44723c */ /* 0x080ff000000810d0 */
[-C--:B-1----:R-:W-:Y:S08]  /*2f740*/  HMMA.1688.F32.TF32 R12, R32, R60.reuse, R104 ;  /* 0x0000003c200c723c */ /* 0x082ff00000081068 */
[-C--:B--2---:R-:W-:Y:S08]  /*2f750*/  HMMA.1688.F32.TF32 R8, R36, R60.reuse, R120 ;  /* 0x0000003c2408723c */ /* 0x084ff00000081078 */
[-C--:B------:R-:W-:Y:S01]  /*2f760*/  HMMA.1688.F32.TF32 R4, R40, R60.reuse, R148 ;  /* 0x0000003c2804723c */ /* 0x080fe20000081094 */
[----:B------:R-:W-:Y:S04]  /*2f770*/  STL [R1+0x3ad4], R68 ;  /* 0x003ad44401007387 */ /* 0x000fe80000100800 */
[----:B------:R-:W-:Y:S04]  /*2f780*/  STL [R1+0x3ad0], R69 ;  /* 0x003ad04501007387 */ /* 0x000fe80000100800 */
[----:B------:R-:W-:Y:S04]  /*2f790*/  STL [R1+0x3acc], R70 ;  /* 0x003acc4601007387 */ /* 0x000fe80000100800 */
[----:B------:R-:W-:Y:S04]  /*2f7a0*/  STL [R1+0x3ac8], R71 ;  /* 0x003ac84701007387 */ /* 0x000fe80000100800 */
        /* <DEDUP_REMOVED lines=9> */
[----:B------:R-:W2:Y:S04]  /*2f840*/  LDL.LU R223, [R1+0x67c] ;  /* 0x00067c0001df7983 */ /* 0x000ea80000300800 */
[----:B------:R-:W2:Y:S04]  /*2f850*/  LDL.LU R216, [R1+0x3a0] ;  /* 0x0003a00001d87983 */ /* 0x000ea80000300800 */
[----:B------:R-:W2:Y:S01]  /*2f860*/  LDL.LU R217, [R1+0x3a4] ;  /* 0x0003a40001d97983 */ /* 0x000ea20000300800 */
[----:B-1----:R-:W-:Y:S01]  /*2f870*/  HMMA.1688.F32.TF32 R4, R44, R60, R156 ;  /* 0x0000003c2c04723c */ /* 0x002fe2000008109c */
[----:B------:R-:W-:-:S02]  /*2f880*/  IMAD.MOV.U32 R228, RZ, RZ, R100 ;  /* 0x000000ffffe47224 */ /* 0x000fc400078e0064 */
[----:B------:R-:W-:Y:S01]  /*2f890*/  IMAD.MOV.U32 R229, RZ, RZ, R101 ;  /* 0x000000ffffe57224 */ /* 0x000fe200078e0065 */
[----:B------:R-:W-:Y:S01]  /*2f8a0*/  MOV R209, R80 ;  /* 0x0000005000d17202 */ /* 0x000fe20000000f00 */
[----:B------:R-:W-:Y:S01]  /*2f8b0*/  IMAD.MOV.U32 R210, RZ, RZ, R77 ;  /* 0x000000ffffd27224 */ /* 0x000fe200078e004d */
[----:B------:R-:W-:Y:S01]  /*2f8c0*/  MOV R230, R85 ;  /* 0x0000005500e67202 */ /* 0x000fe20000000f00 */
[----:B------:R-:W-:Y:S02]  /*2f8d0*/  IMAD.MOV.U32 R211, RZ, RZ, R76 ;  /* 0x000000ffffd37224 */ /* 0x000fe400078e004c */
[----:B------:R-:W-:Y:S01]  /*2f8e0*/  IMAD.MOV.U32 R208, RZ, RZ, R81 ;  /* 0x000000ffffd07224 */ /* 0x000fe200078e0051 */
[-C--:B------:R-:W-:Y:S01]  /*2f8f0*/  HMMA.1688.F32.TF32 R8, R32, R56.reuse, R236 ;  /* 0x000000382008723c */ /* 0x080fe200000810ec */
[----:B------:R-:W-:Y:S01]  /*2f900*/  IMAD.MOV.U32 R231, RZ, RZ, R84 ;  /* 0x000000ffffe77224 */ /* 0x000fe200078e0054 */
[----:B------:R-:W-:Y:S04]  /*2f910*/  LDSM.16.M88.4 R104, [R224+0x88000] ;  /* 0x08800000e068783b */ /* 0x000fe80000000200 */
[----:B------:R-:W-:Y:S02]  /*2f920*/  LDSM.16.M88.4 R120, [R224+0x8c000] ;  /* 0x08c00000e078783b */ /* 0x000fe40000000200 */
[----:B------:R-:W-:Y:S01]  /*2f930*/  HMMA.1688.F32.TF32 R12, R40, R56, R140 ;  /* 0x00000038280c723c */ /* 0x000fe2000008108c */
[----:B---3--:R-:W-:Y:S01]  /*2f940*/  MOV R219, R97 ;  /* 0x0000006100db7202 */ /* 0x008fe20000000f00 */
[----:B----4-:R-:W-:-:S02]  /*2f950*/  IMAD.MOV.U32 R218, RZ, RZ, R96 ;  /* 0x000000ffffda7224 */ /* 0x010fc400078e0060 */
[----:B------:R-:W3:Y:S04]  /*2f960*/  LDL.LU R96, [R1+0x3c74] ;  /* 0x003c740001607983 */ /* 0x000ee80000300800 */
[----:B------:R-:W4:Y:S04]  /*2f970*/  LDL.LU R97, [R1+0x3c70] ;  /* 0x003c700001617983 */ /* 0x000f280000300800 */
[----:B------:R-:W4:Y:S04]  /*2f980*/  LDL.LU R100, [R1+0x3c6c] ;  /* 0x003c6c0001647983 */ /* 0x000f280000300800 */
[----:B------:R-:W4:Y:S04]  /*2f990*/  LDL.LU R101, [R1+0x3c68] ;  /* 0x003c680001657983 */ /* 0x000f280000300800 */
[----:B------:R-:W-:Y:S04]  /*2f9a0*/  STL.64 [R1+0x8f0], R4 ;  /* 0x0008f00401007387 */ /* 0x000fe80000100a00 */
[----:B------:R1:W-:Y:S02]  /*2f9b0*/  STL.64 [R1+0x8f8], R6 ;  /* 0x0008f80601007387 */ /* 0x0003e40000100a00 */
[----:B-1----:R-:W-:Y:S02]  /*2f9c0*/  HMMA.1688.F32.TF32 R4, R48, R60, R176 ;  /* 0x0000003c3004723c */ /* 0x002fe400000810b0 */
[----:B------:R-:W-:Y:S06]  /*2f9d0*/  STL.64 [R1+0x3b90], R62 ;  /* 0x003b903e01007387 */ /* 0x000fec0000100a00 */
[-C--:B------:R-:W-:Y:S08]  /*2f9e0*/  HMMA.1688.F32.TF32 R72, R172, R56.reuse, R72 ;  /* 0x00000038ac48723c */ /* 0x080ff00000081048 */
[-C--:B------:R-:W-:Y:S08]  /*2f9f0*/  HMMA.1688.F32.TF32 R76, R212, R56.reuse, R88 ;  /* 0x00000038d44c723c */ /* 0x080ff00000081058 */
[-C--:B------:R-:W-:Y:S01]  /*2fa00*/  HMMA.1688.F32.TF32 R80, R28, R56.reuse, R232 ;  /* 0x000000381c50723c */ /* 0x080fe200000810e8 */
[----:B------:R-:W-:Y:S04]  /*2fa10*/  STL.64 [R1+0x950], R4 ;  /* 0x0009500401007387 */ /* 0x000fe80000100a00 */
[----:B------:R1:W-:Y:S03]  /*2fa20*/  STL.64 [R1+0x958], R6 ;  /* 0x0009580601007387 */ /* 0x0003e60000100a00 */
[-C--:B-1----:R-:W-:Y:S01]  /*2fa30*/  HMMA.1688.F32.TF32 R4, R36, R56.reuse, R112 ;  /* 0x000000382404723c */ /* 0x082fe20000081070 */
[----:B------:R-:W-:Y:S04]  /*2fa40*/  STL.64 [R1+0x3ba0], R74 ;  /* 0x003ba04a01007387 */ /* 0x000fe80000100a00 */
[----:B------:R-:W-:Y:S04]  /*2fa50*/  STL.64 [R1+0x3b98], R72 ;  /* 0x003b984801007387 */ /* 0x000fe80000100a00 */
[----:B------:R-:W-:Y:S04]  /*2fa60*/  STL.64 [R1+0x3bb0], R78 ;  /* 0x003bb04e01007387 */ /* 0x000fe80000100a00 */
[----:B------:R-:W-:Y:S04]  /*2fa70*/  STL.64 [R1+0x3ba8], R76 ;  /* 0x003ba84c01007387 */ /* 0x000fe80000100a00 */
[----:B------:R-:W-:Y:S04]  /*2fa80*/  STL [R1+0x3ae0], R80 ;  /* 0x003ae05001007387 */ /* 0x000fe80000100800 */
[----:B------:R-:W-:Y:S04]  /*2fa90*/  STL [R1+0x3adc], R81 ;  /* 0x003adc5101007387 */ /* 0x000fe80000100800 */
[----:B------:R-:W-:Y:S04]  /*2faa0*/  STL [R1+0x3ad8], R82 ;  /* 0x003ad85201007387 */ /* 0x000fe80000100800 */
[----:B------:R-:W-:Y:S04]  /*2fab0*/  STL [R1+0x3ac4], R83 ;  /* 0x003ac45301007387 */ /* 0x000fe80000100800 */
[----:B------:R-:W-:Y:S04]  /*2fac0*/  STL.64 [R1+0x460], R8 ;  /* 0x0004600801007387 */ /* 0x000fe80000100a00 */
[----:B------:R1:W-:Y:S04]  /*2fad0*/  STL.64 [R1+0x468], R10 ;  /* 0x0004680a01007387 */ /* 0x0003e80000100a00 */
[----:B------:R-:W-:Y:S04]  /*2fae0*/  STL.64 [R1+0x630], R4 ;  /* 0x0006300401007387 */ /* 0x000fe80000100a00 */
[----:B------:R2:W-:Y:S01]  /*2faf0*/  STL.64 [R1+0x638], R6 ;  /* 0x0006380601007387 */ /* 0x0005e20000100a00 */
[-C--:B-1----:R-:W-:Y:S03]  /*2fb00*/  HMMA.1688.F32.TF32 R8, R44, R56.reuse, R144 ;  /* 0x000000382c08723c */ /* 0x082fe60000081090 */
[----:B------:R-:W-:Y:S05]  /*2fb10*/  LDSM.16.M88.4 R112, [R224+0x8a000] ;  /* 0x08a00000e070783b */ /* 0x000fea0000000200 */
[----:B--2---:R-:W-:Y:S01]  /*2fb20*/  HMMA.1688.F32.TF32 R4, R48, R56, R92 ;  /* 0x000000383004723c */ /* 0x004fe2000008105c */
[----:B------:R-:W-:Y:S07]  /*2fb30*/  STL.64 [R1+0x730], R12 ;  /* 0x0007300c01007387 */ /* 0x000fee0000100a00 */
[-C--:B------:R-:W-:Y:S01]  /*2fb40*/  HMMA.1688.F32.TF32 R84, R172, R52.reuse, R220 ;  /* 0x00000034ac54723c */ /* 0x080fe200000810dc */
[----:B------:R-:W-:Y:S04]  /*2fb50*/  STL.64 [R1+0x738], R14 ;  /* 0x0007380e01007387 */ /* 0x000fe80000100a00 */
[----:B------:R-:W-:Y:S03]  /*2fb60*/  STL.64 [R1+0x3bb8], R58 ;  /* 0x003bb83a01007387 */ /* 0x000fe60000100a00 */
[-C--:B------:R-:W-:Y:S01]  /*2fb70*/  HMMA.1688.F32.TF32 R88, R212, R52.reuse, R216 ;  /* 0x00000034d458723c */ /* 0x080fe200000810d8 */
[----:B------:R-:W-:Y:S04]  /*2fb80*/  STL.64 [R1+0x8d0], R8 ;  /* 0x0008d00801007387 */ /* 0x000fe80000100a00 */
[----:B------:R-:W-:Y:S03]  /*2fb90*/  STL.64 [R1+0x8d8], R10 ;  /* 0x0008d80a01007387 */ /* 0x000fe60000100a00 */
        /* <DEDUP_REMOVED lines=13> */
[----:B------:R-:W-:Y:S04]  /*2fc70*/  STL.64 [R1+0x3c48], R32 ;  /* 0x003c482001007387 */ /* 0x000fe80000100a00 */
[----:B------:R-:W-:Y:S04]  /*2fc80*/  STL.64 [R1+0x3a0], R4 ;  /* 0x0003a00401007387 */ /* 0x000fe80000100a00 */
[----:B------:R1:W-:Y:S04]  /*2fc90*/  STL.64 [R1+0x3a8], R6 ;  /* 0x0003a80601007387 */ /* 0x0003e80000100a00 */
[----:B------:R-:W2:Y:S01]  /*2fca0*/  LDL.LU R216, [R1+0x8a0] ;  /* 0x0008a00001d87983 */ /* 0x000ea20000300800 */
[-C--:B-1----:R-:W-:Y:S03]  /*2fcb0*/  HMMA.1688.F32.TF32 R4, R36, R52.reuse, R108 ;  /* 0x000000342404723c */ /* 0x082fe6000008106c */
[----:B------:R-:W-:Y:S11]  /*2fcc0*/  LDSM.16.M88.4 R108, [R224+0x89000] ;  /* 0x08900000e06c783b */ /* 0x000ff60000000200 */
[----:B------:R-:W-:Y:S09]  /*2fcd0*/  @!UPT UIADD3 URZ, URZ, URZ, URZ ;  /* 0x0000003f3f3ff290 */ /* 0x000ff2000fffe03f */
[----:B------:R-:W-:Y:S04]  /*2fce0*/  STL.64 [R1+0x5a0], R4 ;  /* 0x0005a00401007387 */ /* 0x000fe80000100a00 */
[----:B------:R1:W-:Y:S04]  /*2fcf0*/  STL.64 [R1+0x5a8], R6 ;  /* 0x0005a80601007387 */ /* 0x0003e80000100a00 */
[----:B------:R-:W2:Y:S04]  /*2fd00*/  LDL.LU R217, [R1+0x8a4] ;  /* 0x0008a40001d97983 */ /* 0x000ea80000300800 */
        /* <DEDUP_REMOVED lines=9> */
[----:B------:R-:W2:Y:S01]  /*2fda0*/  LDL.LU R231, [R1+0x89c] ;  /* 0x00089c0001e77983 */ /* 0x000ea20000300800 */
[----:B-1----:R-:W-:Y:S01]  /*2fdb0*/  HMMA.1688.F32.TF32 R4, R40, R52, R132 ;  /* 0x000000342804723c */ /* 0x002fe20000081084 */
[----:B---3--:R-:W-:Y:S01]  /*2fdc0*/  MOV R211, R96 ;  /* 0x0000006000d37202 */ /* 0x008fe20000000f00 */
[----:B----4-:R-:W-:-:S02]  /*2fdd0*/  IMAD.MOV.U32 R210, RZ, RZ, R97 ;  /* 0x000000ffffd27224 */ /* 0x010fc400078e0061 */
[----:B------:R-:W-:Y:S01]  /*2fde0*/  IMAD.MOV.U32 R209, RZ, RZ, R100 ;  /* 0x000000ffffd17224 */ /* 0x000fe200078e0064 */
[----:B------:R-:W-:Y:S01]  /*2fdf0*/  LDSM.16.M88.4 R96, [R224+0x86000] ;  /* 0x08600000e060783b */ /* 0x000fe20000000200 */
[----:B------:R-:W-:-:S03]  /*2fe00*/  MOV R208, R101 ;  /* 0x0000006500d07202 */ /* 0x000fc60000000f00 */
[----:B------:R-:W-:Y:S04]  /*2fe10*/  STL.64 [R1+0x3be8], R38 ;  /* 0x003be82601007387 */ /* 0x000fe80000100a00 */
[----:B------:R-:W2:Y:S04]  /*2fe20*/  LDSM.16.M88.4 R100, [R224+0x87000] ;  /* 0x08700000e064783b */ /* 0x000ea80000000200 */
[----:B------:R-:W-:Y:S04]  /*2fe30*/  STL.64 [R1+0x3be0], R36 ;  /* 0x003be02401007387 */ /* 0x000fe80000100a00 */
[----:B------:R-:W-:Y:S04]  /*2fe40*/  STL.64 [R1+0x3bf8], R42 ;  /* 0x003bf82a01007387 */ /* 0x000fe80000100a00 */
[----:B------:R-:W-:Y:S04]  /*2fe50*/  STL.64 [R1+0x3bf0], R40 ;  /* 0x003bf02801007387 */ /* 0x000fe80000100a00 */
[----:B------:R-:W-:Y:S04]  /*2fe60*/  STL.64 [R1+0x670], R4 ;  /* 0x0006700401007387 */ /* 0x000fe80000100a00 */
[----:B------:R1:W-:Y:S04]  /*2fe70*/  STL.64 [R1+0x678], R6 ;  /* 0x0006780601007387 */ /* 0x0003e80000100a00 */
[----:B------:R-:W3:Y:S01]  /*2fe80*/  LDSM.16.M88.4 R132, [R224+0x8f000] ;  /* 0x08f00000e084783b */ /* 0x000ee20000000200 */
[-C--:B-1----:R-:W-:Y:S03]  /*2fe90*/  HMMA.1688.F32.TF32 R4, R44, R52.reuse, R136 ;  /* 0x000000342c04723c */ /* 0x082fe60000081088 */
[----:B------:R-:W-:Y:S04]  /*2fea0*/  STL.64 [R1+0x3c08], R46 ;  /* 0x003c082e01007387 */ /* 0x000fe80000100a00 */
[----:B------:R-:W-:Y:S11]  /*2feb0*/  STL.64 [R1+0x3c00], R44 ;  /* 0x003c002c01007387 */ /* 0x000ff60000100a00 */
[----:B------:R-:W-:Y:S05]  /*2fec0*/  @!UPT UIADD3 URZ, URZ, URZ, URZ ;  /* 0x0000003f3f3ff290 */ /* 0x000fea000fffe03f */
[----:B------:R-:W-:Y:S04]  /*2fed0*/  STL.64 [R1+0x800], R4 ;  /* 0x0008000401007387 */ /* 0x000fe80000100a00 */
[----:B------:R1:W-:Y:S02]  /*2fee0*/  STL.64 [R1+0x808], R6 ;  /* 0x0008080601007387 */ /* 0x0003e40000100a00 */
[----:B-1----:R-:W-:Y:S02]  /*2fef0*/  HMMA.1688.F32.TF32 R4, R48, R52, R160 ;  /* 0x000000343004723c */ /* 0x002fe400000810a0 */
[----:B------:R-:W-:Y:S04]  /*2ff00*/  STL.64 [R1+0x3c20], R50 ;  /* 0x003c203201007387 */ /* 0x000fe80000100a00 */
[----:B------:R-:W-:Y:S11]  /*2ff10*/  STL.64 [R1+0x3c18], R48 ;  /* 0x003c183001007387 */ /* 0x000ff60000100a00 */
[----:B------:R-:W-:Y:S06]  /*2ff20*/  @!UPT UIADD3 URZ, URZ, URZ, URZ ;  /* 0x0000003f3f3ff290 */ /* 0x000fec000fffe03f */
[----:B------:R1:W-:Y:S04]  /*2ff30*/  STL.64 [R1+0x900], R4 ;  /* 0x0009000401007387 */ /* 0x0003e80000100a00 */
[----:B------:R4:W-:Y:S04]  /*2ff40*/  STL.64 [R1+0x908], R6 ;  /* 0x0009080601007387 */ /* 0x0009e80000100a00 */
[----:B------:R-:W-:Y:S01]  /*2ff50*/  STL.64 [R1+0x3c10], R54 ;  /* 0x003c103601007387 */ /* 0x000fe20000100a00 */
[C---:B--2---:R-:W-:Y:S08]  /*2ff60*/  HMMA.1688.F32.TF32 R140, R172.reuse, R100, R216 ;  /* 0x00000064ac8c723c */ /* 0x044ff000000810d8 */
[C---:B------:R-:W-:Y:S08]  /*2ff70*/  HMMA.1688.F32.TF32 R136, R172.reuse, R96, R220 ;  /* 0x00000060ac88723c */ /* 0x040ff000000810dc */
[C---:B------:R-:W-:Y:S11]  /*2ff80*/  HMMA.1688.F32.TF32 R144, R172.reuse, R104, R228 ;  /* 0x00000068ac90723c */ /* 0x040ff600000810e4 */
[----:B------:R-:W-:Y:S04]  /*2ff90*/  @!UPT UIADD3 URZ, URZ, URZ, URZ ;  /* 0x0000003f3f3ff290 */ /* 0x000fe8000fffe03f */
[----:B------:R-:W-:Y:S04]  /*2ffa0*/  STL.64 [R1+0x3c30], R138 ;  /* 0x003c308a01007387 */ /* 0x000fe80000100a00 */
[----:B------:R-:W-:Y:S04]  /*2ffb0*/  STL.64 [R1+0x3c28], R136 ;  /* 0x003c288801007387 */ /* 0x000fe80000100a00 */
[----:B------:R-:W-:Y:S04]  /*2ffc0*/  STL.64 [R1+0x3c40], R142 ;  /* 0x003c408e01007387 */ /* 0x000fe80000100a00 */
[----:B------:R-:W-:Y:S04]  /*2ffd0*/  STL.64 [R1+0x3c38], R140 ;  /* 0x003c388c01007387 */ /* 0x000fe80000100a00 */
        /* <DEDUP_REMOVED lines=62> */
[----:B-1----:R-:W3:Y:S04]  /*303c0*/  LDL.LU R4, [R1+0x860] ;  /* 0x0008600001047983 */ /* 0x002ee80000300800 */
[----:B------:R-:W3:Y:S04]  /*303d0*/  LDL.LU R5, [R1+0x864] ;  /* 0x0008640001057983 */ /* 0x000ee80000300800 */
[----:B----4-:R-:W3:Y:S04]  /*303e0*/  LDL.LU R6, [R1+0x868] ;  /* 0x0008680001067983 */ /* 0x010ee80000300800 */
        /* <DEDUP_REMOVED lines=9> */
[C---:B------:R-:W-:Y:S03]  /*30480*/  HMMA.1688.F32.TF32 R148, R172.reuse, R108, R208 ;  /* 0x0000006cac94723c */ /* 0x040fe600000810d0 */
        /* <DEDUP_REMOVED lines=20> */
[----:B--2---:R-:W-:Y:S03]  /*305d0*/  HMMA.1688.F32.TF32 R152, R172, R112, R16 ;  /* 0x00000070ac98723c */ /* 0x004fe60000081010 */
[----:B------:R-:W2:Y:S04]  /*305e0*/  LDL.LU R16, [R1+0x6a0] ;  /* 0x0006a00001107983 */ /* 0x000ea80000300800 */
[----:B------:R-:W2:Y:S04]  /*305f0*/  LDL.LU R17, [R1+0x6a4] ;  /* 0x0006a40001117983 */ /* 0x000ea80000300800 */
[----:B------:R-:W2:Y:S04]  /*30600*/  LDL.LU R18, [R1+0x6a8] ;  /* 0x0006a80001127983 */ /* 0x000ea80000300800 */
[----:B------:R-:W2:Y:S01]  /*30610*/  LDL.LU R19, [R1+0x6ac] ;  /* 0x0006ac0001137983 */ /* 0x000ea20000300800 */
[----:B------:R-:W-:Y:S08]  /*30620*/  HMMA.1688.F32.TF32 R216, R28, R96, R216 ;  /* 0x000000601cd8723c */ /* 0x000ff000000810d8 */
[-C--:B---3--:R-:W-:Y:S11]  /*30630*/  HMMA.1688.F32.TF32 R156, R172, R116.reuse, R4 ;  /* 0x00000074ac9c723c */ /* 0x088ff60000081004 */
[----:B------:R-:W-:Y:S04]  /*30640*/  @!UPT UIADD3 URZ, URZ, URZ, URZ ;  /* 0x0000003f3f3ff290 */ /* 0x000fe8000fffe03f */
[----:B------:R-:W-:Y:S04]  /*30650*/  STL [R1+0x3af4], R216 ;  /* 0x003af4d801007387 */ /* 0x000fe80000100800 */
[----:B------:R-:W-:Y:S04]  /*30660*/  STL [R1+0x3af0], R217 ;  /* 0x003af0d901007387 */ /* 0x000fe80000100800 */
[----:B------:R-:W-:Y:S04]  /*30670*/  STL [R1+0x3aec], R218 ;  /* 0x003aecda01007387 */ /* 0x000fe80000100800 */
[----:B------:R1:W-:Y:S01]  /*30680*/  STL [R1+0x3ab8], R219 ;  /* 0x003ab8db01007387 */ /* 0x0003e20000100800 */
[----:B------:R-:W-:Y:S08]  /*30690*/  HMMA.1688.F32.TF32 R236, R28, R116, R248 ;  /* 0x000000741cec723c */ /* 0x000ff000000810f8 */
[----:B----4-:R-:W-:Y:S08]  /*306a0*/  HMMA.1688.F32.TF32 R160, R172, R120, R180 ;  /* 0x00000078aca0723c */ /* 0x010ff000000810b4 */
[C---:B------:R-:W-:Y:S08]  /*306b0*/  HMMA.1688.F32.TF32 R176, R212.reuse, R96, R244 ;  /* 0x00000060d4b0723c */ /* 0x040ff000000810f4 */
[C---:B------:R-:W-:Y:S08]  /*306c0*/  HMMA.1688.F32.TF32 R180, R212.reuse, R100, R8 ;  /* 0x00000064d4b4723c */ /* 0x040ff00000081008 */
[C---:B------:R-:W-:Y:S08]  /*306d0*/  HMMA.1688.F32.TF32 R184, R212.reuse, R104, R184 ;  /* 0x00000068d4b8723c */ /* 0x040ff000000810b8 */
[----:B------:R-:W-:Y:S08]  /*306e0*/  HMMA.1688.F32.TF32 R188, R212, R108, R188 ;  /* 0x0000006cd4bc723c */ /* 0x000ff000000810bc */
[----:B------:R-:W-:Y:S08]  /*306f0*/  HMMA.1688.F32.TF32 R4, R28, R120, R12 ;  /* 0x000000781c04723c */ /* 0x000ff0000008100c */
[C---:B------:R-:W-:Y:S11]  /*30700*/  HMMA.1688.F32.TF32 R192, R212.reuse, R112, R192 ;  /* 0x00000070d4c0723c */ /* 0x040ff600000810c0 */
[----:B------:R-:W-:Y:S05]  /*30710*/  @!UPT UIADD3 URZ, URZ, URZ, URZ ;  /* 0x0000003f3f3ff290 */ /* 0x000fea000fffe03f */
[----:B------:R-:W-:Y:S01]  /*30720*/  IMAD.MOV.U32 R68, RZ, RZ, R4 ;  /* 0x000000ffff447224 */ /* 0x000fe200078e0004 */
[----:B------:R-:W-:Y:S01]  /*30730*/  MOV R70, R6 ;  /* 0x0000000600467202 */ /* 0x000fe20000000f00 */
[----:B------:R-:W-:Y:S02]  /*30740*/  IMAD.MOV.U32 R69, RZ, RZ, R5 ;  /* 0x000000ffff457224 */ /* 0x000fe400078e0005 */
[----:B------:R-:W-:Y:S01]  /*30750*/  IMAD.MOV.U32 R71, RZ, RZ, R7 ;  /* 0x000000ffff477224 */ /* 0x000fe200078e0007 */
[C---:B------:R-:W-:Y:S08]  /*30760*/  HMMA.1688.F32.TF32 R196, R212.reuse, R116, R196 ;  /* 0x00000074d4c4723c */ /* 0x040ff000000810c4 */
[C---:B------:R-:W-:Y:S08]  /*30770*/  HMMA.1688.F32.TF32 R200, R212.reuse, R120, R200 ;  /* 0x00000078d4c8723c */ /* 0x040ff000000810c8 */
[C---:B------:R-:W-:Y:S08]  /*30780*/  HMMA.1688.F32.TF32 R204, R212.reuse, R124, R204 ;  /* 0x0000007cd4cc723c */ /* 0x040ff000000810cc */
[C---:B------:R-:W-:Y:S08]  /*30790*/  HMMA.1688.F32.TF32 R208, R212.reuse, R128, R208 ;  /* 0x00000080d4d0723c */ /* 0x040ff000000810d0 */
[----:B------:R-:W-:Y:S08]  /*307a0*/  HMMA.1688.F32.TF32 R212, R212, R132, R20 ;  /* 0x00000084d4d4723c */ /* 0x000ff00000081014 */
[C---:B------:R-:W-:Y:S08]  /*307b0*/  HMMA.1688.F32.TF32 R164, R172.reuse, R124, R164 ;  /* 0x0000007caca4723c */ /* 0x040ff000000810a4 */
[C---:B------:R-:W-:Y:S08]  /*307c0*/  HMMA.1688.F32.TF32 R168, R172.reuse, R128, R168 ;  /* 0x00000080aca8723c */ /* 0x040ff000000810a8 */
[----:B------:R-:W-:Y:S08]  /*307d0*/  HMMA.1688.F32.TF32 R172, R172, R132, R24 ;  /* 0x00000084acac723c */ /* 0x000ff00000081018 */
[----:B--2---:R-:W-:Y:S01]  /*307e0*/  HMMA.1688.F32.TF32 R4, R28, R124, R16 ;  /* 0x0000007c1c04723c */ /* 0x004fe20000081010 */
        /* <DEDUP_REMOVED lines=20> */
[----:B------:R-:W-:-:S03]  /*30930*/  IMAD.MOV.U32 R83, RZ, RZ, R4 ;  /* 0x000000ffff537224 */ /* 0x000fc600078e0004 */
[----:B------:R-:W2:Y:S01]  /*30940*/  LDL.LU R24, [R1+0x2d0] ;  /* 0x0002d00001187983 */ /* 0x000ea20000300800 */
[----:B------:R-:W-:-:S03]  /*30950*/  MOV R94, R5 ;  /* 0x00000005005e7202 */ /* 0x000fc60000000f00 */
[----:B------:R-:W2:Y:S01]  /*30960*/  LDL.LU R25, [R1+0x2d4] ;  /* 0x0002d40001197983 */ /* 0x000ea20000300800 */
[----:B------:R-:W-:-:S03]  /*30970*/  IMAD.MOV.U32 R95, RZ, RZ, R6 ;  /* 0x000000ffff5f7224 */ /* 0x000fc600078e0006 */
[----:B------:R-:W2:Y:S01]  /*30980*/  LDL.LU R26, [R1+0x2d8] ;  /* 0x0002d800011a7983 */ /* 0x000ea20000300800 */
[----:B-1----:R-:W-:-:S03]  /*30990*/  IMAD.MOV.U32 R219, RZ, RZ, R7 ;  /* 0x000000ffffdb7224 */ /* 0x002fc600078e0007 */
        /* <DEDUP_REMOVED lines=76> */
[----:B------:R-:W4:Y:S01]  /*30e60*/  LDL.LU R10, [R1+0x288] ;  /* 0x00028800010a7983 */ /* 0x000f220000300800 */
[C---:B------:R-:W-:Y:S03]  /*30e70*/  HMMA.1688.F32.TF32 R224, R28.reuse, R104, R224 ;  /* 0x000000681ce0723c */ /* 0x040fe600000810e0 */
[----:B------:R-:W4:Y:S05]  /*30e80*/  LDL.LU R11, [R1+0x28c] ;  /* 0x00028c00010b7983 */ /* 0x000f2a0000300800 */
[C---:B------:R-:W-:Y:S08]  /*30e90*/  HMMA.1688.F32.TF32 R228, R28.reuse, R108, R228 ;  /* 0x0000006c1ce4723c */ /* 0x040ff000000810e4 */
[C---:B------:R-:W-:Y:S08]  /*30ea0*/  HMMA.1688.F32.TF32 R232, R28.reuse, R112, R232 ;  /* 0x000000701ce8723c */ /* 0x040ff000000810e8 */
[C---:B--2---:R-:W-:Y:S08]  /*30eb0*/  HMMA.1688.F32.TF32 R144, R28.reuse, R128, R144 ;  /* 0x000000801c90723c */ /* 0x044ff00000081090 */
[----:B---3--:R-:W-:Y:S11]  /*30ec0*/  HMMA.1688.F32.TF32 R28, R28, R132, R32 ;  /* 0x000000841c1c723c */ /* 0x008ff60000081020 */
[----:B------:R-:W-:Y:S05]  /*30ed0*/  @!UPT UIADD3 URZ, URZ, URZ, URZ ;  /* 0x0000003f3f3ff290 */ /* 0x000fea000fffe03f */
[----:B------:R-:W-:Y:S01]  /*30ee0*/  IMAD.MOV.U32 R81, RZ, RZ, R146 ;  /* 0x000000ffff517224 */ /* 0x000fe200078e0092 */
[----:B------:R-:W-:Y:S01]  /*30ef0*/  MOV R82, R147 ;  /* 0x0000009300527202 */ /* 0x000fe20000000f00 */
[----:B------:R-:W-:Y:S01]  /*30f00*/  IMAD.MOV.U32 R80, RZ, RZ, R145 ;  /* 0x000000ffff507224 */ /* 0x000fe200078e0091 */
[----:B------:R-:W-:Y:S01]  /*30f10*/  MOV R93, R144 ;  /* 0x00000090005d7202 */ /* 0x000fe20000000f00 */
[----:B------:R-:W2:Y:S04]  /*30f20*/  LDL.LU.64 R146, [R1+0x3c60] ;  /* 0x003c600001927983 */ /* 0x000ea80000300a00 */
[----:B------:R-:W2:Y:S04]  /*30f30*/  LDL.LU.64 R144, [R1+0x3c58] ;  /* 0x003c580001907983 */ /* 0x000ea80000300a00 */
[----:B------:R-:W4:Y:S04]  /*30f40*/  LDL.LU.64 R34, [R1+0x3c50] ;  /* 0x003c500001227983 */ /* 0x000f280000300a00 */
[----:B------:R-:W4:Y:S01]  /*30f50*/  LDL.LU.64 R32, [R1+0x3c48] ;  /* 0x003c480001207983 */ /* 0x000f220000300a00 */
[----:B------:R-:W-:Y:S01]  /*30f60*/  IMAD.MOV.U32 R216, RZ, RZ, R28 ;  /* 0x000000ffffd87224 */ /* 0x000fe200078e001c */
[----:B------:R-:W-:Y:S01]  /*30f70*/  MOV R218, R30 ;  /* 0x0000001e00da7202 */ /* 0x000fe20000000f00 */
[----:B------:R-:W-:Y:S01]  /*30f80*/  IMAD.MOV.U32 R217, RZ, RZ, R29 ;  /* 0x000000ffffd97224 */ /* 0x000fe200078e001d */
[----:B------:R-:W3:Y:S01]  /*30f90*/  LDL.LU R28, [R1+0x420] ;  /* 0x00042000011c7983 */ /* 0x000ee20000300800 */
[----:B------:R-:W-:-:S03]  /*30fa0*/  IMAD.MOV.U32 R92, RZ, RZ, R31 ;  /* 0x000000ffff5c7224 */ /* 0x000fc600078e001f */
[----:B------:R-:W3:Y:S04]  /*30fb0*/  LDL.LU R29, [R1+0x424] ;  /* 0x00042400011d7983 */ /* 0x000ee80000300800 */
[----:B------:R-:W3:Y:S04]  /*30fc0*/  LDL.LU R30, [R1+0x428] ;  /* 0x00042800011e7983 */ /* 0x000ee80000300800 */
[----:B------:R-:W3:Y:S01]  /*30fd0*/  LDL.LU R31, [R1+0x42c] ;  /* 0x00042c00011f7983 */ /* 0x000ee20000300800 */
[C---:B----4-:R-:W-:Y:S08]  /*30fe0*/  HMMA.1688.F32.TF32 R140, R32.reuse, R96, R140 ;  /* 0x00000060208c723c */ /* 0x050ff0000008108c */
[C---:B------:R-:W-:Y:S08]  /*30ff0*/  HMMA.1688.F32.TF32 R136, R32.reuse, R100, R136 ;  /* 0x000000642088723c */ /* 0x040ff00000081088 */
[C---:B------:R-:W-:Y:S08]  /*31000*/  HMMA.1688.F32.TF32 R48, R32.reuse, R104, R48 ;  /* 0x000000682030723c */ /* 0x040ff00000081030 */
[C---:B------:R-:W-:Y:S08]  /*31010*/  HMMA.1688.F32.TF32 R52, R32.reuse, R108, R52 ;  /* 0x0000006c2034723c */ /* 0x040ff00000081034 */
[C---:B------:R-:W-:Y:S01]  /*31020*/  HMMA.1688.F32.TF32 R44, R32.reuse, R112, R44 ;  /* 0x00000070202c723c */ /* 0x040fe2000008102c */
[----:B------:R-:W-:Y:S07]  /*31030*/  STL.64 [R1+0x70], R140 ;  /* 0x0000708c01007387 */ /* 0x000fee0000100a00 */
[C---:B------:R-:W-:Y:S01]  /*31040*/  HMMA.1688.F32.TF32 R40, R32.reuse, R116, R40 ;  /* 0x000000742028723c */ /* 0x040fe20000081028 */
[----:B------:R1:W-:Y:S07]  /*31050*/  STL.64 [R1+0x78], R142 ;  /* 0x0000788e01007387 */ /* 0x0003ee0000100a00 */
[C---:B------:R-:W-:Y:S01]  /*31060*/  HMMA.1688.F32.TF32 R36, R32.reuse, R120, R36 ;  /* 0x000000782024723c */ /* 0x040fe20000081024 */
[----:B-1----:R-:W4:Y:S07]  /*31070*/  LDL.LU.64 R142, [R1+0x3c40] ;  /* 0x003c4000018e7983 */ /* 0x002f2e0000300a00 */
[C---:B------:R-:W-:Y:S01]  /*31080*/  HMMA.1688.F32.TF32 R88, R32.reuse, R124, R88 ;  /* 0x0000007c2058723c */ /* 0x040fe20000081058 */
[----:B------:R-:W4:Y:S04]  /*31090*/  LDL.LU.64 R140, [R1+0x3c38] ;  /* 0x003c3800018c7983 */ /* 0x000f280000300a00 */
[----:B------:R-:W-:Y:S04]  /*310a0*/  STL.64 [R1+0x80], R136 ;  /* 0x0000808801007387 */ /* 0x000fe80000100a00 */
[----:B------:R1:W-:Y:S01]  /*310b0*/  STL.64 [R1+0x88], R138 ;  /* 0x0000888a01007387 */ /* 0x0003e20000100a00 */
[C---:B------:R-:W-:Y:S03]  /*310c0*/  HMMA.1688.F32.TF32 R84, R32.reuse, R128, R84 ;  /* 0x000000802054723c */ /* 0x040fe60000081054 */
[----:B-1----:R-:W2:Y:S04]  /*310d0*/  LDL.LU.64 R138, [R1+0x3c30] ;  /* 0x003c3000018a7983 */ /* 0x002ea80000300a00 */
[----:B------:R-:W2:Y:S04]  /*310e0*/  LDL.LU.64 R136, [R1+0x3c28] ;  /* 0x003c280001887983 */ /* 0x000ea80000300a00 */
[----:B------:R-:W-:Y:S04]  /*310f0*/  STL.64 [R1+0x300], R48 ;  /* 0x0003003001007387 */ /* 0x000fe80000100a00 */
[----:B------:R1:W-:Y:S01]  /*31100*/  STL.64 [R1+0x308], R50 ;  /* 0x0003083201007387 */ /* 0x0003e20000100a00 */
[----:B------:R-:W-:Y:S03]  /*31110*/  HMMA.1688.F32.TF32 R32, R32, R132, R56 ;  /* 0x000000842020723c */ /* 0x000fe60000081038 */
[----:B-1----:R-:W2:Y:S04]  /*31120*/  LDL.LU.64 R50, [R1+0x3c20] ;  /* 0x003c200001327983 */ /* 0x002ea80000300a00 */
[----:B------:R-:W2:Y:S04]  /*31130*/  LDL.LU.64 R48, [R1+0x3c18] ;  /* 0x003c180001307983 */ /* 0x000ea80000300a00 */
[----:B------:R-:W-:Y:S04]  /*31140*/  STL.64 [R1+0x330], R52 ;  /* 0x0003303401007387 */ /* 0x000fe80000100a00 */
[----:B------:R1:W-:Y:S04]  /*31150*/  STL.64 [R1+0x338], R54 ;  /* 0x0003383601007387 */ /* 0x0003e80000100a00 */
[----:B-1----:R-:W2:Y:S04]  /*31160*/  LDL.LU.64 R54, [R1+0x3c10] ;  /* 0x003c100001367983 */ /* 0x002ea80000300a00 */
        /* <DEDUP_REMOVED lines=14> */
[----:B-1----:R-:W3:Y:S04]  /*31250*/  LDL.LU.64 R90, [R1+0x3bd8] ;  /* 0x003bd800015a7983 */ /* 0x002ee80000300a00 */
[----:B------:R-:W3:Y:S04]  /*31260*/  LDL.LU.64 R88, [R1+0x3bd0] ;  /* 0x003bd00001587983 */ /* 0x000ee80000300a00 */
[----:B------:R-:W-:Y:S04]  /*31270*/  STL.64 [R1+0x3e0], R84 ;  /* 0x0003e05401007387 */ /* 0x000fe80000100a00 */
[----:B------:R1:W-:Y:S04]  /*31280*/  STL.64 [R1+0x3e8], R86 ;  /* 0x0003e85601007387 */ /* 0x0003e80000100a00 */
[----:B-1----:R-:W3:Y:S04]  /*31290*/  LDL.LU.64 R86, [R1+0x3bc8] ;  /* 0x003bc80001567983 */ /* 0x002ee80000300a00 */
[----:B------:R-:W3:Y:S04]  /*312a0*/  LDL.LU.64 R84, [R1+0x3bc0] ;  /* 0x003bc00001547983 */ /* 0x000ee80000300a00 */
[----:B------:R-:W3:Y:S04]  /*312b0*/  LDL.LU.64 R58, [R1+0x3bb8] ;  /* 0x003bb800013a7983 */ /* 0x000ee80000300a00 */
[----:B------:R1:W-:Y:S04]  /*312c0*/  STL.64 [R1+0x3d0], R32 ;  /* 0x0003d02001007387 */ /* 0x0003e80000100a00 */
[----:B------:R1:W-:Y:S04]  /*312d0*/  STL.64 [R1+0x3d8], R34 ;  /* 0x0003d82201007387 */ /* 0x0003e80000100a00 */
[----:B-1----:R-:W3:Y:S04]  /*312e0*/  LDL.LU R32, [R1+0x440] ;  /* 0x0004400001207983 */ /* 0x002ee80000300800 */
[----:B------:R-:W3:Y:S04]  /*312f0*/  LDL.LU R33, [R1+0x444] ;  /* 0x0004440001217983 */ /* 0x000ee80000300800 */
[----:B------:R-:W3:Y:S04]  /*31300*/  LDL.LU R34, [R1+0x448] ;  /* 0x0004480001227983 */ /* 0x000ee80000300800 */
[----:B------:R-:W3:Y:S01]  /*31310*/  LDL.LU R35, [R1+0x44c] ;  /* 0x00044c0001237983 */ /* 0x000ee20000300800 */
[C---:B--2---:R-:W-:Y:S08]  /*31320*/  HMMA.1688.F32.TF32 R76, R36.reuse, R96, R76 ;  /* 0x00000060244c723c */ /* 0x044ff0000008104c */
[C---:B------:R-:W-:Y:S11]  /*31330*/  HMMA.1688.F32.TF32 R72, R36.reuse, R100, R72 ;  /* 0x000000642448723c */ /* 0x040ff60000081048 */
[----:B------:R-:W-:Y:S04]  /*31340*/  @!UPT UIADD3 URZ, URZ, URZ, URZ ;  /* 0x0000003f3f3ff290 */ /* 0x000fe8000fffe03f */
        /* <DEDUP_REMOVED lines=8> */
[C---:B---3--:R-:W-:Y:S11]  /*313d0*/  HMMA.1688.F32.TF32 R32, R36.reuse, R104, R32 ;  /* 0x000000682420723c */ /* 0x048ff60000081020 */
[----:B------:R-:W-:Y:S11]  /*313e0*/  @!UPT UIADD3 URZ, URZ, URZ, URZ ;  /* 0x0000003f3f3ff290 */ /* 0x000ff6000fffe03f */
[----:B------:R-:W-:Y:S01]  /*313f0*/  @!UPT UIADD3 URZ, URZ, URZ, URZ ;  /* 0x0000003f3f3ff290 */ /* 0x000fe2000fffe03f */
[----:B------:R-:W-:Y:S04]  /*31400*/  STL.64 [R1+0x530], R32 ;  /* 0x0005302001007387 */ /* 0x000fe80000100a00 */
[----:B------:R1:W-:Y:S02]  /*31410*/  STL.64 [R1+0x538], R34 ;  /* 0x0005382201007387 */ /* 0x0003e40000100a00 */
[C---:B-1----:R-:W-:Y:S08]  /*31420*/  HMMA.1688.F32.TF32 R32, R36.reuse, R108, R28 ;  /* 0x0000006c2420723c */ /* 0x042ff0000008101c */
[C---:B------:R-:W-:Y:S08]  /*31430*/  HMMA.1688.F32.TF32 R28, R36.reuse, R112, R60 ;  /* 0x00000070241c723c */ /* 0x040ff0000008103c */
[C---:B------:R-:W-:Y:S07]  /*31440*/  HMMA.1688.F32.TF32 R60, R36.reuse, R116, R64 ;  /* 0x00000074243c723c */ /* 0x040fee0000081040 */
[----:B------:R-:W-:Y:S04]  /*31450*/  STL.64 [R1+0x520], R32 ;  /* 0x0005202001007387 */ /* 0x000fe80000100a00 */
[----:B------:R1:W-:Y:S04]  /*31460*/  STL.64 [R1+0x528], R34 ;  /* 0x0005282201007387 */ /* 0x0003e80000100a00 */
[----:B------:R-:W-:Y:S04]  /*31470*/  STL.64 [R1+0x510], R28 ;  /* 0x0005101c01007387 */ /* 0x000fe80000100a00 */
[----:B------:R3:W-:Y:S01]  /*31480*/  STL.64 [R1+0x518], R30 ;  /* 0x0005181e01007387 */ /* 0x0007e20000100a00 */
[C---:B-1----:R-:W-:Y:S08]  /*31490*/  HMMA.1688.F32.TF32 R32, R36.reuse, R120, R240 ;  /* 0x000000782420723c */ /* 0x042ff000000810f0 */
[C---:B---3--:R-:W-:Y:S08]  /*314a0*/  HMMA.1688.F32.TF32 R28, R36.reuse, R124, R4 ;  /* 0x0000007c241c723c */ /* 0x048ff00000081004 */
[C---:B------:R-:W-:Y:S01]  /*314b0*/  HMMA.1688.F32.TF32 R4, R36.reuse, R128, R24 ;  /* 0x000000802404723c */ /* 0x040fe20000081018 */
[----:B------:R-:W-:Y:S04]  /*314c0*/  STL.64 [R1+0x500], R60 ;  /* 0x0005003c01007387 */ /* 0x000fe80000100a00 */
[----:B------:R-:W-:Y:S04]  /*314d0*/  STL.64 [R1+0x508], R62 ;  /* 0x0005083e01007387 */ /* 0x000fe80000100a00 */
[----:B------:R-:W-:Y:S01]  /*314e0*/  STL.64 [R1+0x4f0], R32 ;  /* 0x0004f02001007387 */ /* 0x000fe20000100a00 */
[----:B------:R-:W-:Y:S03]  /*314f0*/  HMMA.1688.F32.TF32 R24, R36, R132, R244 ;  /* 0x000000842418723c */ /* 0x000fe600000810f4 */
[----:B------:R-:W-:Y:S04]  /*31500*/  STL.64 [R1+0x4f8], R34 ;  /* 0x0004f82201007387 */ /* 0x000fe80000100a00 */
[----:B------:R-:W-:Y:S01]  /*31510*/  STL.64 [R1+0x4e0], R28 ;  /* 0x0004e01c01007387 */ /* 0x000fe20000100a00 */
[C---:B------:R-:W-:Y:S03]  /*31520*/  HMMA.1688.F32.TF32 R8, R40.reuse, R96, R8 ;  /* 0x000000602808723c */ /* 0x040fe60000081008 */
[----:B------:R-:W-:Y:S04]  /*31530*/  STL.64 [R1+0x4e8], R30 ;  /* 0x0004e81e01007387 */ /* 0x000fe80000100a00 */
[----:B------:R-:W-:Y:S04]  /*31540*/  STL.64 [R1+0x4c0], R4 ;  /* 0x0004c00401007387 */ /* 0x000fe80000100a00 */
[----:B------:R1:W-:Y:S02]  /*31550*/  STL.64 [R1+0x4c8], R6 ;  /* 0x0004c80601007387 */ /* 0x0003e40000100a00 */
[C---:B-1----:R-:W-:Y:S02]  /*31560*/  HMMA.1688.F32.TF32 R4, R40.reuse, R100, R20 ;  /* 0x000000642804723c */ /* 0x042fe40000081014 */
[----:B------:R-:W-:Y:S04]  /*31570*/  STL.64 [R1+0x4b0], R24 ;  /* 0x0004b01801007387 */ /* 0x000fe80000100a00 */
[----:B------:R-:W-:Y:S02]  /*31580*/  STL.64 [R1+0x4b8], R26 ;  /* 0x0004b81a01007387 */ /* 0x000fe40000100a00 */
[C---:B------:R-:W-:Y:S02]  /*31590*/  HMMA.1688.F32.TF32 R20, R40.reuse, R104, R248 ;  /* 0x000000682814723c */ /* 0x040fe400000810f8 */
[----:B------:R-:W-:Y:S04]  /*315a0*/  STL.64 [R1+0x570], R8 ;  /* 0x0005700801007387 */ /* 0x000fe80000100a00 */
[----:B------:R1:W-:Y:S09]  /*315b0*/  STL.64 [R1+0x578], R10 ;  /* 0x0005780a01007387 */ /* 0x0003f20000100a00 */
[----:B------:R-:W-:Y:S01]  /*315c0*/  STL.64 [R1+0x560], R4 ;  /* 0x0005600401007387 */ /* 0x000fe20000100a00 */
[C---:B-1----:R-:W-:Y:S03]  /*315d0*/  HMMA.1688.F32.TF32 R8, R40.reuse, R108, R12 ;  /* 0x0000006c2808723c */ /* 0x042fe6000008100c */
[----:B------:R1:W-:Y:S05]  /*315e0*/  STL.64 [R1+0x568], R6 ;  /* 0x0005680601007387 */ /* 0x0003ea0000100a00 */
[C---:B-1----:R-:W-:Y:S01]  /*315f0*/  HMMA.1688.F32.TF32 R4, R40.reuse, R112, R16 ;  /* 0x000000702804723c */ /* 0x042fe20000081010 */
[----:B------:R-:W-:Y:S04]  /*31600*/  STL.64 [R1+0x4a0], R20 ;  /* 0x0004a01401007387 */ /* 0x000fe80000100a00 */
[----:B------:R-:W-:Y:S04]  /*31610*/  STL.64 [R1+0x4a8], R22 ;  /* 0x0004a81601007387 */ /* 0x000fe80000100a00 */
[----:B------:R-:W3:Y:S06]  /*31620*/  LDL.LU R36, [R1+0x130] ;  /* 0x0001300001247983 */ /* 0x000eec0000300800 */
[----:B------:R-:W-:Y:S04]  /*31630*/  STL.64 [R1+0x490], R8 ;  /* 0x0004900801007387 */ /* 0x000fe80000100a00 */
[----:B------:R-:W-:Y:S04]  /*31640*/  STL.64 [R1+0x498], R10 ;  /* 0x0004980a01007387 */ /* 0x000fe80000100a00 */
[----:B------:R1:W-:Y:S04]  /*31650*/  STL.64 [R1+0x480], R4 ;  /* 0x0004800401007387 */ /* 0x0003e80000100a00 */
[----:B------:R1:W-:Y:S04]  /*31660*/  STL.64 [R1+0x488], R6 ;  /* 0x0004880601007387 */ /* 0x0003e80000100a00 */
        /* <DEDUP_REMOVED lines=11> */
[----:B-1----:R-:W2:Y:S04]  /*31720*/  LDL.LU R4, [R1+0x1c0] ;  /* 0x0001c00001047983 */ /* 0x002ea80000300800 */
        /* <DEDUP_REMOVED lines=43> */
[C---:B--2---:R-:W-:Y:S08]  /*319e0*/  HMMA.1688.F32.TF32 R4, R40.reuse, R128, R4 ;  /* 0x000000802804723c */ /* 0x044ff00000081004 */
[C---:B---3--:R-:W-:Y:S08]  /*319f0*/  HMMA.1688.F32.TF32 R64, R40.reuse, R120, R64 ;  /* 0x000000782840723c */ /* 0x048ff00000081040 */
[C---:B----4-:R-:W-:Y:S08]  /*31a00*/  HMMA.1688.F32.TF32 R60, R40.reuse, R116, R60 ;  /* 0x00000074283c723c */ /* 0x050ff0000008103c */
[C---:B------:R-:W-:Y:S08]  /*31a10*/  HMMA.1688.F32.TF32 R240, R40.reuse, R124, R240 ;  /* 0x0000007c28f0723c */ /* 0x040ff000000810f0 */
[----:B------:R-:W-:Y:S07]  /*31a20*/  HMMA.1688.F32.TF32 R40, R40, R132, R24 ;  /* 0x000000842828723c */ /* 0x000fee0000081018 */
[----:B------:R-:W-:Y:S04]  /*31a30*/  STL.64 [R1+0x470], R60 ;  /* 0x0004703c01007387 */ /* 0x000fe80000100a00 */
[----:B------:R1:W-:Y:S04]  /*31a40*/  STL.64 [R1+0x478], R62 ;  /* 0x0004783e01007387 */ /* 0x0003e80000100a00 */
[----:B-1----:R-:W2:Y:S04]  /*31a50*/  LDL.LU.64 R62, [R1+0x3b90] ;  /* 0x003b9000013e7983 */ /* 0x002ea80000300a00 */
        /* <DEDUP_REMOVED lines=10> */
[----:B-1----:R-:W4:Y:S04]  /*31b00*/  LDL.LU.64 R6, [R1+0x3b68] ;  /* 0x003b680001067983 */ /* 0x002f280000300a00 */
[----:B------:R-:W2:Y:S04]  /*31b10*/  LDL.LU.64 R26, [R1+0x3b60] ;  /* 0x003b6000011a7983 */ /* 0x000ea80000300a00 */
[----:B------:R-:W2:Y:S04]  /*31b20*/  LDL.LU.64 R24, [R1+0x3b58] ;  /* 0x003b580001187983 */ /* 0x000ea80000300a00 */
[----:B------:R1:W-:Y:S04]  /*31b30*/  STL.64 [R1+0x420], R40 ;  /* 0x0004202801007387 */ /* 0x0003e80000100a00 */
[----:B------:R1:W-:Y:S04]  /*31b40*/  STL.64 [R1+0x428], R42 ;  /* 0x0004282a01007387 */ /* 0x0003e80000100a00 */
[----:B-1----:R-:W2:Y:S04]  /*31b50*/  LDL.LU R40, [R1+0x190] ;  /* 0x0001900001287983 */ /* 0x002ea80000300800 */
[----:B------:R-:W2:Y:S04]  /*31b60*/  LDL.LU R41, [R1+0x194] ;  /* 0x0001940001297983 */ /* 0x000ea80000300800 */
[----:B------:R-:W2:Y:S04]  /*31b70*/  LDL.LU R42, [R1+0x198] ;  /* 0x00019800012a7983 */ /* 0x000ea80000300800 */
[----:B------:R-:W2:Y:S01]  /*31b80*/  LDL.LU R43, [R1+0x19c] ;  /* 0x00019c00012b7983 */ /* 0x000ea20000300800 */
[C---:B------:R-:W-:Y:S08]  /*31b90*/  HMMA.1688.F32.TF32 R16, R44.reuse, R96, R16 ;  /* 0x000000602c10723c */ /* 0x040ff00000081010 */
[C---:B------:R-:W-:Y:S08]  /*31ba0*/  HMMA.1688.F32.TF32 R32, R44.reuse, R104, R32 ;  /* 0x000000682c20723c */ /* 0x040ff00000081020 */
[C---:B------:R-:W-:Y:S07]  /*31bb0*/  HMMA.1688.F32.TF32 R244, R44.reuse, R108, R244 ;  /* 0x0000006c2cf4723c */ /* 0x040fee00000810f4 */
[----:B------:R1:W-:Y:S01]  /*31bc0*/  STL.64 [R1+0x410], R16 ;  /* 0x0004101001007387 */ /* 0x0003e20000100a00 */
[C---:B------:R-:W-:Y:S03]  /*31bd0*/  HMMA.1688.F32.TF32 R8, R44.reuse, R112, R8 ;  /* 0x000000702c08723c */ /* 0x040fe60000081008 */
[----:B------:R1:W-:Y:S05]  /*31be0*/  STL.64 [R1+0x418], R18 ;  /* 0x0004181201007387 */ /* 0x0003ea0000100a00 */
[C---:B------:R-:W-:Y:S01]  /*31bf0*/  HMMA.1688.F32.TF32 R20, R44.reuse, R116, R20 ;  /* 0x000000742c14723c */ /* 0x040fe20000081014 */
[----:B-1----:R-:W3:Y:S04]  /*31c00*/  LDL.LU R16, [R1+0xf0] ;  /* 0x0000f00001107983 */ /* 0x002ee80000300800 */
[----:B------:R-:W3:Y:S03]  /*31c10*/  LDL.LU R17, [R1+0xf4] ;  /* 0x0000f40001117983 */ /* 0x000ee60000300800 */
[C---:B------:R-:W-:Y:S01]  /*31c20*/  HMMA.1688.F32.TF32 R248, R44.reuse, R120, R248 ;  /* 0x000000782cf8723c */ /* 0x040fe200000810f8 */
[----:B------:R-:W3:Y:S04]  /*31c30*/  LDL.LU R18, [R1+0xf8] ;  /* 0x0000f80001127983 */ /* 0x000ee80000300800 */
[----:B------:R-:W3:Y:S03]  /*31c40*/  LDL.LU R19, [R1+0xfc] ;  /* 0x0000fc0001137983 */ /* 0x000ee60000300800 */
[C---:B------:R-:W-:Y:S08]  /*31c50*/  HMMA.1688.F32.TF32 R36, R44.reuse, R124, R36 ;  /* 0x0000007c2c24723c */ /* 0x040ff00000081024 */
[C---:B------:R-:W-:Y:S08]  /*31c60*/  HMMA.1688.F32.TF32 R28, R44.reuse, R128, R28 ;  /* 0x000000802c1c723c */ /* 0x040ff0000008101c */
[C---:B------:R-:W-:Y:S08]  /*31c70*/  HMMA.1688.F32.TF32 R12, R44.reuse, R132, R12 ;  /* 0x000000842c0c723c */ /* 0x040ff0000008100c */
[----:B--2---:R-:W-:Y:S11]  /*31c80*/  HMMA.1688.F32.TF32 R40, R44, R100, R40 ;  /* 0x000000642c28723c */ /* 0x004ff60000081028 */
[----:B------:R-:W-:Y:S11]  /*31c90*/  @!UPT UIADD3 URZ, URZ, URZ, URZ ;  /* 0x0000003f3f3ff290 */ /* 0x000ff6000fffe03f */
[----:B------:R-:W-:Y:S01]  /*31ca0*/  @!UPT UIADD3 URZ, URZ, URZ, URZ ;  /* 0x0000003f3f3ff290 */ /* 0x000fe2000fffe03f */
[----:B------:R1:W-:Y:S04]  /*31cb0*/  STL.64 [R1+0x400], R40 ;  /* 0x0004002801007387 */ /* 0x0003e80000100a00 */
[----:B------:R2:W-:Y:S04]  /*31cc0*/  STL.64 [R1+0x408], R42 ;  /* 0x0004082a01007387 */ /* 0x0005e80000100a00 */
[----:B-1----:R-:W3:Y:S04]  /*31cd0*/  LDL.LU R40, [R1+0xe0] ;  /* 0x0000e00001287983 */ /* 0x002ee80000300800 */
[----:B------:R-:W3:Y:S04]  /*31ce0*/  LDL.LU R41, [R1+0xe4] ;  /* 0x0000e40001297983 */ /* 0x000ee80000300800 */
[----:B--2---:R-:W3:Y:S04]  /*31cf0*/  LDL.LU R42, [R1+0xe8] ;  /* 0x0000e800012a7983 */ /* 0x004ee80000300800 */
[----:B------:R-:W3:Y:S04]  /*31d00*/  LDL.LU R43, [R1+0xec] ;  /* 0x0000ec00012b7983 */ /* 0x000ee80000300800 */
[----:B------:R1:W-:Y:S04]  /*31d10*/  STL.64 [R1+0x3f0], R32 ;  /* 0x0003f02001007387 */ /* 0x0003e80000100a00 */
[----:B------:R2:W-:Y:S04]  /*31d20*/  STL.64 [R1+0x3f8], R34 ;  /* 0x0003f82201007387 */ /* 0x0005e80000100a00 */
[----:B-1----:R-:W4:Y:S04]  /*31d30*/  LDL.LU R32, [R1+0xd0] ;  /* 0x0000d00001207983 */ /* 0x002f280000300800 */
[----:B------:R-:W4:Y:S04]  /*31d40*/  LDL.LU R33, [R1+0xd4] ;  /* 0x0000d40001217983 */ /* 0x000f280000300800 */
[----:B--2---:R-:W4:Y:S04]  /*31d50*/  LDL.LU R34, [R1+0xd8] ;  /* 0x0000d80001227983 */ /* 0x004f280000300800 */
[----:B------:R-:W4:Y:S04]  /*31d60*/  LDL.LU R35, [R1+0xdc] ;  /* 0x0000dc0001237983 */ /* 0x000f280000300800 */
[----:B------:R-:W-:Y:S04]  /*31d70*/  STL.64 [R1+0x3c0], R244 ;  /* 0x0003c0f401007387 */ /* 0x000fe80000100a00 */
[----:B------:R1:W-:Y:S04]  /*31d80*/  STL.64 [R1+0x3c8], R246 ;  /* 0x0003c8f601007387 */ /* 0x0003e80000100a00 */
        /* <DEDUP_REMOVED lines=14> */
[----:B------:R1:W-:Y:S04]  /*31e70*/  STL.64 [R1+0x2d8], R38 ;  /* 0x0002d82601007387 */ /* 0x0003e80000100a00 */
[----:B-1----:R-:W2:Y:S04]  /*31e80*/  LDL.LU R36, [R1+0xc0] ;  /* 0x0000c00001247983 */ /* 0x002ea80000300800 */
[----:B------:R-:W2:Y:S01]  /*31e90*/  LDL.LU R37, [R1+0xc4] ;  /* 0x0000c40001257983 */ /* 0x000ea20000300800 */
[----:B------:R-:W-:Y:S01]  /*31ea0*/  IMAD.MOV.U32 R38, RZ, RZ, R0 ;  /* 0x000000ffff267224 */ /* 0x000fe200078e0000 */
[----:B------:R-:W-:-:S02]  /*31eb0*/  MOV R39, R3 ;  /* 0x0000000300277202 */ /* 0x000fc40000000f00 */
[----:B------:R-:W2:Y:S04]  /*31ec0*/  LDL.LU R0, [R1+0x3b1c] ;  /* 0x003b1c0001007983 */ /* 0x000ea80000300800 */
[----:B------:R-:W2:Y:S04]  /*31ed0*/  LDL.LU R3, [R1+0x3b18] ;  /* 0x003b180001037983 */ /* 0x000ea80000300800 */
[----:B------:R-:W2:Y:S04]  /*31ee0*/  LDL.LU R44, [R1+0x100] ;  /* 0x00010000012c7983 */ /* 0x000ea80000300800 */
[----:B------:R-:W-:Y:S04]  /*31ef0*/  STL.64 [R1+0x2b0], R28 ;  /* 0x0002b01c01007387 */ /* 0x000fe80000100a00 */
[----:B------:R-:W-:Y:S04]  /*31f00*/  STL.64 [R1+0x2b8], R30 ;  /* 0x0002b81e01007387 */ /* 0x000fe80000100a00 */
[----:B------:R1:W-:Y:S04]  /*31f10*/  STL.64 [R1+0x280], R12 ;  /* 0x0002800c01007387 */ /* 0x0003e80000100a00 */
[----:B------:R1:W-:Y:S04]  /*31f20*/  STL.64 [R1+0x288], R14 ;  /* 0x0002880e01007387 */ /* 0x0003e80000100a00 */
[----:B------:R-:W2:Y:S04]  /*31f30*/  LDL.LU R45, [R1+0x104] ;  /* 0x00010400012d7983 */ /* 0x000ea80000300800 */
[----:B------:R-:W2:Y:S04]  /*31f40*/  LDL.LU R46, [R1+0x108] ;  /* 0x00010800012e7983 */ /* 0x000ea80000300800 */
[----:B------:R-:W2:Y:S04]  /*31f50*/  LDL.LU R47, [R1+0x10c] ;  /* 0x00010c00012f7983 */ /* 0x000ea80000300800 */
[----:B-1----:R-:W2:Y:S04]  /*31f60*/  LDL.LU R12, [R1+0xb0] ;  /* 0x0000b000010c7983 */ /* 0x002ea80000300800 */
[----:B------:R-:W2:Y:S04]  /*31f70*/  LDL.LU R13, [R1+0xb4] ;  /* 0x0000b400010d7983 */ /* 0x000ea80000300800 */
[----:B------:R-:W2:Y:S04]  /*31f80*/  LDL.LU R14, [R1+0xb8] ;  /* 0x0000b800010e7983 */ /* 0x000ea80000300800 */
[----:B------:R-:W2:Y:S01]  /*31f90*/  LDL.LU R15, [R1+0xbc] ;  /* 0x0000bc00010f7983 */ /* 0x000ea20000300800 */
[C---:B---3--:R-:W-:Y:S08]  /*31fa0*/  HMMA.1688.F32.TF32 R40, R48.reuse, R104, R40 ;  /* 0x000000683028723c */ /* 0x048ff00000081028 */
[C---:B----4-:R-:W-:Y:S08]  /*31fb0*/  HMMA.1688.F32.TF32 R32, R48.reuse, R108, R32 ;  /* 0x0000006c3020723c */ /* 0x050ff00000081020 */
[C---:B--2---:R-:W-:Y:S01]  /*31fc0*/  HMMA.1688.F32.TF32 R36, R48.reuse, R112, R36 ;  /* 0x000000703024723c */ /* 0x044fe20000081024 */
[----:B------:R-:W-:Y:S04]  /*31fd0*/  LDS R29, [R0+0xc000] ;  /* 0x00c00000001d7984 */ /* 0x000fe80000000800 */
[----:B------:R-:W-:Y:S04]  /*31fe0*/  LDS R28, [R3+0xc000] ;  /* 0x00c00000031c7984 */ /* 0x000fe80000000800 */
[----:B------:R-:W-:Y:S04]  /*31ff0*/  LDS R30, [R3+0xe000] ;  /* 0x00e00000031e7984 */ /* 0x000fe80000000800 */
[----:B------:R-:W1:Y:S01]  /*32000*/  LDS R31, [R0+0xe000] ;  /* 0x00e00000001f7984 */ /* 0x000e620000000800 */
[C---:B------:R-:W-:Y:S11]  /*32010*/  HMMA.1688.F32.TF32 R44, R48.reuse, R96, R44 ;  /* 0x00000060302c723c */ /* 0x040ff6000008102c */
[----:B------:R-:W-:Y:S11]  /*32020*/  @!UPT UIADD3 URZ, URZ, URZ, URZ ;  /* 0x0000003f3f3ff290 */ /* 0x000ff6000fffe03f */
[----:B------:R-:W-:Y:S01]  /*32030*/  @!UPT UIADD3 URZ, URZ, URZ, URZ ;  /* 0x0000003f3f3ff290 */ /* 0x000fe2000fffe03f */
[----:B------:R-:W-:Y:S04]  /*32040*/  STL.64 [R1+0x260], R44 ;  /* 0x0002602c01007387 */ /* 0x000fe80000100a00 */
[----:B------:R2:W-:Y:S02]  /*32050*/  STL.64 [R1+0x268], R46 ;  /* 0x0002682e01007387 */ /* 0x0005e40000100a00 */
[C---:B--2---:R-:W-:Y:S02]  /*32060*/  HMMA.1688.F32.TF32 R44, R48.reuse, R100, R16 ;  /* 0x00000064302c723c */ /* 0x044fe40000081010 */
[----:B------:R-:W2:Y:S11]  /*32070*/  LDL.LU R16, [R1+0xa0] ;  /* 0x0000a00001107983 */ /* 0x000eb60000300800 */
[----:B------:R-:W-:Y:S10]  /*32080*/  @!UPT UIADD3 URZ, URZ, URZ, URZ ;  /* 0x0000003f3f3ff290 */ /* 0x000ff4000fffe03f */
[----:B------:R3:W-:Y:S04]  /*32090*/  STL.64 [R1+0x240], R44 ;  /* 0x0002402c01007387 */ /* 0x0007e80000100a00 */
[----:B------:R4:W-:Y:S04]  /*320a0*/  STL.64 [R1+0x248], R46 ;  /* 0x0002482e01007387 */ /* 0x0009e80000100a00 */
[----:B------:R-:W2:Y:S04]  /*320b0*/  LDL.LU R17, [R1+0xa4] ;  /* 0x0000a40001117983 */ /* 0x000ea80000300800 */
[----:B------:R-:W2:Y:S04]  /*320c0*/  LDL.LU R18, [R1+0xa8] ;  /* 0x0000a80001127983 */ /* 0x000ea80000300800 */
[----:B------:R-:W2:Y:S01]  /*320d0*/  LDL.LU R19, [R1+0xac] ;  /* 0x0000ac0001137983 */ /* 0x000ea20000300800 */
[----:B------:R-:W-:Y:S03]  /*320e0*/  HMMA.1688.F32.TF32 R12, R48, R116, R12 ;  /* 0x00000074300c723c */ /* 0x000fe6000008100c */
[----:B---3--:R-:W3:Y:S04]  /*320f0*/  LDL.LU R44, [R1+0x90] ;  /* 0x00009000012c7983 */ /* 0x008ee80000300800 */
[----:B------:R1:W-:Y:S04]  /*32100*/  STL.64 [R1+0x220], R40 ;  /* 0x0002202801007387 */ /* 0x0003e80000100a00 */
[----:B------:R1:W-:Y:S04]  /*32110*/  STL.64 [R1+0x228], R42 ;  /* 0x0002282a01007387 */ /* 0x0003e80000100a00 */
[----:B------:R-:W3:Y:S04]  /*32120*/  LDL.LU R45, [R1+0x94] ;  /* 0x00009400012d7983 */ /* 0x000ee80000300800 */
[----:B----4-:R-:W3:Y:S04]  /*32130*/  LDL.LU R46, [R1+0x98] ;  /* 0x00009800012e7983 */ /* 0x010ee80000300800 */
[----:B------:R-:W3:Y:S04]  /*32140*/  LDL.LU R47, [R1+0x9c] ;  /* 0x00009c00012f7983 */ /* 0x000ee80000300800 */
[----:B-1----:R-:W4:Y:S04]  /*32150*/  LDL.LU R40, [R1+0x20] ;  /* 0x0000200001287983 */ /* 0x002f280000300800 */
[----:B------:R1:W-:Y:S04]  /*32160*/  STL.64 [R1+0x200], R32 ;  /* 0x0002002001007387 */ /* 0x0003e80000100a00 */
[----:B------:R1:W-:Y:S04]  /*32170*/  STL.64 [R1+0x208], R34 ;  /* 0x0002082201007387 */ /* 0x0003e80000100a00 */
[----:B------:R-:W4:Y:S04]  /*32180*/  LDL.LU R41, [R1+0x24] ;  /* 0x0000240001297983 */ /* 0x000f280000300800 */
[----:B------:R-:W4:Y:S04]  /*32190*/  LDL.LU R42, [R1+0x28] ;  /* 0x00002800012a7983 */ /* 0x000f280000300800 */
[----:B------:R-:W4:Y:S04]  /*321a0*/  LDL.LU R43, [R1+0x2c] ;  /* 0x00002c00012b7983 */ /* 0x000f280000300800 */
[----:B-1----:R-:W4:Y:S01]  /*321b0*/  LDL.LU R32, [R1+0x10] ;  /* 0x0000100001207983 */ /* 0x002f220000300800 */
[----:B------:R-:W-:-:S03]  /*321c0*/  IMAD.MOV.U32 R112, RZ, RZ, R39 ;  /* 0x000000ffff707224 */ /* 0x000fc600078e0027 */
[----:B------:R-:W4:Y:S01]  /*321d0*/  LDL.LU R33, [R1+0x14] ;  /* 0x0000140001217983 */ /* 0x000f220000300800 */
[----:B------:R-:W-:-:S03]  /*321e0*/  IMAD.MOV.U32 R113, RZ, RZ, R38 ;  /* 0x000000ffff717224 */ /* 0x000fc600078e0026 */
[----:B------:R-:W4:Y:S01]  /*321f0*/  LDL.LU R34, [R1+0x18] ;  /* 0x0000180001227983 */ /* 0x000f220000300800 */
[----:B------:R-:W-:-:S03]  /*32200*/  MOV R38, R10 ;  /* 0x0000000a00267202 */ /* 0x000fc60000000f00 */
[----:B------:R-:W4:Y:S01]  /*32210*/  LDL.LU R35, [R1+0x1c] ;  /* 0x00001c0001237983 */ /* 0x000f220000300800 */
[----:B------:R-:W-:-:S03]  /*32220*/  IMAD.MOV.U32 R39, RZ, RZ, R11 ;  /* 0x000000ffff277224 */ /* 0x000fc600078e000b */
[----:B------:R1:W-:Y:S01]  /*32230*/  STL.64 [R1+0x1e0], R36 ;  /* 0x0001e02401007387 */ /* 0x0003e20000100a00 */
[----:B------:R-:W-:Y:S02]  /*32240*/  IMAD.MOV.U32 R105, RZ, RZ, R14 ;  /* 0x000000ffff697224 */ /* 0x000fe400078e000e */
[----:B------:R-:W-:Y:S01]  /*32250*/  IMAD.MOV.U32 R104, RZ, RZ, R15 ;  /* 0x000000ffff687224 */ /* 0x000fe200078e000f */
[----:B-1----:R-:W4:Y:S04]  /*32260*/  LDL.LU R36, [R1] ;  /* 0x0000000001247983 */ /* 0x002f280000300800 */
[----:B------:R-:W4:Y:S04]  /*32270*/  LDL.LU R37, [R1+0x4] ;  /* 0x0000040001257983 */ /* 0x000f280000300800 */
[----:B------:R-:W4:Y:S04]  /*32280*/  LDL.LU R10, [R1+0x3b14] ;  /* 0x003b1400010a7983 */ /* 0x000f280000300800 */
[----:B------:R-:W4:Y:S04]  /*32290*/  LDL.LU R11, [R1+0x3b10] ;  /* 0x003b1000010b7983 */ /* 0x000f280000300800 */
[----:B------:R1:W-:Y:S04]  /*322a0*/  STL [R1+0x3aac], R112 ;  /* 0x003aac7001007387 */ /* 0x0003e80000100800 */
[----:B------:R1:W-:Y:S04]  /*322b0*/  STL [R1+0x3aa8], R113 ;  /* 0x003aa87101007387 */ /* 0x0003e80000100800 */
[----:B------:R-:W4:Y:S01]  /*322c0*/  LDL.LU.64 R14, [R1+0x3b08] ;  /* 0x003b0800010e7983 */ /* 0x000f220000300a00 */
[----:B------:R-:W-:Y:S01]  /*322d0*/  MOV R108, R13 ;  /* 0x0000000d006c7202 */ /* 0x000fe20000000f00 */
[----:B------:R-:W-:-:S04]  /*322e0*/  IMAD.MOV.U32 R109, RZ, RZ, R12 ;  /* 0x000000ffff6d7224 */ /* 0x000fc800078e000c */
[----:B------:R-:W-:Y:S04]  /*322f0*/  STL [R1+0x3ab4], R108 ;  /* 0x003ab46c01007387 */ /* 0x000fe80000100800 */
[----:B------:R1:W-:Y:S01]  /*32300*/  STL [R1+0x3ab0], R109 ;  /* 0x003ab06d01007387 */ /* 0x0003e20000100800 */
[C---:B--2---:R-:W-:Y:S11]  /*32310*/  HMMA.1688.F32.TF32 R16, R48.reuse, R120, R16 ;  /* 0x000000783010723c */ /* 0x044ff60000081010 */
[----:B------:R-:W-:Y:S11]  /*32320*/  @!UPT UIADD3 URZ, URZ, URZ, URZ ;  /* 0x0000003f3f3ff290 */ /* 0x000ff6000fffe03f */
[----:B------:R-:W-:Y:S02]  /*32330*/  @!UPT UIADD3 URZ, URZ, URZ, URZ ;  /* 0x0000003f3f3ff290 */ /* 0x000fe4000fffe03f */
[----:B------:R-:W-:Y:S01]  /*32340*/  IMAD.MOV.U32 R117, RZ, RZ, R18 ;  /* 0x000000ffff757224 */ /* 0x000fe200078e0012 */
[----:B------:R-:W-:Y:S01]  /*32350*/  MOV R116, R19 ;  /* 0x0000001300747202 */ /* 0x000fe20000000f00 */
[----:B------:R-:W-:Y:S01]  /*32360*/  IMAD.MOV.U32 R120, RZ, RZ, R17 ;  /* 0x000000ffff787224 */ /* 0x000fe200078e0011 */
[----:B------:R-:W-:Y:S01]  /*32370*/  MOV R121, R16 ;  /* 0x0000001000797202 */ /* 0x000fe20000000f00 */
[----:B------:R-:W2:Y:S04]  /*32380*/  LDL.LU.64 R18, [R1+0x3b00] ;  /* 0x003b000001127983 */ /* 0x000ea80000300a00 */
[----:B------:R-:W2:Y:S01]  /*32390*/  LDL.LU.64 R16, [R1+0x3af8] ;  /* 0x003af80001107983 */ /* 0x000ea20000300a00 */
[----:B---3--:R-:W-:Y:S08]  /*323a0*/  HMMA.1688.F32.TF32 R44, R48, R124, R44 ;  /* 0x0000007c302c723c */ /* 0x008ff0000008102c */
[C---:B----4-:R-:W-:Y:S11]  /*323b0*/  HMMA.1688.F32.TF32 R36, R28.reuse, R14, R36 ;  /* 0x0000000e1c24723c */ /* 0x050ff60000081024 */
[----:B------:R-:W-:Y:S11]  /*323c0*/  @!UPT UIADD3 URZ, URZ, URZ, URZ ;  /* 0x0000003f3f3ff290 */ /* 0x000ff6000fffe03f */
[----:B------:R-:W-:Y:S02]  /*323d0*/  @!UPT UIADD3 URZ, URZ, URZ, URZ ;  /* 0x0000003f3f3ff290 */ /* 0x000fe4000fffe03f */
[----:B------:R-:W-:Y:S01]  /*323e0*/  IMAD.MOV.U32 R9, RZ, RZ, R36 ;  /* 0x000000ffff097224 */ /* 0x000fe200078e0024 */
[----:B------:R-:W-:Y:S01]  /*323f0*/  MOV R5, R38 ;  /* 0x0000002600057202 */ /* 0x000fe20000000f00 */
[----:B------:R-:W-:Y:S02]  /*32400*/  IMAD.MOV.U32 R8, RZ, RZ, R37 ;  /* 0x000000ffff087224 */ /* 0x000fe400078e0025 */
[----:B------:R-:W-:Y:S02]  /*32410*/  IMAD.MOV.U32 R4, RZ, RZ, R39 ;  /* 0x000000ffff047224 */ /* 0x000fe400078e0027 */
[C---:B------:R-:W-:Y:S11]  /*32420*/  HMMA.1688.F32.TF32 R36, R28.reuse, R10, R248 ;  /* 0x0000000a1c24723c */ /* 0x040ff600000810f8 */
[----:B------:R-:W-:Y:S11]  /*32430*/  @!UPT UIADD3 URZ, URZ, URZ, URZ ;  /* 0x0000003f3f3ff290 */ /* 0x000ff6000fffe03f */
[----:B------:R-:W-:Y:S02]  /*32440*/  @!UPT UIADD3 URZ, URZ, URZ, URZ ;  /* 0x0000003f3f3ff290 */ /* 0x000fe4000fffe03f */
[----:B------:R-:W-:Y:S01]  /*32450*/  IMAD.MOV.U32 R53, RZ, RZ, R36 ;  /* 0x000000ffff357224 */ /* 0x000fe200078e0024 */
[----:B------:R-:W-:Y:S01]  /*32460*/  MOV R52, R37 ;  /* 0x0000002500347202 */ /* 0x000fe20000000f00 */
[----:B------:R-:W-:Y:S02]  /*32470*/  IMAD.MOV.U32 R13, RZ, RZ, R38 ;  /* 0x000000ffff0d7224 */ /* 0x000fe400078e0026 */
[----:B------:R-:W-:Y:S02]  /*32480*/  IMAD.MOV.U32 R12, RZ, RZ, R39 ;  /* 0x000000ffff0c7224 */ /* 0x000fe400078e0027 */
[----:B------:R-:W-:Y:S08]  /*32490*/  HMMA.1688.F32.TF32 R36, R28, R6, R244 ;  /* 0x000000061c24723c */ /* 0x000ff000000810f4 */
[----:B------:R-:W-:Y:S11]  /*324a0*/  HMMA.1688.F32.TF32 R40, R48, R128, R40 ;  /* 0x000000803028723c */ /* 0x000ff60000081028 */
[----:B------:R-:W-:Y:S05]  /*324b0*/  @!UPT UIADD3 URZ, URZ, URZ, URZ ;  /* 0x0000003f3f3ff290 */ /* 0x000fea000fffe03f */
[----:B------:R-:W-:Y:S01]  /*324c0*/  MOV R61, R36 ;  /* 0x00000024003d7202 */ /* 0x000fe20000000f00 */
[----:B------:R-:W-:Y:S01]  /*324d0*/  IMAD.MOV.U32 R60, RZ, RZ, R37 ;  /* 0x000000ffff3c7224 */ /* 0x000fe200078e0025 */
[----:B------:R-:W-:Y:S01]  /*324e0*/  MOV R56, R39 ;  /* 0x0000002700387202 */ /* 0x000fe20000000f00 */
[----:B------:R-:W-:Y:S02]  /*324f0*/  IMAD.MOV.U32 R57, RZ, RZ, R38 ;  /* 0x000000ffff397224 */ /* 0x000fe400078e0026 */
[C---:B------:R-:W-:Y:S01]  /*32500*/  HMMA.1688.F32.TF32 R36, R28.reuse, R62, R240 ;  /* 0x0000003e1c24723c */ /* 0x040fe200000810f0 */
[----:B-1----:R-:W-:Y:S01]  /*32510*/  IMAD.MOV.U32 R112, RZ, RZ, R44 ;  /* 0x000000ffff707224 */ /* 0x002fe200078e002c */
[----:B------:R-:W-:Y:S01]  /*32520*/  MOV R125, R46 ;  /* 0x0000002e007d7202 */ /* 0x000fe20000000f00 */
[----:B------:R-:W-:Y:S02]  /*32530*/  IMAD.MOV.U32 R113, RZ, RZ, R45 ;  /* 0x000000ffff717224 */ /* 0x000fe400078e002d */
[----:B------:R-:W-:Y:S01]  /*32540*/  IMAD.MOV.U32 R124, RZ, RZ, R47 ;  /* 0x000000ffff7c7224 */ /* 0x000fe200078e002f */
[----:B------:R-:W-:Y:S01]  /*32550*/  MOV R109, R41 ;  /* 0x00000029006d7202 */ /* 0x000fe20000000f00 */
[----:B------:R-:W-:Y:S01]  /*32560*/  IMAD.MOV.U32 R108, RZ, RZ, R40 ;  /* 0x000000ffff6c7224 */ /* 0x000fe200078e0028 */
[----:B------:R-:W-:Y:S01]  /*32570*/  HMMA.1688.F32.TF32 R44, R28, R58, R72 ;  /* 0x0000003a1c2c723c */ /* 0x000fe20000081048 */
[----:B------:R-:W-:-:S02]  /*32580*/  IMAD.MOV.U32 R129, RZ, RZ, R42 ;  /* 0x000000ffff817224 */ /* 0x000fc400078e002a */
[----:B------:R-:W-:-:S05]  /*32590*/  IMAD.MOV.U32 R128, RZ, RZ, R43 ;  /* 0x000000ffff807224 */ /* 0x000fca00078e002b */
[C---:B------:R-:W-:Y:S07]  /*325a0*/  HMMA.1688.F32.TF32 R40, R28.reuse, R54, R84 ;  /* 0x000000361c28723c */ /* 0x040fee0000081054 */
[----:B------:R-:W-:Y:S04]  /*325b0*/  STL.64 [R1+0x2c0], R36 ;  /* 0x0002c02401007387 */ /* 0x000fe80000100a00 */
[----:B------:R1:W-:Y:S02]  /*325c0*/  STL.64 [R1+0x2c8], R38 ;  /* 0x0002c82601007387 */ /* 0x0003e40000100a00 */
[C---:B-1----:R-:W-:Y:S02]  /*325d0*/  HMMA.1688.F32.TF32 R36, R28.reuse, R98, R136 ;  /* 0x000000621c24723c */ /* 0x042fe40000081088 */
[----:B------:R-:W-:Y:S04]  /*325e0*/  STL.64 [R1+0x2a0], R44 ;  /* 0x0002a02c01007387 */ /* 0x000fe80000100a00 */
[----:B------:R1:W-:Y:S04]  /*325f0*/  STL.64 [R1+0x2a8], R46 ;  /* 0x0002a82e01007387 */ /* 0x0003e80000100a00 */
[----:B------:R-:W-:Y:S04]  /*32600*/  STL.64 [R1+0x290], R40 ;  /* 0x0002902801007387 */ /* 0x000fe80000100a00 */
[----:B------:R3:W-:Y:S01]  /*32610*/  STL.64 [R1+0x298], R42 ;  /* 0x0002982a01007387 */ /* 0x0007e20000100a00 */
[C---:B-1----:R-:W-:Y:S08]  /*32620*/  HMMA.1688.F32.TF32 R44, R28.reuse, R102, R140 ;  /* 0x000000661c2c723c */ /* 0x042ff0000008108c */
[----:B------:R-:W-:Y:S01]  /*32630*/  STL.64 [R1+0x270], R36 ;  /* 0x0002702401007387 */ /* 0x000fe20000100a00 */
[C---:B---3--:R-:W-:Y:S03]  /*32640*/  HMMA.1688.F32.TF32 R40, R28.reuse, R106, R144 ;  /* 0x0000006a1c28723c */ /* 0x048fe60000081090 */
[----:B------:R1:W-:Y:S05]  /*32650*/  STL.64 [R1+0x278], R38 ;  /* 0x0002782601007387 */ /* 0x0003ea0000100a00 */
[----:B-1----:R-:W-:Y:S08]  /*32660*/  HMMA.1688.F32.TF32 R36, R28, R110, R148 ;  /* 0x0000006e1c24723c */ /* 0x002ff00000081094 */
[----:B------:R-:W-:Y:S01]  /*32670*/  HMMA.1688.F32.TF32 R32, R48, R132, R32 ;  /* 0x000000843020723c */ /* 0x000fe20000081020 */
[----:B------:R-:W-:Y:S04]  /*32680*/  STL.64 [R1+0x250], R44 ;  /* 0x0002502c01007387 */ /* 0x000fe80000100a00 */
[----:B------:R1:W-:Y:S04]  /*32690*/  STL.64 [R1+0x258], R46 ;  /* 0x0002582e01007387 */ /* 0x0003e80000100a00 */
[----:B------:R-:W-:Y:S04]  /*326a0*/  STL.64 [R1+0x230], R40 ;  /* 0x0002302801007387 */ /* 0x000fe80000100a00 */
[----:B------:R3:W-:Y:S01]  /*326b0*/  STL.64 [R1+0x238], R42 ;  /* 0x0002382a01007387 */ /* 0x0007e20000100a00 */
[C---:B-1----:R-:W-:Y:S03]  /*326c0*/  HMMA.1688.F32.TF32 R44, R28.reuse, R114, R152 ;  /* 0x000000721c2c723c */ /* 0x042fe60000081098 */
[----:B------:R-:W-:Y:S04]  /*326d0*/  STL.64 [R1+0x210], R36 ;  /* 0x0002102401007387 */ /* 0x000fe80000100a00 */
[----:B------:R1:W-:Y:S01]  /*326e0*/  STL.64 [R1+0x218], R38 ;  /* 0x0002182601007387 */ /* 0x0003e20000100a00 */
[----:B---3--:R-:W-:Y:S01]  /*326f0*/  HMMA.1688.F32.TF32 R40, R28, R118, R156 ;  /* 0x000000761c28723c */ /* 0x008fe2000008109c */
[----:B------:R-:W-:Y:S01]  /*32700*/  IMAD.MOV.U32 R72, RZ, RZ, R93 ;  /* 0x000000ffff487224 */ /* 0x000fe200078e005d */
[----:B------:R-:W-:Y:S01]  /*32710*/  MOV R74, R81 ;  /* 0x00000051004a7202 */ /* 0x000fe20000000f00 */
[----:B------:R-:W-:-:S02]  /*32720*/  IMAD.MOV.U32 R73, RZ, RZ, R80 ;  /* 0x000000ffff497224 */ /* 0x000fc400078e0050 */
[----:B------:R-:W-:Y:S01]  /*32730*/  IMAD.MOV.U32 R75, RZ, RZ, R82 ;  /* 0x000000ffff4b7224 */ /* 0x000fe200078e0052 */
[----:B------:R-:W-:Y:S01]  /*32740*/  MOV R137, R69 ;  /* 0x0000004500897202 */ /* 0x000fe20000000f00 */
[----:B------:R-:W-:Y:S01]  /*32750*/  IMAD.MOV.U32 R136, RZ, RZ, R68 ;  /* 0x000000ffff887224 */ /* 0x000fe200078e0044 */
[----:B------:R-:W-:Y:S01]  /*32760*/  MOV R84, R83 ;  /* 0x0000005300547202 */ /* 0x000fe20000000f00 */
[C---:B-1----:R-:W-:Y:S01]  /*32770*/  HMMA.1688.F32.TF32 R36, R28.reuse, R122, R160 ;  /* 0x0000007a1c24723c */ /* 0x042fe200000810a0 */
[----:B------:R-:W-:Y:S01]  /*32780*/  MOV R101, R32 ;  /* 0x0000002000657202 */ /* 0x000fe20000000f00 */
[----:B------:R-:W-:Y:S01]  /*32790*/  IMAD.MOV.U32 R100, RZ, RZ, R33 ;  /* 0x000000ffff647224 */ /* 0x000fe200078e0021 */
[----:B------:R-:W-:Y:S01]  /*327a0*/  MOV R96, R35 ;  /* 0x0000002300607202 */ /* 0x000fe20000000f00 */
[----:B------:R-:W-:Y:S01]  /*327b0*/  IMAD.MOV.U32 R97, RZ, RZ, R34 ;  /* 0x000000ffff617224 */ /* 0x000fe200078e0022 */
[----:B------:R-:W-:Y:S04]  /*327c0*/  LDS R32, [R3+0xc100] ;  /* 0x00c1000003207984 */ /* 0x000fe80000000800 */
[----:B------:R-:W-:Y:S04]  /*327d0*/  LDS R34, [R3+0xe100] ;  /* 0x00e1000003227984 */ /* 0x000fe80000000800 */
[----:B------:R-:W-:Y:S04]  /*327e0*/  LDS R33, [R0+0xc100] ;  /* 0x00c1000000217984 */ /* 0x000fe80000000800 */
[----:B------:R-:W1:Y:S04]  /*327f0*/  LDS R35, [R0+0xe100] ;  /* 0x00e1000000237984 */ /* 0x000e680000000800 */
[----:B------:R-:W-:Y:S04]  /*32800*/  STL.64 [R1+0x1f0], R44 ;  /* 0x0001f02c01007387 */ /* 0x000fe80000100a00 */
[----:B------:R3:W-:Y:S04]  /*32810*/  STL.64 [R1+0x1f8], R46 ;  /* 0x0001f82e01007387 */ /* 0x0007e80000100a00 */
[----:B------:R-:W-:Y:S04]  /*32820*/  STL.64 [R1+0x1d0], R40 ;  /* 0x0001d02801007387 */ /* 0x000fe80000100a00 */
[----:B------:R4:W-:Y:S01]  /*32830*/  STL.64 [R1+0x1d8], R42 ;  /* 0x0001d82a01007387 */ /* 0x0009e20000100a00 */
[C---:B---3--:R-:W-:Y:S03]  /*32840*/  HMMA.1688.F32.TF32 R44, R28.reuse, R126, R164 ;  /* 0x0000007e1c2c723c */ /* 0x048fe600000810a4 */
[----:B------:R-:W-:Y:S04]  /*32850*/  STL.64 [R1+0x1b0], R36 ;  /* 0x0001b02401007387 */ /* 0x000fe80000100a00 */
[----:B------:R3:W-:Y:S01]  /*32860*/  STL.64 [R1+0x1b8], R38 ;  /* 0x0001b82601007387 */ /* 0x0007e20000100a00 */
[----:B----4-:R-:W-:Y:S01]  /*32870*/  HMMA.1688.F32.TF32 R40, R28, R130, R168 ;  /* 0x000000821c28723c */ /* 0x010fe200000810a8 */
[----:B------:R-:W-:-:S02]  /*32880*/  IMAD.MOV.U32 R138, RZ, RZ, R70 ;  /* 0x000000ffff8a7224 */ /* 0x000fc400078e0046 */
[----:B------:R-:W-:Y:S02]  /*32890*/  IMAD.MOV.U32 R85, RZ, RZ, R94 ;  /* 0x000000ffff557224 */ /* 0x000fe400078e005e */
[----:B------:R-:W-:Y:S01]  /*328a0*/  IMAD.MOV.U32 R86, RZ, RZ, R95 ;  /* 0x000000ffff567224 */ /* 0x000fe200078e005f */
[----:B------:R-:W-:Y:S01]  /*328b0*/  MOV R87, R219 ;  /* 0x000000db00577202 */ /* 0x000fe20000000f00 */
[----:B------:R-:W-:Y:S01]  /*328c0*/  IMAD.MOV.U32 R139, RZ, RZ, R71 ;  /* 0x000000ffff8b7224 */ /* 0x000fe200078e0047 */
[----:B------:R-:W-:Y:S01]  /*328d0*/  LDS R132, [R3+0x10100] ;  /* 0x0101000003847984 */ /* 0x000fe20000000800 */
[----:B---3--:R-:W-:Y:S03]  /*328e0*/  HMMA.1688.F32.TF32 R36, R28, R134, R172 ;  /* 0x000000861c24723c */ /* 0x008fe600000810ac */
[----:B------:R-:W-:Y:S04]  /*328f0*/  LDS R28, [R3+0xc200] ;  /* 0x00c20000031c7984 */ /* 0x000fe80000000800 */
[----:B------:R-:W-:Y:S04]  /*32900*/  STL.64 [R1+0x190], R44 ;  /* 0x0001902c01007387 */ /* 0x000fe80000100a00 */
[----:B------:R-:W-:Y:S04]  /*32910*/  STL.64 [R1+0x198], R46 ;  /* 0x0001982e01007387 */ /* 0x000fe80000100a00 */
[----:B------:R-:W-:Y:S04]  /*32920*/  STL.64 [R1+0x170], R40 ;  /* 0x0001702801007387 */ /* 0x000fe80000100a00 */
[----:B------:R-:W-:Y:S04]  /*32930*/  STL.64 [R1+0x178], R42 ;  /* 0x0001782a01007387 */ /* 0x000fe80000100a00 */
[----:B------:R-:W-:Y:S01]  /*32940*/  STL.64 [R1+0x150], R36 ;  /* 0x0001502401007387 */ /* 0x000fe20000100a00 */
[C---:B-1----:R-:W-:Y:S03]  /*32950*/  HMMA.1688.F32.TF32 R20, R32.reuse, R10, R20 ;  /* 0x0000000a2014723c */ /* 0x042fe60000081014 */
[----:B------:R2:W-:Y:S04]  /*32960*/  STL.64 [R1+0x158], R38 ;  /* 0x0001582601007387 */ /* 0x0005e80000100a00 */
[----:B------:R-:W-:Y:S04]  /*32970*/  LDS R30, [R3+0xe200] ;  /* 0x00e20000031e7984 */ /* 0x000fe80000000800 */
[----:B------:R-:W-:Y:S01]  /*32980*/  LDS R29, [R0+0xc200] ;  /* 0x00c20000001d7984 */ /* 0x000fe20000000800 */
[C---:B--2---:R-:W-:Y:S03]  /*32990*/  HMMA.1688.F32.TF32 R36, R32.reuse, R14, R16 ;  /* 0x0000000e2024723c */ /* 0x044fe60000081010 */
[----:B------:R-:W1:Y:S04]  /*329a0*/  LDS R31, [R0+0xe200] ;  /* 0x00e20000001f7984 */ /* 0x000e680000000800 */
[----:B------:R-:W-:Y:S01]  /*329b0*/  LDS R44, [R3+0xc300] ;  /* 0x00c30000032c7984 */ /* 0x000fe20000000800 */
[C---:B------:R-:W-:Y:S03]  /*329c0*/  HMMA.1688.F32.TF32 R16, R32.reuse, R6, R24 ;  /* 0x000000062010723c */ /* 0x040fe60000081018 */
[----:B------:R-:W-:Y:S04]  /*329d0*/  LDS R46, [R3+0xe300] ;  /* 0x00e30000032e7984 */ /* 0x000fe80000000800 */
[----:B------:R-:W-:Y:S01]  /*329e0*/  LDS R45, [R0+0xc300] ;  /* 0x00c30000002d7984 */ /* 0x000fe20000000800 */
[C---:B------:R-:W-:Y:S03]  /*329f0*/  HMMA.1688.F32.TF32 R24, R32.reuse, R62, R64 ;  /* 0x0000003e2018723c */ /* 0x040fe60000081040 */
[----:B------:R-:W2:Y:S04]  /*32a00*/  LDS R47, [R0+0xe300] ;  /* 0x00e30000002f7984 */ /* 0x000ea80000000800 */
[----:B------:R-:W-:Y:S04]  /*32a10*/  STL.64 [R1+0x140], R36 ;  /* 0x0001402401007387 */ /* 0x000fe80000100a00 */
[----:B------:R-:W-:Y:S04]  /*32a20*/  STL.64 [R1+0x148], R38 ;  /* 0x0001482601007387 */ /* 0x000fe80000100a00 */
[----:B------:R-:W-:Y:S04]  /*32a30*/  STL.64 [R1+0x120], R20 ;  /* 0x0001201401007387 */ /* 0x000fe80000100a00 */
[----:B------:R3:W-:Y:S04]  /*32a40*/  STL.64 [R1+0x128], R22 ;  /* 0x0001281601007387 */ /* 0x0007e80000100a00 */
[----:B------:R-:W-:Y:S04]  /*32a50*/  STL.64 [R1+0x110], R16 ;  /* 0x0001101001007387 */ /* 0x000fe80000100a00 */
[----:B------:R4:W-:Y:S01]  /*32a60*/  STL.64 [R1+0x118], R18 ;  /* 0x0001181201007387 */ /* 0x0009e20000100a00 */
[C---:B---3--:R-:W-:Y:S08]  /*32a70*/  HMMA.1688.F32.TF32 R20, R32.reuse, R58, R76 ;  /* 0x0000003a2014723c */ /* 0x048ff0000008104c */
[C---:B----4-:R-:W-:Y:S01]  /*32a80*/  HMMA.1688.F32.TF32 R16, R32.reuse, R54, R88 ;  /* 0x000000362010723c */ /* 0x050fe20000081058 */
[----:B------:R-:W-:Y:S04]  /*32a90*/  STL.64 [R1+0x100], R24 ;  /* 0x0001001801007387 */ /* 0x000fe80000100a00 */
[----:B------:R3:W-:Y:S10]  /*32aa0*/  STL.64 [R1+0x108], R26 ;  /* 0x0001081a01007387 */ /* 0x0007f40000100a00 */
[----:B------:R-:W-:Y:S01]  /*32ab0*/  STL.64 [R1+0xf0], R20 ;  /* 0x0000f01401007387 */ /* 0x000fe20000100a00 */
[C---:B---3--:R-:W-:Y:S03]  /*32ac0*/  HMMA.1688.F32.TF32 R24, R32.reuse, R98, R176 ;  /* 0x000000622018723c */ /* 0x048fe600000810b0 */
[----:B------:R3:W-:Y:S04]  /*32ad0*/  STL.64 [R1+0xf8], R22 ;  /* 0x0000f81601007387 */ /* 0x0007e80000100a00 */
[----:B------:R-:W-:Y:S04]  /*32ae0*/  STL.64 [R1+0xe0], R16 ;  /* 0x0000e01001007387 */ /* 0x000fe80000100a00 */
[----:B------:R4:W-:Y:S01]  /*32af0*/  STL.64 [R1+0xe8], R18 ;  /* 0x0000e81201007387 */ /* 0x0009e20000100a00 */
[C---:B---3--:R-:W-:Y:S08]  /*32b00*/  HMMA.1688.F32.TF32 R20, R32.reuse, R102, R180 ;  /* 0x000000662014723c */ /* 0x048ff000000810b4 */
[C---:B----4-:R-:W-:Y:S03]  /*32b10*/  HMMA.1688.F32.TF32 R16, R32.reuse, R106, R184 ;  /* 0x0000006a2010723c */ /* 0x050fe600000810b8 */
[----:B------:R-:W-:Y:S04]  /*32b20*/  STL.64 [R1+0xd0], R24 ;  /* 0x0000d01801007387 */ /* 0x000fe80000100a00 */
[----:B------:R-:W-:Y:S04]  /*32b30*/  STL.64 [R1+0xd8], R26 ;  /* 0x0000d81a01007387 */ /* 0x000fe80000100a00 */
[----:B------:R-:W1:Y:S04]  /*32b40*/  LDL.LU R48, [R1+0x590] ;  /* 0x0005900001307983 */ /* 0x000e680000300800 */
[----:B------:R-:W-:Y:S04]  /*32b50*/  STL.64 [R1+0xc0], R20 ;  /* 0x0000c01401007387 */ /* 0x000fe80000100a00 */
[----:B------:R-:W-:Y:S04]  /*32b60*/  STL.64 [R1+0xc8], R22 ;  /* 0x0000c81601007387 */ /* 0x000fe80000100a00 */
[----:B------:R-:W-:Y:S04]  /*32b70*/  STL.64 [R1+0xb0], R16 ;  /* 0x0000b01001007387 */ /* 0x000fe80000100a00 */
[----:B------:R3:W-:Y:S04]  /*32b80*/  STL.64 [R1+0xb8], R18 ;  /* 0x0000b81201007387 */ /* 0x0007e80000100a00 */
[----:B------:R-:W1:Y:S04]  /*32b90*/  LDL.LU R49, [R1+0x594] ;  /* 0x0005940001317983 */ /* 0x000e680000300800 */
[----:B------:R-:W1:Y:S04]  /*32ba0*/  LDL.LU R50, [R1+0x598] ;  /* 0x0005980001327983 */ /* 0x000e680000300800 */
[----:B------:R-:W1:Y:S04]  /*32bb0*/  LDL.LU R51, [R1+0x59c] ;  /* 0x00059c0001337983 */ /* 0x000e680000300800 */
[----:B------:R-:W4:Y:S04]  /*32bc0*/  LDL.LU R40, [R1+0x4d0] ;  /* 0x0004d00001287983 */ /* 0x000f280000300800 */
[----:B------:R-:W4:Y:S04]  /*32bd0*/  LDL.LU R41, [R1+0x4d4] ;  /* 0x0004d40001297983 */ /* 0x000f280000300800 */
[----:B------:R-:W4:Y:S04]  /*32be0*/  LDL.LU R42, [R1+0x4d8] ;  /* 0x0004d800012a7983 */ /* 0x000f280000300800 */
[----:B------:R-:W4:Y:S04]  /*32bf0*/  LDL.LU R43, [R1+0x4dc] ;  /* 0x0004dc00012b7983 */ /* 0x000f280000300800 */
[----:B------:R-:W2:Y:S04]  /*32c00*/  LDL.LU R36, [R1+0x380] ;  /* 0x0003800001247983 */ /* 0x000ea80000300800 */
[----:B------:R-:W2:Y:S01]  /*32c10*/  LDL.LU R37, [R1+0x384] ;  /* 0x0003840001257983 */ /* 0x000ea20000300800 */
[----:B---3--:R-:W-:Y:S01]  /*32c20*/  HMMA.1688.F32.TF32 R16, R32, R110, R188 ;  /* 0x0000006e2010723c */ /* 0x008fe200000810bc */
[----:B------:R-:W-:-:S02]  /*32c30*/  IMAD.MOV.U32 R38, RZ, RZ, R252 ;  /* 0x000000ffff267224 */ /* 0x000fc400078e00fc */
[----:B------:R-:W-:-:S05]  /*32c40*/  IMAD.MOV.U32 R39, RZ, RZ, R2 ;  /* 0x000000ffff277224 */ /* 0x000fca00078e0002 */
[C---:B------:R-:W-:Y:S11]  /*32c50*/  HMMA.1688.F32.TF32 R20, R32.reuse, R114, R192 ;  /* 0x000000722014723c */ /* 0x040ff600000810c0 */
[----:B------:R-:W-:Y:S04]  /*32c60*/  @!UPT UIADD3 URZ, URZ, URZ, URZ ;  /* 0x0000003f3f3ff290 */ /* 0x000fe8000fffe03f */
[----:B------:R3:W-:Y:S01]  /*32c70*/  STL.64 [R1+0xa0], R16 ;  /* 0x0000a01001007387 */ /* 0x0007e20000100a00 */
[----:B------:R-:W-:Y:S01]  /*32c80*/  MOV R252, R18 ;  /* 0x0000001200fc7202 */ /* 0x000fe20000000f00 */
[----:B------:R-:W-:Y:S02]  /*32c90*/  IMAD.MOV.U32 R2, RZ, RZ, R19 ;  /* 0x000000ffff027224 */ /* 0x000fe400078e0013 */
[C---:B---3--:R-:W-:Y:S03]  /*32ca0*/  HMMA.1688.F32.TF32 R16, R32.reuse, R118, R196 ;  /* 0x000000762010723c */ /* 0x048fe600000810c4 */
[----:B------:R3:W-:Y:S04]  /*32cb0*/  STL [R1+0x397c], R2 ;  /* 0x00397c0201007387 */ /* 0x0007e80000100800 */
[----:B------:R-:W-:Y:S04]  /*32cc0*/  STL [R1+0x3978], R252 ;  /* 0x003978fc01007387 */ /* 0x000fe80000100800 */
[----:B------:R-:W-:Y:S04]  /*32cd0*/  STL.64 [R1+0x90], R20 ;  /* 0x0000901401007387 */ /* 0x000fe80000100a00 */
[----:B------:R3:W-:Y:S01]  /*32ce0*/  STL.64 [R1+0x98], R22 ;  /* 0x0000981601007387 */ /* 0x0007e20000100a00 */
[C---:B------:R-:W-:Y:S03]  /*32cf0*/  HMMA.1688.F32.TF32 R248, R32.reuse, R130, R208 ;  /* 0x0000008220f8723c */ /* 0x040fe600000810d0 */
[----:B------:R-:W-:Y:S04]  /*32d00*/  LDS R208, [R3+0xc400] ;  /* 0x00c4000003d07984 */ /* 0x000fe80000000800 */
[----:B------:R-:W-:Y:S01]  /*32d10*/  LDS R210, [R3+0xe400] ;  /* 0x00e4000003d27984 */ /* 0x000fe20000000800 */
[----:B---3--:R-:W-:Y:S01]  /*32d20*/  IMAD.MOV.U32 R2, RZ, RZ, R18 ;  /* 0x000000ffff027224 */ /* 0x008fe200078e0012 */
[----:B------:R-:W-:Y:S02]  /*32d30*/  HMMA.1688.F32.TF32 R20, R32, R122, R200 ;  /* 0x0000007a2014723c */ /* 0x000fe400000810c8 */
[----:B------:R3:W-:Y:S01]  /*32d40*/  STL.64 [R1+0x20], R16 ;  /* 0x0000201001007387 */ /* 0x0007e20000100a00 */
[----:B------:R-:W-:-:S03]  /*32d50*/  MOV R252, R19 ;  /* 0x0000001300fc7202 */ /* 0x000fc60000000f00 */
[----:B------:R-:W-:Y:S02]  /*32d60*/  LDS R209, [R0+0xc400] ;  /* 0x00c4000000d17984 */ /* 0x000fe40000000800 */
[C---:B------:R-:W-:Y:S02]  /*32d70*/  HMMA.1688.F32.TF32 R244, R32.reuse, R134, R212 ;  /* 0x0000008620f4723c */ /* 0x040fe400000810d4 */
[----:B------:R-:W1:Y:S06]  /*32d80*/  LDS R211, [R0+0xe400] ;  /* 0x00e4000000d37984 */ /* 0x000e6c0000000800 */
[----:B---3--:R-:W-:Y:S01]  /*32d90*/  HMMA.1688.F32.TF32 R16, R32, R126, R204 ;  /* 0x0000007e2010723c */ /* 0x008fe200000810cc */
[----:B------:R3:W-:Y:S04]  /*32da0*/  STL [R1+0x3984], R252 ;  /* 0x003984fc01007387 */ /* 0x0007e80000100800 */
[----:B------:R1:W-:Y:S04]  /*32db0*/  STL [R1+0x3980], R2 ;  /* 0x0039800201007387 */ /* 0x0003e80000100800 */
[----:B------:R-:W-:Y:S04]  /*32dc0*/  STL.64 [R1+0x10], R20 ;  /* 0x0000101401007387 */ /* 0x000fe80000100a00 */
[----:B------:R-:W-:Y:S10]  /*32dd0*/  STL.64 [R1+0x18], R22 ;  /* 0x0000181601007387 */ /* 0x000ff40000100a00 */
[----:B------:R1:W-:Y:S04]  /*32de0*/  STL.64 [R1], R16 ;  /* 0x0000001001007387 */ /* 0x0003e80000100a00 */
[----:B------:R-:W-:Y:S04]  /*32df0*/  STL.64 [R1+0x38e0], R250 ;  /* 0x0038e0fa01007387 */ /* 0x000fe80000100a00 */
[----:B------:R-:W-:Y:S04]  /*32e00*/  STL.64 [R1+0x38d8], R248 ;  /* 0x0038d8f801007387 */ /* 0x000fe80000100a00 */
[----:B------:R-:W-:Y:S04]  /*32e10*/  STL.64 [R1+0x38f0], R246 ;  /* 0x0038f0f601007387 */ /* 0x000fe80000100a00 */
[----:B------:R-:W-:Y:S01]  /*32e20*/  STL.64 [R1+0x38e8], R244 ;  /* 0x0038e8f401007387 */ /* 0x000fe20000100a00 */
[C---:B-1----:R-:W-:Y:S08]  /*32e30*/  HMMA.1688.F32.TF32 R240, R28.reuse, R14, R48 ;  /* 0x0000000e1cf0723c */ /* 0x042ff00000081030 */
[C---:B----4-:R-:W-:Y:S11]  /*32e40*/  HMMA.1688.F32.TF32 R204, R28.reuse, R10, R40 ;  /* 0x0000000a1ccc723c */ /* 0x050ff60000081028 */
[----:B------:R-:W-:Y:S04]  /*32e50*/  @!UPT UIADD3 URZ, URZ, URZ, URZ ;  /* 0x0000003f3f3ff290 */ /* 0x000fe8000fffe03f */
[----:B------:R-:W-:Y:S01]  /*32e60*/  STL.64 [R1+0x3900], R242 ;  /* 0x003900f201007387 */ /* 0x000fe20000100a00 */
[----:B--2---:R-:W-:Y:S03]  /*32e70*/  HMMA.1688.F32.TF32 R200, R28, R6, R36 ;  /* 0x000000061cc8723c */ /* 0x004fe60000081024 */
[----:B------:R1:W-:Y:S01]  /*32e80*/  STL.64 [R1+0x38f8], R240 ;  /* 0x0038f8f001007387 */ /* 0x0003e20000100a00 */
[----:B------:R-:W-:Y:S01]  /*32e90*/  MOV R48, R216 ;  /* 0x000000d800307202 */ /* 0x000fe20000000f00 */
[----:B------:R-:W-:Y:S02]  /*32ea0*/  IMAD.MOV.U32 R49, RZ, RZ, R217 ;  /* 0x000000ffff317224 */ /* 0x000fe400078e00d9 */
[----:B------:R-:W-:Y:S04]  /*32eb0*/  STL.64 [R1+0x3910], R206 ;  /* 0x003910ce01007387 */ /* 0x000fe80000100a00 */
[----:B------:R-:W-:Y:S04]  /*32ec0*/  STL.64 [R1+0x3908], R204 ;  /* 0x003908cc01007387 */ /* 0x000fe80000100a00 */
[----:B------:R-:W2:Y:S04]  /*32ed0*/  LDL.LU R36, [R1+0x640] ;  /* 0x0006400001247983 */ /* 0x000ea80000300800 */
[----:B------:R-:W2:Y:S04]  /*32ee0*/  LDL.LU R37, [R1+0x644] ;  /* 0x0006440001257983 */ /* 0x000ea80000300800 */
[----:B------:R-:W2:Y:S04]  /*32ef0*/  LDL.LU R38, [R1+0x648] ;  /* 0x0006480001267983 */ /* 0x000ea80000300800 */
[----:B------:R-:W2:Y:S04]  /*32f00*/  LDL.LU R39, [R1+0x64c] ;  /* 0x00064c0001277983 */ /* 0x000ea80000300800 */
[----:B------:R-:W4:Y:S04]  /*32f10*/  LDL.LU R40, [R1+0x680] ;  /* 0x0006800001287983 */ /* 0x000f280000300800 */
[----:B------:R-:W4:Y:S01]  /*32f20*/  LDL.LU R41, [R1+0x684] ;  /* 0x0006840001297983 */ /* 0x000f220000300800 */
[----:B------:R-:W-:-:S03]  /*32f30*/  IMAD.MOV.U32 R50, RZ, RZ, R218 ;  /* 0x000000ffff327224 */ /* 0x000fc600078e00da */
[----:B------:R-:W4:Y:S01]  /*32f40*/  LDL.LU R42, [R1+0x688] ;  /* 0x00068800012a7983 */ /* 0x000f220000300800 */
[----:B------:R-:W-:-:S03]  /*32f50*/  MOV R51, R92 ;  /* 0x0000005c00337202 */ /* 0x000fc60000000f00 */
        /* <DEDUP_REMOVED lines=17> */
[C---:B------:R-:W-:Y:S08]  /*33070*/  HMMA.1688.F32.TF32 R220, R28.reuse, R102, R220 ;  /* 0x000000661cdc723c */ /* 0x040ff000000810dc */
[----:B------:R-:W-:Y:S01]  /*33080*/  HMMA.1688.F32.TF32 R224, R28, R106, R224 ;  /* 0x0000006a1ce0723c */ /* 0x000fe200000810e0 */
[----:B---3--:R-:W-:-:S07]  /*33090*/  IMAD.MOV.U32 R252, RZ, RZ, R18 ;  /* 0x000000fffffc7224 */ /* 0x008fce00078e0012 */
[----:B------:R-:W-:Y:S01]  /*330a0*/  HMMA.1688.F32.TF32 R228, R28, R110, R228 ;  /* 0x0000006e1ce4723c */ /* 0x000fe200000810e4 */
[----:B------:R-:W-:-:S07]  /*330b0*/  IMAD.MOV.U32 R2, RZ, RZ, R19 ;  /* 0x000000ffff027224 */ /* 0x000fce00078e0013 */
[C---:B------:R-:W-:Y:S01]  /*330c0*/  HMMA.1688.F32.TF32 R184, R28.reuse, R114, R232 ;  /* 0x000000721cb8723c */ /* 0x040fe200000810e8 */
[----:B------:R-:W-:Y:S07]  /*330d0*/  STL.64 [R1+0x3920], R202 ;  /* 0x003920ca01007387 */ /* 0x000fee0000100a00 */
[C---:B------:R-:W-:Y:S01]  /*330e0*/  HMMA.1688.F32.TF32 R236, R28.reuse, R118, R236 ;  /* 0x000000761cec723c */ /* 0x040fe200000810ec */
[----:B------:R-:W-:Y:S07]  /*330f0*/  STL.64 [R1+0x3918], R200 ;  /* 0x003918c801007387 */ /* 0x000fee0000100a00 */
[C---:B------:R-:W-:Y:S08]  /*33100*/  HMMA.1688.F32.TF32 R168, R28.reuse, R122, R136 ;  /* 0x0000007a1ca8723c */ /* 0x040ff00000081088 */
[C---:B------:R-:W-:Y:S08]  /*33110*/  HMMA.1688.F32.TF32 R16, R28.reuse, R126, R84 ;  /* 0x0000007e1c10723c */ /* 0x040ff00000081054 */
[C---:B------:R-:W-:Y:S08]  /*33120*/  HMMA.1688.F32.TF32 R20, R28.reuse, R130, R72 ;  /* 0x000000821c14723c */ /* 0x040ff00000081048 */
[----:B------:R-:W-:Y:S08]  /*33130*/  HMMA.1688.F32.TF32 R24, R28, R134, R48 ;  /* 0x000000861c18723c */ /* 0x000ff00000081030 */
[----:B----4-:R-:W-:Y:S08]  /*33140*/  HMMA.1688.F32.TF32 R48, R44, R14, R40 ;  /* 0x0000000e2c30723c */ /* 0x010ff00000081028 */
[C---:B--2---:R-:W-:Y:S08]  /*33150*/  HMMA.1688.F32.TF32 R196, R28.reuse, R62, R68 ;  /* 0x0000003e1cc4723c */ /* 0x044ff00000081044 */
[C---:B------:R-:W-:Y:S08]  /*33160*/  HMMA.1688.F32.TF32 R192, R28.reuse, R58, R80 ;  /* 0x0000003a1cc0723c */ /* 0x040ff00000081050 */
[C---:B------:R-:W-:Y:S08]  /*33170*/  HMMA.1688.F32.TF32 R188, R28.reuse, R54, R92 ;  /* 0x000000361cbc723c */ /* 0x040ff0000008105c */
[----:B------:R-:W-:Y:S01]  /*33180*/  HMMA.1688.F32.TF32 R216, R28, R98, R216 ;  /* 0x000000621cd8723c */ /* 0x000fe200000810d8 */
        /* <DEDUP_REMOVED lines=23> */
[----:B------:R2:W-:Y:S04]  /*33300*/  STL.64 [R1+0x39e8], R20 ;  /* 0x0039e81401007387 */ /* 0x0005e80000100a00 */
[----:B------:R-:W-:Y:S04]  /*33310*/  STL.64 [R1+0x3a00], R26 ;  /* 0x003a001a01007387 */ /* 0x000fe80000100a00 */
[----:B------:R-:W-:Y:S04]  /*33320*/  STL.64 [R1+0x39f8], R24 ;  /* 0x0039f81801007387 */ /* 0x000fe80000100a00 */
[----:B------:R-:W-:Y:S04]  /*33330*/  STL.64 [R1+0x3a10], R50 ;  /* 0x003a103201007387 */ /* 0x000fe80000100a00 */
[----:B------:R-:W-:Y:S04]  /*33340*/  STL.64 [R1+0x3a08], R48 ;  /* 0x003a083001007387 */ /* 0x000fe80000100a00 */
        /* <DEDUP_REMOVED lines=36> */
[C---:B------:R-:W-:Y:S03]  /*33590*/  HMMA.1688.F32.TF32 R64, R44.reuse, R10, R36 ;  /* 0x0000000a2c40723c */ /* 0x040fe60000081024 */
[----:B------:R-:W2:Y:S04]  /*335a0*/  LDL.LU R36, [R1+0x370] ;  /* 0x0003700001247983 */ /* 0x000ea80000300800 */
[----:B------:R-:W2:Y:S04]  /*335b0*/  LDL.LU R37, [R1+0x374] ;  /* 0x0003740001257983 */ /* 0x000ea80000300800 */
[----:B------:R-:W2:Y:S04]  /*335c0*/  LDL.LU R38, [R1+0x378] ;  /* 0x0003780001267983 */ /* 0x000ea80000300800 */
[----:B------:R-:W2:Y:S08]  /*335d0*/  LDL.LU R39, [R1+0x37c] ;  /* 0x00037c0001277983 */ /* 0x000eb00000300800 */
[----:B------:R-:W-:Y:S04]  /*335e0*/  STL.64 [R1+0x3a20], R66 ;  /* 0x003a204201007387 */ /* 0x000fe80000100a00 */
[----:B------:R-:W-:Y:S01]  /*335f0*/  STL.64 [R1+0x3a18], R64 ;  /* 0x003a184001007387 */ /* 0x000fe20000100a00 */
[C---:B---3--:R-:W-:Y:S08]  /*33600*/  HMMA.1688.F32.TF32 R136, R44.reuse, R110, R136 ;  /* 0x0000006e2c88723c */ /* 0x048ff00000081088 */
[C---:B----4-:R-:W-:Y:S08]  /*33610*/  HMMA.1688.F32.TF32 R84, R44.reuse, R98, R84 ;  /* 0x000000622c54723c */ /* 0x050ff00000081054 */
[C---:B--2---:R-:W-:Y:S08]  /*33620*/  HMMA.1688.F32.TF32 R68, R44.reuse, R6, R156 ;  /* 0x000000062c44723c */ /* 0x044ff0000008109c */
[C---:B------:R-:W-:Y:S08]  /*33630*/  HMMA.1688.F32.TF32 R72, R44.reuse, R62, R72 ;  /* 0x0000003e2c48723c */ /* 0x040ff00000081048 */
[C---:B------:R-:W-:Y:S07]  /*33640*/  HMMA.1688.F32.TF32 R76, R44.reuse, R58, R152 ;  /* 0x0000003a2c4c723c */ /* 0x040fee0000081098 */
[----:B------:R2:W-:Y:S01]  /*33650*/  STL [R1+0x38c4], R68 ;  /* 0x0038c44401007387 */ /* 0x0005e20000100800 */
[C---:B------:R-:W-:Y:S03]  /*33660*/  HMMA.1688.F32.TF32 R80, R44.reuse, R54, R148 ;  /* 0x000000362c50723c */ /* 0x040fe60000081094 */
[----:B------:R-:W-:Y:S05]  /*33670*/  STL [R1+0x38c0], R69 ;  /* 0x0038c04501007387 */ /* 0x000fea0000100800 */
[C---:B------:R-:W-:Y:S01]  /*33680*/  HMMA.1688.F32.TF32 R88, R44.reuse, R102, R144 ;  /* 0x000000662c58723c */ /* 0x040fe20000081090 */
[----:B------:R3:W-:Y:S07]  /*33690*/  STL [R1+0x38bc], R70 ;  /* 0x0038bc4601007387 */ /* 0x0007ee0000100800 */
[C---:B------:R-:W-:Y:S01]  /*336a0*/  HMMA.1688.F32.TF32 R92, R44.reuse, R106, R140 ;  /* 0x0000006a2c5c723c */ /* 0x040fe2000008108c */
[----:B------:R4:W-:Y:S04]  /*336b0*/  STL [R1+0x38b8], R71 ;  /* 0x0038b84701007387 */ /* 0x0009e80000100800 */
[----:B------:R-:W-:Y:S03]  /*336c0*/  STL [R1+0x38d4], R72 ;  /* 0x0038d44801007387 */ /* 0x000fe60000100800 */
[C---:B------:R-:W-:Y:S01]  /*336d0*/  HMMA.1688.F32.TF32 R140, R44.reuse, R114, R40 ;  /* 0x000000722c8c723c */ /* 0x040fe20000081028 */
[----:B------:R-:W-:Y:S04]  /*336e0*/  STL [R1+0x38d0], R73 ;  /* 0x0038d04901007387 */ /* 0x000fe80000100800 */
[----:B------:R-:W-:Y:S04]  /*336f0*/  STL [R1+0x38cc], R74 ;  /* 0x0038cc4a01007387 */ /* 0x000fe80000100800 */
[----:B------:R-:W-:Y:S04]  /*33700*/  STL [R1+0x38c8], R75 ;  /* 0x0038c84b01007387 */ /* 0x000fe80000100800 */
[----:B------:R-:W-:Y:S04]  /*33710*/  STL.64 [R1+0x3a30], R78 ;  /* 0x003a304e01007387 */ /* 0x000fe80000100a00 */
[----:B------:R1:W-:Y:S04]  /*33720*/  STL.64 [R1+0x3a28], R76 ;  /* 0x003a284c01007387 */ /* 0x0003e80000100a00 */
[----:B------:R-:W-:Y:S04]  /*33730*/  STL [R1+0x38b4], R83 ;  /* 0x0038b45301007387 */ /* 0x000fe80000100800 */
[----:B------:R-:W-:Y:S04]  /*33740*/  STL [R1+0x38b0], R86 ;  /* 0x0038b05601007387 */ /* 0x000fe80000100800 */
[----:B------:R-:W-:Y:S04]  /*33750*/  STL [R1+0x38ac], R87 ;  /* 0x0038ac5701007387 */ /* 0x000fe80000100800 */
[----:B------:R-:W-:Y:S04]  /*33760*/  STL [R1+0x38a8], R91 ;  /* 0x0038a85b01007387 */ /* 0x000fe80000100800 */
[----:B------:R-:W-:Y:S04]  /*33770*/  STL.64 [R1+0x3a40], R94 ;  /* 0x003a405e01007387 */ /* 0x000fe80000100a00 */
[----:B------:R-:W-:Y:S04]  /*33780*/  STL.64 [R1+0x3a38], R92 ;  /* 0x003a385c01007387 */ /* 0x000fe80000100a00 */
[----:B------:R-:W-:Y:S04]  /*33790*/  STL.64 [R1+0x3a50], R138 ;  /* 0x003a508a01007387 */ /* 0x000fe80000100a00 */
[----:B------:R-:W-:Y:S04]  /*337a0*/  STL.64 [R1+0x3a48], R136 ;  /* 0x003a488801007387 */ /* 0x000fe80000100a00 */
[----:B------:R-:W-:Y:S04]  /*337b0*/  STL.64 [R1+0x3a60], R142 ;  /* 0x003a608e01007387 */ /* 0x000fe80000100a00 */
[----:B------:R-:W-:Y:S04]  /*337c0*/  STL.64 [R1+0x3a58], R140 ;  /* 0x003a588c01007387 */ /* 0x000fe80000100a00 */
        /* <DEDUP_REMOVED lines=65> */
[----:B------:R-:W-:Y:S04]  /*33be0*/  STL.64 [R1+0x3a70], R30 ;  /* 0x003a701e01007387 */ /* 0x000fe80000100a00 */
[----:B------:R-:W-:Y:S01]  /*33bf0*/  STL.64 [R1+0x3a68], R28 ;  /* 0x003a681c01007387 */ /* 0x000fe20000100a00 */
[----:B--2---:R-:W-:Y:S08]  /*33c00*/  HMMA.1688.F32.TF32 R20, R208, R110, R240 ;  /* 0x0000006ed014723c */ /* 0x004ff000000810f0 */
[C---:B---3--:R-:W-:Y:S08]  /*33c10*/  HMMA.1688.F32.TF32 R36, R44.reuse, R126, R36 ;  /* 0x0000007e2c24723c */ /* 0x048ff00000081024 */
[C---:B----4-:R-:W-:Y:S08]  /*33c20*/  HMMA.1688.F32.TF32 R32, R44.reuse, R122, R32 ;  /* 0x0000007a2c20723c */ /* 0x050ff00000081020 */
[----:B------:R-:W-:Y:S11]  /*33c30*/  HMMA.1688.F32.TF32 R40, R44, R130, R40 ;  /* 0x000000822c28723c */ /* 0x000ff60000081028 */
[----:B------:R-:W-:Y:S04]  /*33c40*/  @!UPT UIADD3 URZ, URZ, URZ, URZ ;  /* 0x0000003f3f3ff290 */ /* 0x000fe8000fffe03f */
[----:B------:R-:W-:Y:S04]  /*33c50*/  STL.64 [R1+0x3a80], R34 ;  /* 0x003a802201007387 */ /* 0x000fe80000100a00 */
[----:B------:R-:W-:Y:S04]  /*33c60*/  STL.64 [R1+0x3a78], R32 ;  /* 0x003a782001007387 */ /* 0x000fe80000100a00 */
[----:B------:R-:W-:Y:S04]  /*33c70*/  STL.64 [R1+0x3a90], R38 ;  /* 0x003a902601007387 */ /* 0x000fe80000100a00 */
[----:B------:R-:W-:Y:S04]  /*33c80*/  STL.64 [R1+0x3a88], R36 ;  /* 0x003a882401007387 */ /* 0x000fe80000100a00 */
[----:B------:R-:W-:Y:S04]  /*33c90*/  STL.64 [R1+0x3aa0], R42 ;  /* 0x003aa02a01007387 */ /* 0x000fe80000100a00 */
[----:B------:R-:W-:Y:S04]  /*33ca0*/  STL.64 [R1+0x3a98], R40 ;  /* 0x003a982801007387 */ /* 0x000fe80000100a00 */
[----:B------:R1:W-:Y:S04]  /*33cb0*/  STL.64 [R1+0x30], R20 ;  /* 0x0000301401007387 */ /* 0x0003e80000100a00 */
[----:B------:R2:W-:Y:S01]  /*33cc0*/  STL.64 [R1+0x38], R22 ;  /* 0x0000381601007387 */ /* 0x0005e20000100a00 */
[C---:B------:R-:W-:Y:S11]  /*33cd0*/  HMMA.1688.F32.TF32 R16, R208.reuse, R114, R244 ;  /* 0x00000072d010723c */ /* 0x040ff600000810f4 */
[----:B------:R-:W-:Y:S11]  /*33ce0*/  @!UPT UIADD3 URZ, URZ, URZ, URZ ;  /* 0x0000003f3f3ff290 */ /* 0x000ff6000fffe03f */
[----:B------:R-:W-:Y:S02]  /*33cf0*/  @!UPT UIADD3 URZ, URZ, URZ, URZ ;  /* 0x0000003f3f3ff290 */ /* 0x000fe4000fffe03f */
[----:B------:R-:W-:Y:S01]  /*33d00*/  IMAD.MOV.U32 R68, RZ, RZ, R16 ;  /* 0x000000ffff447224 */ /* 0x000fe200078e0010 */
[----:B------:R-:W-:Y:S01]  /*33d10*/  MOV R70, R18 ;  /* 0x0000001200467202 */ /* 0x000fe20000000f00 */
[----:B------:R-:W-:Y:S02]  /*33d20*/  IMAD.MOV.U32 R69, RZ, RZ, R17 ;  /* 0x000000ffff457224 */ /* 0x000fe400078e0011 */
[----:B------:R-:W-:Y:S02]  /*33d30*/  IMAD.MOV.U32 R71, RZ, RZ, R19 ;  /* 0x000000ffff477224 */ /* 0x000fe400078e0013 */
[----:B------:R-:W-:Y:S01]  /*33d40*/  HMMA.1688.F32.TF32 R16, R208, R118, R248 ;  /* 0x00000076d010723c */ /* 0x000fe200000810f8 */
        /* <DEDUP_REMOVED lines=69> */
[----:B-1----:R-:W4:Y:S01]  /*341a0*/  LDL.LU R20, [R1+0x8e0] ;  /* 0x0008e00001147983 */ /* 0x002f220000300800 */
[----:B------:R-:W-:-:S03]  /*341b0*/  MOV R73, R17 ;  /* 0x0000001100497202 */ /* 0x000fc60000000f00 */
[----:B------:R-:W4:Y:S01]  /*341c0*/  LDL.LU R21, [R1+0x8e4] ;  /* 0x0008e40001157983 */ /* 0x000f220000300800 */
[----:B------:R-:W-:-:S03]  /*341d0*/  IMAD.MOV.U32 R74, RZ, RZ, R18 ;  /* 0x000000ffff4a7224 */ /* 0x000fc600078e0012 */
[----:B--2---:R-:W2:Y:S01]  /*341e0*/  LDL.LU R22, [R1+0x8e8] ;  /* 0x0008e80001167983 */ /* 0x004ea20000300800 */
        /* <DEDUP_REMOVED lines=18> */
[----:B------:R-:W-:Y:S03]  /*34310*/  HMMA.1688.F32.TF32 R44, R44, R134, R212 ;  /* 0x000000862c2c723c */ /* 0x000fe600000810d4 */
[----:B------:R-:W-:Y:S04]  /*34320*/  LDS R212, [R3+0xc500] ;  /* 0x00c5000003d47984 */ /* 0x000fe80000000800 */
[----:B------:R-:W-:Y:S04]  /*34330*/  LDS R214, [R3+0xe500] ;  /* 0x00e5000003d67984 */ /* 0x000fe80000000800 */
[----:B------:R-:W-:Y:S04]  /*34340*/  LDS R213, [R0+0xc500] ;  /* 0x00c5000000d57984 */ /* 0x000fe80000000800 */
[----:B------:R-:W2:Y:S01]  /*34350*/  LDS R215, [R0+0xe500] ;  /* 0x00e5000000d77984 */ /* 0x000ea20000000800 */
[C---:B------:R-:W-:Y:S08]  /*34360*/  HMMA.1688.F32.TF32 R144, R208.reuse, R14, R144 ;  /* 0x0000000ed090723c */ /* 0x040ff00000081090 */
[C---:B------:R-:W-:Y:S08]  /*34370*/  HMMA.1688.F32.TF32 R148, R208.reuse, R10, R148 ;  /* 0x0000000ad094723c */ /* 0x040ff00000081094 */
[C---:B------:R-:W-:Y:S08]  /*34380*/  HMMA.1688.F32.TF32 R180, R208.reuse, R6, R180 ;  /* 0x00000006d0b4723c */ /* 0x040ff000000810b4 */
[C---:B---3--:R-:W-:Y:S08]  /*34390*/  HMMA.1688.F32.TF32 R28, R208.reuse, R122, R76 ;  /* 0x0000007ad01c723c */ /* 0x048ff0000008104c */
[C---:B------:R-:W-:Y:S08]  /*343a0*/  HMMA.1688.F32.TF32 R24, R208.reuse, R134, R24 ;  /* 0x00000086d018723c */ /* 0x040ff00000081018 */
[----:B----4-:R-:W-:Y:S08]  /*343b0*/  HMMA.1688.F32.TF32 R32, R208, R126, R64 ;  /* 0x0000007ed020723c */ /* 0x010ff00000081040 */
[----:B------:R-:W-:Y:S01]  /*343c0*/  MOV R83, R28 ;  /* 0x0000001c00537202 */ /* 0x000fe20000000f00 */
[----:B------:R-:W-:Y:S01]  /*343d0*/  IMAD.MOV.U32 R86, RZ, RZ, R29 ;  /* 0x000000ffff567224 */ /* 0x000fe200078e001d */
[----:B------:R-:W-:Y:S01]  /*343e0*/  MOV R91, R31 ;  /* 0x0000001f005b7202 */ /* 0x000fe20000000f00 */
[----:B------:R-:W-:-:S02]  /*343f0*/  IMAD.MOV.U32 R87, RZ, RZ, R30 ;  /* 0x000000ffff577224 */ /* 0x000fc400078e001e */
[----:B------:R-:W-:Y:S10]  /*34400*/  HMMA.1688.F32.TF32 R28, R208, R130, R48 ;  /* 0x00000082d01c723c */ /* 0x000ff40000081030 */
[----:B------:R-:W-:Y:S04]  /*34410*/  STL.64 [R1+0x520], R32 ;  /* 0x0005202001007387 */ /* 0x000fe80000100a00 */
[----:B------:R-:W-:Y:S09]  /*34420*/  STL.64 [R1+0x528], R34 ;  /* 0x0005282201007387 */ /* 0x000ff20000100a00 */
[----:B------:R-:W-:Y:S04]  /*34430*/  STL.64 [R1+0x510], R28 ;  /* 0x0005101c01007387 */ /* 0x000fe80000100a00 */
[----:B------:R-:W-:Y:S04]  /*34440*/  STL.64 [R1+0x518], R30 ;  /* 0x0005181e01007387 */ /* 0x000fe80000100a00 */
[----:B------:R-:W-:Y:S01]  /*34450*/  STL.64 [R1+0x4f0], R24 ;  /* 0x0004f01801007387 */ /* 0x000fe20000100a00 */
[C---:B--2---:R-:W-:Y:S03]  /*34460*/  HMMA.1688.F32.TF32 R20, R212.reuse, R10, R20 ;  /* 0x0000000ad414723c */ /* 0x044fe60000081014 */
[----:B------:R1:W-:Y:S05]  /*34470*/  STL.64 [R1+0x4f8], R26 ;  /* 0x0004f81a01007387 */ /* 0x0003ea0000100a00 */
[C---:B-1----:R-:W-:Y:S01]  /*34480*/  HMMA.1688.F32.TF32 R24, R212.reuse, R14, R232 ;  /* 0x0000000ed418723c */ /* 0x042fe200000810e8 */
[----:B------:R-:W-:Y:S04]  /*34490*/  LDS R232, [R3+0xc700] ;  /* 0x00c7000003e87984 */ /* 0x000fe80000000800 */
[----:B------:R-:W-:Y:S03]  /*344a0*/  LDS R234, [R3+0xe700] ;  /* 0x00e7000003ea7984 */ /* 0x000fe60000000800 */
[C---:B------:R-:W-:Y:S01]  /*344b0*/  HMMA.1688.F32.TF32 R16, R212.reuse, R6, R16 ;  /* 0x00000006d410723c */ /* 0x040fe20000081010 */
[----:B------:R-:W-:Y:S04]  /*344c0*/  LDS R233, [R0+0xc700] ;  /* 0x00c7000000e97984 */ /* 0x000fe80000000800 */
[----:B------:R-:W-:Y:S10]  /*344d0*/  LDS R235, [R0+0xe700] ;  /* 0x00e7000000eb7984 */ /* 0x000ff40000000800 */
[----:B------:R-:W-:Y:S04]  /*344e0*/  STL.64 [R1+0x540], R24 ;  /* 0x0005401801007387 */ /* 0x000fe80000100a00 */
[----:B------:R1:W-:Y:S04]  /*344f0*/  STL.64 [R1+0x548], R26 ;  /* 0x0005481a01007387 */ /* 0x0003e80000100a00 */
[----:B------:R-:W-:Y:S04]  /*34500*/  STL.64 [R1+0x5a0], R20 ;  /* 0x0005a01401007387 */ /* 0x000fe80000100a00 */
[----:B------:R2:W-:Y:S01]  /*34510*/  STL.64 [R1+0x5a8], R22 ;  /* 0x0005a81601007387 */ /* 0x0005e20000100a00 */
[C---:B-1----:R-:W-:Y:S03]  /*34520*/  HMMA.1688.F32.TF32 R24, R212.reuse, R62, R168 ;  /* 0x0000003ed418723c */ /* 0x042fe600000810a8 */
[----:B------:R-:W-:Y:S04]  /*34530*/  STL.64 [R1+0x5c0], R16 ;  /* 0x0005c01001007387 */ /* 0x000fe80000100a00 */
[----:B------:R1:W-:Y:S01]  /*34540*/  STL.64 [R1+0x5c8], R18 ;  /* 0x0005c81201007387 */ /* 0x0003e20000100a00 */
[C---:B--2---:R-:W-:Y:S08]  /*34550*/  HMMA.1688.F32.TF32 R20, R212.reuse, R58, R236 ;  /* 0x0000003ad414723c */ /* 0x044ff000000810ec */
[C---:B-1----:R-:W-:Y:S07]  /*34560*/  HMMA.1688.F32.TF32 R16, R212.reuse, R54, R184 ;  /* 0x00000036d410723c */ /* 0x042fee00000810b8 */
        /* <DEDUP_REMOVED lines=17> */
[----:B-1----:R-:W-:Y:S08]  /*34680*/  HMMA.1688.F32.TF32 R16, R212, R118, R192 ;  /* 0x00000076d410723c */ /* 0x002ff000000810c0 */
[C---:B------:R-:W-:Y:S08]  /*34690*/  HMMA.1688.F32.TF32 R156, R208.reuse, R62, R156 ;  /* 0x0000003ed09c723c */ /* 0x040ff0000008109c */
[C---:B------:R-:W-:Y:S08]  /*346a0*/  HMMA.1688.F32.TF32 R160, R208.reuse, R58, R160 ;  /* 0x0000003ad0a0723c */ /* 0x040ff000000810a0 */
[C---:B------:R-:W-:Y:S08]  /*346b0*/  HMMA.1688.F32.TF32 R164, R208.reuse, R54, R164 ;  /* 0x00000036d0a4723c */ /* 0x040ff000000810a4 */
[C---:B------:R-:W-:Y:S08]  /*346c0*/  HMMA.1688.F32.TF32 R152, R208.reuse, R98, R152 ;  /* 0x00000062d098723c */ /* 0x040ff00000081098 */
[C---:B------:R-:W-:Y:S08]  /*346d0*/  HMMA.1688.F32.TF32 R172, R208.reuse, R102, R172 ;  /* 0x00000066d0ac723c */ /* 0x040ff000000810ac */
[----:B------:R-:W-:Y:S01]  /*346e0*/  HMMA.1688.F32.TF32 R176, R208, R106, R176 ;  /* 0x0000006ad0b0723c */ /* 0x000fe200000810b0 */
        /* <DEDUP_REMOVED lines=8> */
[C---:B--2---:R-:W-:Y:S03]  /*34770*/  HMMA.1688.F32.TF32 R24, R212.reuse, R122, R196 ;  /* 0x0000007ad418723c */ /* 0x044fe600000810c4 */
[----:B------:R-:W-:Y:S04]  /*34780*/  STL.64 [R1+0x670], R16 ;  /* 0x0006701001007387 */ /* 0x000fe80000100a00 */
[----:B------:R2:W-:Y:S01]  /*34790*/  STL.64 [R1+0x678], R18 ;  /* 0x0006781201007387 */ /* 0x0005e20000100a00 */
[C---:B---3--:R-:W-:Y:S08]  /*347a0*/  HMMA.1688.F32.TF32 R20, R212.reuse, R126, R200 ;  /* 0x0000007ed414723c */ /* 0x048ff000000810c8 */
[C---:B--2---:R-:W-:Y:S07]  /*347b0*/  HMMA.1688.F32.TF32 R16, R212.reuse, R130, R204 ;  /* 0x00000082d410723c */ /* 0x044fee00000810cc */
[----:B------:R-:W-:Y:S04]  /*347c0*/  STL.64 [R1+0x660], R24 ;  /* 0x0006601801007387 */ /* 0x000fe80000100a00 */
[----:B------:R2:W-:Y:S04]  /*347d0*/  STL.64 [R1+0x668], R26 ;  /* 0x0006681a01007387 */ /* 0x0005e80000100a00 */
[----:B------:R-:W-:Y:S04]  /*347e0*/  STL.64 [R1+0x650], R20 ;  /* 0x0006501401007387 */ /* 0x000fe80000100a00 */
[----:B------:R1:W-:Y:S01]  /*347f0*/  STL.64 [R1+0x658], R22 ;  /* 0x0006581601007387 */ /* 0x0003e20000100a00 */
[----:B--2---:R-:W-:Y:S03]  /*34800*/  HMMA.1688.F32.TF32 R24, R212, R134, R240 ;  /* 0x00000086d418723c */ /* 0x004fe600000810f0 */
[----:B------:R-:W-:Y:S04]  /*34810*/  STL.64 [R1+0x640], R16 ;  /* 0x0006401001007387 */ /* 0x000fe80000100a00 */
[----:B------:R2:W-:Y:S01]  /*34820*/  STL.64 [R1+0x648], R18 ;  /* 0x0006481201007387 */ /* 0x0005e20000100a00 */
[C---:B-1----:R-:W-:Y:S08]  /*34830*/  HMMA.1688.F32.TF32 R20, R208.reuse, R14, R244 ;  /* 0x0000000ed014723c */ /* 0x042ff000000810f4 */
[----:B--2---:R-:W-:Y:S01]  /*34840*/  HMMA.1688.F32.TF32 R16, R208, R10, R248 ;  /* 0x0000000ad010723c */ /* 0x004fe200000810f8 */
[----:B------:R-:W-:-:S06]  /*34850*/  IMAD.MOV.U32 R244, RZ, RZ, R108 ;  /* 0x000000fffff47224 */ /* 0x000fcc00078e006c */
[----:B------:R-:W-:Y:S04]  /*34860*/  STL.64 [R1+0x600], R24 ;  /* 0x0006001801007387 */ /* 0x000fe80000100a00 */
[----:B------:R-:W-:Y:S04]  /*34870*/  STL.64 [R1+0x608], R26 ;  /* 0x0006081a01007387 */ /* 0x000fe80000100a00 */
[----:B------:R-:W-:Y:S01]  /*34880*/  STL.64 [R1+0x630], R20 ;  /* 0x0006301401007387 */ /* 0x000fe20000100a00 */
[----:B------:R-:W-:-:S03]  /*34890*/  IMAD.MOV.U32 R245, RZ, RZ, R109 ;  /* 0x000000fffff57224 */ /* 0x000fc600078e006d */
[----:B------:R-:W-:Y:S01]  /*348a0*/  STL.64 [R1+0x638], R22 ;  /* 0x0006381601007387 */ /* 0x000fe20000100a00 */
[----:B------:R-:W-:-:S03]  /*348b0*/  IMAD.MOV.U32 R240, RZ, RZ, R112 ;  /* 0x000000fffff07224 */ /* 0x000fc600078e0070 */
[----:B------:R-:W2:Y:S01]  /*348c0*/  LDL.LU R108, [R1+0x3ab4] ;  /* 0x003ab400016c7983 */ /* 0x000ea20000300800 */
[----:B------:R-:W-:-:S03]  /*348d0*/  MOV R241, R113 ;  /* 0x0000007100f17202 */ /* 0x000fc60000000f00 */
[----:B------:R1:W-:Y:S04]  /*348e0*/  STL.64 [R1+0x6f0], R16 ;  /* 0x0006f01001007387 */ /* 0x0003e80000100a00 */
[----:B------:R3:W-:Y:S04]  /*348f0*/  STL.64 [R1+0x6f8], R18 ;  /* 0x0006f81201007387 */ /* 0x0007e80000100a00 */
        /* <DEDUP_REMOVED lines=35> */
[----:B---3--:R-:W2:Y:S04]  /*34b30*/  LDL.LU R18, [R1+0x2b8] ;  /* 0x0002b80001127983 */ /* 0x008ea80000300800 */
        /* <DEDUP_REMOVED lines=65> */
[C---:B------:R-:W-:Y:S08]  /*34f50*/  HMMA.1688.F32.TF32 R76, R208.reuse, R110, R76 ;  /* 0x0000006ed04c723c */ /* 0x040ff0000008104c */
[C---:B------:R-:W-:Y:S08]  /*34f60*/  HMMA.1688.F32.TF32 R136, R208.reuse, R102, R136 ;  /* 0x00000066d088723c */ /* 0x040ff00000081088 */
[C---:B------:R-:W-:Y:S08]  /*34f70*/  HMMA.1688.F32.TF32 R140, R208.reuse, R98, R140 ;  /* 0x00000062d08c723c */ /* 0x040ff0000008108c */
[C---:B------:R-:W-:Y:S08]  /*34f80*/  HMMA.1688.F32.TF32 R28, R208.reuse, R54, R28 ;  /* 0x00000036d01c723c */ /* 0x040ff0000008101c */
[C---:B------:R-:W-:Y:S08]  /*34f90*/  HMMA.1688.F32.TF32 R36, R208.reuse, R62, R36 ;  /* 0x0000003ed024723c */ /* 0x040ff00000081024 */
[C---:B------:R-:W-:Y:S08]  /*34fa0*/  HMMA.1688.F32.TF32 R40, R208.reuse, R6, R40 ;  /* 0x00000006d028723c */ /* 0x040ff00000081028 */
[C---:B------:R-:W-:Y:S11]  /*34fb0*/  HMMA.1688.F32.TF32 R32, R208.reuse, R58, R32 ;  /* 0x0000003ad020723c */ /* 0x040ff60000081020 */
[----:B------:R-:W-:Y:S04]  /*34fc0*/  @!UPT UIADD3 URZ, URZ, URZ, URZ ;  /* 0x0000003f3f3ff290 */ /* 0x000fe8000fffe03f */
[----:B------:R-:W-:Y:S04]  /*34fd0*/  STL.64 [R1+0x710], R40 ;  /* 0x0007102801007387 */ /* 0x000fe80000100a00 */
[----:B------:R1:W-:Y:S01]  /*34fe0*/  STL.64 [R1+0x718], R42 ;  /* 0x0007182a01007387 */ /* 0x0003e20000100a00 */
[C---:B------:R-:W-:Y:S03]  /*34ff0*/  HMMA.1688.F32.TF32 R92, R208.reuse, R106, R92 ;  /* 0x0000006ad05c723c */ /* 0x040fe6000008105c */
[----:B-1----:R-:W2:Y:S04]  /*35000*/  LDL.LU.64 R42, [R1+0x3aa0] ;  /* 0x003aa000012a7983 */ /* 0x002ea80000300a00 */
[----:B------:R-:W2:Y:S04]  /*35010*/  LDL.LU.64 R40, [R1+0x3a98] ;  /* 0x003a980001287983 */ /* 0x000ea80000300a00 */
[----:B------:R-:W-:Y:S04]  /*35020*/  STL.64 [R1+0x730], R36 ;  /* 0x0007302401007387 */ /* 0x000fe80000100a00 */
[----:B------:R1:W-:Y:S01]  /*35030*/  STL.64 [R1+0x738], R38 ;  /* 0x0007382601007387 */ /* 0x0003e20000100a00 */
[C---:B------:R-:W-:Y:S03]  /*35040*/  HMMA.1688.F32.TF32 R24, R208.reuse, R122, R24 ;  /* 0x0000007ad018723c */ /* 0x040fe60000081018 */
[----:B-1----:R-:W3:Y:S04]  /*35050*/  LDL.LU.64 R38, [R1+0x3a90] ;  /* 0x003a900001267983 */ /* 0x002ee80000300a00 */
[----:B------:R-:W3:Y:S04]  /*35060*/  LDL.LU.64 R36, [R1+0x3a88] ;  /* 0x003a880001247983 */ /* 0x000ee80000300a00 */
        /* <DEDUP_REMOVED lines=54> */
[C---:B------:R-:W-:Y:S11]  /*353d0*/  HMMA.1688.F32.TF32 R184, R232.reuse, R10, R184 ;  /* 0x0000000ae8b8723c */ /* 0x040ff600000810b8 */
[----:B------:R-:W-:Y:S04]  /*353e0*/  @!UPT UIADD3 URZ, URZ, URZ, URZ ;  /* 0x0000003f3f3ff290 */ /* 0x000fe8000fffe03f */
        /* <DEDUP_REMOVED lines=8> */
[----:B------:R-:W3:Y:S01]  /*35470*/  LDL R133, [R1+0x9d0] ;  /* 0x0009d00001857983 */ /* 0x000ee20000100800 */
[----:B------:R-:W-:Y:S01]  /*35480*/  HMMA.1688.F32.TF32 R228, R232, R6, R228 ;  /* 0x00000006e8e4723c */ /* 0x000fe200000810e4 */
[----:B------:R-:W-:-:S07]  /*35490*/  MOV R250, R97 ;  /* 0x0000006100fa7202 */ /* 0x000fce0000000f00 */
[----:B------:R-:W-:Y:S01]  /*354a0*/  HMMA.1688.F32.TF32 R224, R232, R62, R224 ;  /* 0x0000003ee8e0723c */ /* 0x000fe200000810e0 */
[----:B------:R-:W-:-:S07]  /*354b0*/  IMAD.MOV.U32 R251, RZ, RZ, R96 ;  /* 0x000000fffffb7224 */ /* 0x000fce00078e0060 */
[C---:B------:R-:W-:Y:S08]  /*354c0*/  HMMA.1688.F32.TF32 R212, R232.reuse, R54, R212 ;  /* 0x00000036e8d4723c */ /* 0x040ff000000810d4 */
[----:B------:R-:W-:Y:S01]  /*354d0*/  HMMA.1688.F32.TF32 R96, R232, R98, R220 ;  /* 0x00000062e860723c */ /* 0x000fe200000810dc */
[----:B------:R-:W-:Y:S04]  /*354e0*/  STL.64 [R1+0x7c0], R228 ;  /* 0x0007c0e401007387 */ /* 0x000fe80000100a00 */
[----:B------:R1:W-:Y:S01]  /*354f0*/  STL.64 [R1+0x7c8], R230 ;  /* 0x0007c8e601007387 */ /* 0x0003e20000100a00 */
[----:B------:R-:W-:-:S02]  /*35500*/  IMAD.MOV.U32 R248, RZ, RZ, R101 ;  /* 0x000000fffff87224 */ /* 0x000fc400078e0065 */
[----:B------:R-:W-:Y:S01]  /*35510*/  IMAD.MOV.U32 R249, RZ, RZ, R100 ;  /* 0x000000fffff97224 */ /* 0x000fe200078e0064 */
[----:B-1----:R-:W4:Y:S04]  /*35520*/  LDL.LU.64 R230, [R1+0x39a0] ;  /* 0x0039a00001e67983 */ /* 0x002f280000300a00 */
[----:B------:R-:W4:Y:S04]  /*35530*/  LDL.LU.64 R228, [R1+0x3998] ;  /* 0x0039980001e47983 */ /* 0x000f280000300a00 */
[----:B------:R-:W-:Y:S04]  /*35540*/  STL.64 [R1+0x7b0], R224 ;  /* 0x0007b0e001007387 */ /* 0x000fe80000100a00 */
[----:B------:R1:W-:Y:S04]  /*35550*/  STL.64 [R1+0x7b8], R226 ;  /* 0x0007b8e201007387 */ /* 0x0003e80000100a00 */
[----:B-1----:R-:W4:Y:S04]  /*35560*/  LDL.LU.64 R226, [R1+0x3990] ;  /* 0x0039900001e27983 */ /* 0x002f280000300a00 */
[----:B------:R-:W4:Y:S01]  /*35570*/  LDL.LU.64 R224, [R1+0x3988] ;  /* 0x0039880001e07983 */ /* 0x000f220000300a00 */
[----:B------:R-:W-:-:S02]  /*35580*/  IMAD.MOV.U32 R198, RZ, RZ, R113 ;  /* 0x000000ffffc67224 */ /* 0x000fc400078e0071 */
[----:B------:R-:W-:Y:S01]  /*35590*/  IMAD.MOV.U32 R199, RZ, RZ, R112 ;  /* 0x000000ffffc77224 */ /* 0x000fe200078e0070 */
[----:B------:R-:W-:Y:S01]  /*355a0*/  MOV R200, R109 ;  /* 0x0000006d00c87202 */ /* 0x000fe20000000f00 */
[----:B------:R-:W-:Y:S01]  /*355b0*/  IMAD.MOV.U32 R201, RZ, RZ, R108 ;  /* 0x000000ffffc97224 */ /* 0x000fe200078e006c */
[----:B------:R-:W-:Y:S01]  /*355c0*/  MOV R203, R104 ;  /* 0x0000006800cb7202 */ /* 0x000fe20000000f00 */
[----:B------:R-:W-:Y:S01]  /*355d0*/  IMAD.MOV.U32 R202, RZ, RZ, R105 ;  /* 0x000000ffffca7224 */ /* 0x000fe200078e0069 */
[----:B------:R-:W-:Y:S01]  /*355e0*/  MOV R204, R121 ;  /* 0x0000007900cc7202 */ /* 0x000fe20000000f00 */
[----:B------:R-:W-:Y:S01]  /*355f0*/  IMAD.MOV.U32 R205, RZ, RZ, R120 ;  /* 0x000000ffffcd7224 */ /* 0x000fe200078e0078 */
[----:B------:R-:W-:Y:S01]  /*35600*/  MOV R207, R116 ;  /* 0x0000007400cf7202 */ /* 0x000fe20000000f00 */
[----:B------:R-:W-:Y:S02]  /*35610*/  IMAD.MOV.U32 R206, RZ, RZ, R117 ;  /* 0x000000ffffce7224 */ /* 0x000fe400078e0075 */
[----:B------:R-:W-:-:S02]  /*35620*/  IMAD.MOV.U32 R242, RZ, RZ, R125 ;  /* 0x000000fffff27224 */ /* 0x000fc400078e007d */
[----:B------:R-:W-:Y:S01]  /*35630*/  IMAD.MOV.U32 R243, RZ, RZ, R124 ;  /* 0x000000fffff37224 */ /* 0x000fe200078e007c */
[----:B------:R-:W-:Y:S01]  /*35640*/  MOV R246, R129 ;  /* 0x0000008100f67202 */ /* 0x000fe20000000f00 */
[----:B------:R-:W-:Y:S01]  /*35650*/  IMAD.MOV.U32 R247, RZ, RZ, R128 ;  /* 0x000000fffff77224 */ /* 0x000fe200078e0080 */
[C---:B--2---:R-:W-:Y:S11]  /*35660*/  HMMA.1688.F32.TF32 R208, R232.reuse, R58, R208 ;  /* 0x0000003ae8d0723c */ /* 0x044ff600000810d0 */
[----:B------:R-:W-:Y:S11]  /*35670*/  @!UPT UIADD3 URZ, URZ, URZ, URZ ;  /* 0x0000003f3f3ff290 */ /* 0x000ff6000fffe03f */
[----:B------:R-:W-:Y:S01]  /*35680*/  @!UPT UIADD3 URZ, URZ, URZ, URZ ;  /* 0x0000003f3f3ff290 */ /* 0x000fe2000fffe03f */
[----:B------:R-:W-:Y:S04]  /*35690*/  STL.64 [R1+0x7a0], R208 ;  /* 0x0007a0d001007387 */ /* 0x000fe80000100a00 */
[----:B------:R1:W-:Y:S04]  /*356a0*/  STL.64 [R1+0x7a8], R210 ;  /* 0x0007a8d201007387 */ /* 0x0003e80000100a00 */
[----:B------:R-:W-:Y:S04]  /*356b0*/  STL.64 [R1+0x790], R212 ;  /* 0x000790d401007387 */ /* 0x000fe80000100a00 */
[----:B------:R-:W-:Y:S01]  /*356c0*/  STL.64 [R1+0x798], R214 ;  /* 0x000798d601007387 */ /* 0x000fe20000100a00 */
[C---:B-1----:R-:W-:Y:S03]  /*356d0*/  HMMA.1688.F32.TF32 R208, R232.reuse, R102, R216 ;  /* 0x00000066e8d0723c */ /* 0x042fe600000810d8 */
[----:B------:R-:W-:Y:S04]  /*356e0*/  STL.64 [R1+0x740], R96 ;  /* 0x0007406001007387 */ /* 0x000fe80000100a00 */
[----:B------:R1:W-:Y:S01]  /*356f0*/  STL.64 [R1+0x748], R98 ;  /* 0x0007486201007387 */ /* 0x0003e20000100a00 */
[C---:B------:R-:W-:Y:S08]  /*35700*/  HMMA.1688.F32.TF32 R100, R232.reuse, R106, R188 ;  /* 0x0000006ae864723c */ /* 0x040ff000000810bc */
[C---:B-1----:R-:W-:Y:S07]  /*35710*/  HMMA.1688.F32.TF32 R96, R232.reuse, R110, R192 ;  /* 0x0000006ee860723c */ /* 0x042fee00000810c0 */
[----:B------:R-:W-:Y:S01]  /*35720*/  STL.64 [R1+0x720], R208 ;  /* 0x000720d001007387 */ /* 0x000fe20000100a00 */
[C---:B------:R-:W-:Y:S03]  /*35730*/  HMMA.1688.F32.TF32 R104, R232.reuse, R114, R196 ;  /* 0x00000072e868723c */ /* 0x040fe600000810c4 */
[----:B------:R-:W-:Y:S04]  /*35740*/  STL.64 [R1+0x728], R210 ;  /* 0x000728d201007387 */ /* 0x000fe80000100a00 */
[----:B------:R-:W-:Y:S04]  /*35750*/  STL.64 [R1+0x700], R100 ;  /* 0x0007006401007387 */ /* 0x000fe80000100a00 */
[----:B------:R1:W-:Y:S04]  /*35760*/  STL.64 [R1+0x708], R102 ;  /* 0x0007086601007387 */ /* 0x0003e80000100a00 */
[----:B------:R-:W-:Y:S04]  /*35770*/  LDS R208, [R3+0x10000] ;  /* 0x0100000003d07984 */ /* 0x000fe80000000800 */
[----:B------:R-:W-:Y:S01]  /*35780*/  STL.64 [R1+0x6e0], R96 ;  /* 0x0006e06001007387 */ /* 0x000fe20000100a00 */
[C---:B-1----:R-:W-:Y:S03]  /*35790*/  HMMA.1688.F32.TF32 R100, R232.reuse, R118, R200 ;  /* 0x00000076e864723c */ /* 0x042fe600000810c8 */
[----:B------:R1:W-:Y:S04]  /*357a0*/  STL.64 [R1+0x6e8], R98 ;  /* 0x0006e86201007387 */ /* 0x0003e80000100a00 */
[----:B------:R-:W-:Y:S04]  /*357b0*/  LDS R210, [R3+0x12000] ;  /* 0x0120000003d27984 */ /* 0x000fe80000000800 */
[----:B------:R-:W-:Y:S01]  /*357c0*/  LDS R209, [R0+0x10000] ;  /* 0x0100000000d17984 */ /* 0x000fe20000000800 */
[C---:B-1----:R-:W-:Y:S03]  /*357d0*/  HMMA.1688.F32.TF32 R96, R232.reuse, R122, R204 ;  /* 0x0000007ae860723c */ /* 0x042fe600000810cc */
[----:B------:R-:W-:Y:S04]  /*357e0*/  STL.64 [R1+0x620], R104 ;  /* 0x0006206801007387 */ /* 0x000fe80000100a00 */
[----:B------:R1:W-:Y:S04]  /*357f0*/  STL.64 [R1+0x628], R106 ;  /* 0x0006286a01007387 */ /* 0x0003e80000100a00 */
[----:B---3--:R-:W-:Y:S04]  /*35800*/  LDSM.16.M88.4 R120, [R133+0x84080] ;  /* 0x084080008578783b */ /* 0x008fe80000000200 */
[----:B------:R-:W-:Y:S01]  /*35810*/  STL.64 [R1+0x5f0], R100 ;  /* 0x0005f06401007387 */ /* 0x000fe20000100a00 */
[C---:B-1----:R-:W-:Y:S03]  /*35820*/  HMMA.1688.F32.TF32 R104, R232.reuse, R126, R240 ;  /* 0x0000007ee868723c */ /* 0x042fe600000810f0 */
[----:B------:R1:W-:Y:S04]  /*35830*/  STL.64 [R1+0x5f8], R102 ;  /* 0x0005f86601007387 */ /* 0x0003e80000100a00 */
[----:B------:R-:W-:Y:S04]  /*35840*/  LDSM.16.M88.4 R124, [R133+0x81080] ;  /* 0x08108000857c783b */ /* 0x000fe80000000200 */
[----:B------:R-:W-:Y:S01]  /*35850*/  STL.64 [R1+0x5d0], R96 ;  /* 0x0005d06001007387 */ /* 0x000fe20000100a00 */
[C---:B-1----:R-:W-:Y:S03]  /*35860*/  HMMA.1688.F32.TF32 R100, R232.reuse, R130, R244 ;  /* 0x00000082e864723c */ /* 0x042fe600000810f4 */
[----:B------:R1:W-:Y:S04]  /*35870*/  STL.64 [R1+0x5d8], R98 ;  /* 0x0005d86201007387 */ /* 0x0003e80000100a00 */
[----:B------:R-:W2:Y:S04]  /*35880*/  LDSM.16.M88.4 R128, [R133+0x80080] ;  /* 0x080080008580783b */ /* 0x000ea80000000200 */
[----:B------:R-:W-:Y:S01]  /*35890*/  LDS R211, [R0+0x12000] ;  /* 0x0120000000d37984 */ /* 0x000fe20000000800 */
[----:B-1----:R-:W-:Y:S01]  /*358a0*/  HMMA.1688.F32.TF32 R96, R232, R134, R248 ;  /* 0x00000086e860723c */ /* 0x002fe200000810f8 */
[----:B------:R-:W-:-:S02]  /*358b0*/  IMAD.MOV.U32 R244, RZ, RZ, R9 ;  /* 0x000000fffff47224 */ /* 0x000fc400078e0009 */
[----:B------:R-:W-:Y:S01]  /*358c0*/  LDSM.16.M88.4 R116, [R133+0x85080] ;  /* 0x085080008574783b */ /* 0x000fe20000000200 */
[----:B------:R-:W-:Y:S01]  /*358d0*/  IMAD.MOV.U32 R245, RZ, RZ, R8 ;  /* 0x000000fffff57224 */ /* 0x000fe200078e0008 */
[----:B------:R-:W-:Y:S01]  /*358e0*/  MOV R246, R5 ;  /* 0x0000000500f67202 */ /* 0x000fe20000000f00 */
[----:B------:R-:W-:Y:S01]  /*358f0*/  IMAD.MOV.U32 R247, RZ, RZ, R4 ;  /* 0x000000fffff77224 */ /* 0x000fe200078e0004 */
[----:B------:R-:W1:Y:S04]  /*35900*/  LDSM.16.M88.4 R8, [R133+0x82080] ;  /* 0x082080008508783b */ /* 0x000e680000000200 */
[----:B------:R-:W3:Y:S04]  /*35910*/  LDSM.16.M88.4 R4, [R133+0x83080] ;  /* 0x083080008504783b */ /* 0x000ee80000000200 */
[----:B------:R-:W1:Y:S04]  /*35920*/  LDSM.16.M88.4 R112, [R133+0x86080] ;  /* 0x086080008570783b */ /* 0x000e680000000200 */
[----:B------:R-:W-:Y:S04]  /*35930*/  STL.64 [R1+0x5b0], R104 ;  /* 0x0005b06801007387 */ /* 0x000fe80000100a00 */
[----:B------:R-:W1:Y:S04]  /*35940*/  LDSM.16.M88.4 R108, [R133+0x87080] ;  /* 0x08708000856c783b */ /* 0x000e680000000200 */
[----:B------:R-:W-:Y:S04]  /*35950*/  STL.64 [R1+0x5b8], R106 ;  /* 0x0005b86a01007387 */ /* 0x000fe80000100a00 */
[----:B------:R-:W-:Y:S04]  /*35960*/  STL.64 [R1+0x590], R100 ;  /* 0x0005906401007387 */ /* 0x000fe80000100a00 */
[----:B------:R-:W1:Y:S04]  /*35970*/  LDSM.16.M88.4 R104, [R133+0x88080] ;  /* 0x088080008568783b */ /* 0x000e680000000200 */
[----:B------:R-:W-:Y:S01]  /*35980*/  STL.64 [R1+0x598], R102 ;  /* 0x0005986601007387 */ /* 0x000fe20000100a00 */
[----:B------:R-:W-:-:S03]  /*35990*/  IMAD.MOV.U32 R240, RZ, RZ, R61 ;  /* 0x000000fffff07224 */ /* 0x000fc600078e003d */
[----:B------:R-:W-:Y:S01]  /*359a0*/  STL.64 [R1+0x570], R96 ;  /* 0x0005706001007387 */ /* 0x000fe20000100a00 */
[----:B------:R-:W-:-:S03]  /*359b0*/  MOV R241, R60 ;  /* 0x0000003c00f17202 */ /* 0x000fc60000000f00 */
[----:B------:R-:W1:Y:S04]  /*359c0*/  LDSM.16.M88.4 R100, [R133+0x89080] ;  /* 0x089080008564783b */ /* 0x000e680000000200 */
[----:B------:R-:W-:Y:S01]  /*359d0*/  STL.64 [R1+0x578], R98 ;  /* 0x0005786201007387 */ /* 0x000fe20000100a00 */
[----:B------:R-:W-:-:S03]  /*359e0*/  IMAD.MOV.U32 R242, RZ, RZ, R57 ;  /* 0x000000fffff27224 */ /* 0x000fc600078e0039 */
[----:B------:R-:W1:Y:S01]  /*359f0*/  LDSM.16.M88.4 R96, [R133+0x8a080] ;  /* 0x08a080008560783b */ /* 0x000e620000000200 */
[----:B------:R-:W-:-:S03]  /*35a00*/  IMAD.MOV.U32 R243, RZ, RZ, R56 ;  /* 0x000000fffff37224 */ /* 0x000fc600078e0038 */
[----:B------:R-:W3:Y:S01]  /*35a10*/  LDSM.16.M88.4 R60, [R133+0x8b080] ;  /* 0x08b08000853c783b */ /* 0x000ee20000000200 */
[----:B------:R-:W-:Y:S01]  /*35a20*/  MOV R248, R53 ;  /* 0x0000003500f87202 */ /* 0x000fe20000000f00 */
[----:B------:R-:W-:Y:S02]  /*35a30*/  IMAD.MOV.U32 R249, RZ, RZ, R52 ;  /* 0x000000fffff97224 */ /* 0x000fe400078e0034 */
[----:B------:R-:W3:Y:S01]  /*35a40*/  LDSM.16.M88.4 R56, [R133+0x8c080] ;  /* 0x08c080008538783b */ /* 0x000ee20000000200 */
[----:B------:R-:W-:Y:S01]  /*35a50*/  IMAD.MOV.U32 R250, RZ, RZ, R13 ;  /* 0x000000fffffa7224 */ /* 0x000fe200078e000d */
[----:B------:R-:W-:Y:S02]  /*35a60*/  MOV R251, R12 ;  /* 0x0000000c00fb7202 */ /* 0x000fe40000000f00 */
[----:B------:R-:W4:Y:S04]  /*35a70*/  LDSM.16.M88.4 R52, [R133+0x8d080] ;  /* 0x08d080008534783b */ /* 0x000f280000000200 */
[----:B------:R-:W4:Y:S04]  /*35a80*/  LDSM.16.M88.4 R12, [R133+0x8e080] ;  /* 0x08e08000850c783b */ /* 0x000f280000000200 */
[----:B------:R-:W4:Y:S04]  /*35a90*/  LDSM.16.M88.4 R232, [R133+0x8f080] ;  /* 0x08f0800085e8783b */ /* 0x000f280000000200 */
[----:B--2---:R-:W-:Y:S04]  /*35aa0*/  STL [R1+0x3740], R130 ;  /* 0x0037408201007387 */ /* 0x004fe80000100800 */
[----:B------:R-:W-:Y:S04]  /*35ab0*/  STL [R1+0x373c], R131 ;  /* 0x00373c8301007387 */ /* 0x000fe80000100800 */
[----:B------:R-:W-:Y:S04]  /*35ac0*/  STL [R1+0x3738], R126 ;  /* 0x0037387e01007387 */ /* 0x000fe80000100800 */
[----:B------:R-:W-:Y:S04]  /*35ad0*/  STL [R1+0x3734], R127 ;  /* 0x0037347f01007387 */ /* 0x000fe80000100800 */
[----:B-1----:R-:W-:Y:S04]  /*35ae0*/  STL [R1+0x3744], R10 ;  /* 0x0037440a01007387 */ /* 0x002fe80000100800 */
[----:B------:R-:W-:Y:S04]  /*35af0*/  STL [R1+0x3730], R11 ;  /* 0x0037300b01007387 */ /* 0x000fe80000100800 */
[----:B---3--:R-:W-:Y:S01]  /*35b00*/  STL [R1+0x374c], R6 ;  /* 0x00374c0601007387 */ /* 0x008fe20000100800 */
[C---:B------:R-:W-:Y:S03]  /*35b10*/  HMMA.1688.F32.TF32 R188, R208.reuse, R128, R244 ;  /* 0x00000080d0bc723c */ /* 0x040fe600000810f4 */
        /* <DEDUP_REMOVED lines=19> */
[----:B----4-:R-:W-:Y:S04]  /*35c50*/  STL [R1+0x379c], R54 ;  /* 0x00379c3601007387 */ /* 0x010fe80000100800 */
[----:B------:R-:W-:Y:S04]  /*35c60*/  STL [R1+0x3798], R55 ;  /* 0x0037983701007387 */ /* 0x000fe80000100800 */
[----:B------:R-:W-:Y:S04]  /*35c70*/  STL [R1+0x37a4], R14 ;  /* 0x0037a40e01007387 */ /* 0x000fe80000100800 */
[----:B------:R-:W-:Y:S04]  /*35c80*/  STL [R1+0x37a0], R15 ;  /* 0x0037a00f01007387 */ /* 0x000fe80000100800 */
[----:B------:R-:W-:Y:S04]  /*35c90*/  STL [R1+0x37ac], R234 ;  /* 0x0037acea01007387 */ /* 0x000fe80000100800 */
[----:B------:R-:W-:Y:S04]  /*35ca0*/  STL [R1+0x37a8], R235 ;  /* 0x0037a8eb01007387 */ /* 0x000fe80000100800 */
[----:B------:R-:W2:Y:S04]  /*35cb0*/  LDL.LU R204, [R1+0x2c0] ;  /* 0x0002c00001cc7983 */ /* 0x000ea80000300800 */
[----:B------:R-:W-:Y:S04]  /*35cc0*/  STL.64 [R1+0x580], R188 ;  /* 0x000580bc01007387 */ /* 0x000fe80000100a00 */
[----:B------:R1:W-:Y:S04]  /*35cd0*/  STL.64 [R1+0x588], R190 ;  /* 0x000588be01007387 */ /* 0x0003e80000100a00 */
[----:B------:R-:W2:Y:S04]  /*35ce0*/  LDL.LU R205, [R1+0x2c4] ;  /* 0x0002c40001cd7983 */ /* 0x000ea80000300800 */
[----:B------:R-:W2:Y:S04]  /*35cf0*/  LDL.LU R206, [R1+0x2c8] ;  /* 0x0002c80001ce7983 */ /* 0x000ea80000300800 */
[----:B------:R-:W2:Y:S04]  /*35d00*/  LDL.LU R207, [R1+0x2cc] ;  /* 0x0002cc0001cf7983 */ /* 0x000ea80000300800 */
[----:B------:R-:W3:Y:S04]  /*35d10*/  LDL.LU R244, [R1+0x2a0] ;  /* 0x0002a00001f47983 */ /* 0x000ee80000300800 */
[----:B------:R-:W3:Y:S04]  /*35d20*/  LDL.LU R245, [R1+0x2a4] ;  /* 0x0002a40001f57983 */ /* 0x000ee80000300800 */
[----:B------:R-:W3:Y:S04]  /*35d30*/  LDL.LU R246, [R1+0x2a8] ;  /* 0x0002a80001f67983 */ /* 0x000ee80000300800 */
[----:B------:R-:W3:Y:S01]  /*35d40*/  LDL.LU R247, [R1+0x2ac] ;  /* 0x0002ac0001f77983 */ /* 0x000ee20000300800 */
[----:B-1----:R-:W-:Y:S03]  /*35d50*/  HMMA.1688.F32.TF32 R188, R208, R124, R248 ;  /* 0x0000007cd0bc723c */ /* 0x002fe600000810f8 */
[----:B------:R-:W4:Y:S04]  /*35d60*/  LDL.LU R248, [R1+0x290] ;  /* 0x0002900001f87983 */ /* 0x000f280000300800 */
[----:B------:R-:W4:Y:S04]  /*35d70*/  LDL.LU R249, [R1+0x294] ;  /* 0x0002940001f97983 */ /* 0x000f280000300800 */
[----:B------:R-:W4:Y:S04]  /*35d80*/  LDL.LU R250, [R1+0x298] ;  /* 0x0002980001fa7983 */ /* 0x000f280000300800 */
[----:B------:R-:W4:Y:S04]  /*35d90*/  LDL.LU R251, [R1+0x29c] ;  /* 0x00029c0001fb7983 */ /* 0x000f280000300800 */
[----:B------:R-:W-:Y:S04]  /*35da0*/  LDS R134, [R3+0x12100] ;  /* 0x0121000003867984 */ /* 0x000fe80000000800 */
[----:B------:R-:W-:Y:S01]  /*35db0*/  LDS R133, [R0+0x10100] ;  /* 0x0101000000857984 */ /* 0x000fe20000000800 */
[----:B------:R-:W-:Y:S01]  /*35dc0*/  IMAD.MOV.U32 R234, RZ, RZ, R188 ;  /* 0x000000ffffea7224 */ /* 0x000fe200078e00bc */
[----:B------:R-:W-:Y:S01]  /*35dd0*/  MOV R235, R189 ;  /* 0x000000bd00eb7202 */ /* 0x000fe20000000f00 */
[----:B------:R-:W-:Y:S01]  /*35de0*/  IMAD.MOV.U32 R14, RZ, RZ, R190 ;  /* 0x000000ffff0e7224 */ /* 0x000fe200078e00be */
[----:B------:R-:W1:Y:S01]  /*35df0*/  LDS R135, [R0+0x12100] ;  /* 0x0121000000877984 */ /* 0x000e620000000800 */
[----:B------:R-:W-:-:S03]  /*35e00*/  IMAD.MOV.U32 R15, RZ, RZ, R191 ;  /* 0x000000ffff0f7224 */ /* 0x000fc600078e00bf */
[----:B------:R-:W-:Y:S01]  /*35e10*/  STL [R1+0x37bc], R234 ;  /* 0x0037bcea01007387 */ /* 0x000fe20000100800 */
[----:B------:R-:W-:Y:S03]  /*35e20*/  HMMA.1688.F32.TF32 R188, R208, R8, R240 ;  /* 0x00000008d0bc723c */ /* 0x000fe600000810f0 */
[----:B------:R-:W-:Y:S04]  /*35e30*/  STL [R1+0x37b8], R235 ;  /* 0x0037b8eb01007387 */ /* 0x000fe80000100800 */
[----:B------:R1:W-:Y:S04]  /*35e40*/  STL [R1+0x37b4], R14 ;  /* 0x0037b40e01007387 */ /* 0x0003e80000100800 */
[----:B------:R1:W-:Y:S04]  /*35e50*/  STL [R1+0x37b0], R15 ;  /* 0x0037b00f01007387 */ /* 0x0003e80000100800 */
[----:B------:R-:W4:Y:S04]  /*35e60*/  LDL.LU R240, [R1+0x270] ;  /* 0x0002700001f07983 */ /* 0x000f280000300800 */
[----:B------:R-:W4:Y:S04]  /*35e70*/  LDL.LU R241, [R1+0x274] ;  /* 0x0002740001f17983 */ /* 0x000f280000300800 */
[----:B------:R-:W4:Y:S04]  /*35e80*/  LDL.LU R242, [R1+0x278] ;  /* 0x0002780001f27983 */ /* 0x000f280000300800 */
[----:B------:R-:W4:Y:S01]  /*35e90*/  LDL.LU R243, [R1+0x27c] ;  /* 0x00027c0001f37983 */ /* 0x000f220000300800 */
[----:B------:R-:W-:Y:S01]  /*35ea0*/  MOV R54, R188 ;  /* 0x000000bc00367202 */ /* 0x000fe20000000f00 */
[----:B------:R-:W-:Y:S01]  /*35eb0*/  IMAD.MOV.U32 R55, RZ, RZ, R189 ;  /* 0x000000ffff377224 */ /* 0x000fe200078e00bd */
[----:B------:R-:W-:Y:S01]  /*35ec0*/  MOV R59, R191 ;  /* 0x000000bf003b7202 */ /* 0x000fe20000000f00 */
[----:B------:R-:W-:-:S04]  /*35ed0*/  IMAD.MOV.U32 R58, RZ, RZ, R190 ;  /* 0x000000ffff3a7224 */ /* 0x000fc800078e00be */
[----:B------:R-:W-:Y:S04]  /*35ee0*/  STL [R1+0x37cc], R59 ;  /* 0x0037cc3b01007387 */ /* 0x000fe80000100800 */
[----:B------:R-:W-:Y:S04]  /*35ef0*/  STL [R1+0x37c8], R58 ;  /* 0x0037c83a01007387 */ /* 0x000fe80000100800 */
[----:B------:R-:W-:Y:S04]  /*35f00*/  STL [R1+0x37c4], R55 ;  /* 0x0037c43701007387 */ /* 0x000fe80000100800 */
[----:B------:R-:W-:Y:S01]  /*35f10*/  STL [R1+0x37c0], R54 ;  /* 0x0037c03601007387 */ /* 0x000fe20000100800 */
[C---:B--2---:R-:W-:Y:S11]  /*35f20*/  HMMA.1688.F32.TF32 R188, R208.reuse, R4, R204 ;  /* 0x00000004d0bc723c */ /* 0x044ff600000810cc */
[----:B------:R-:W-:Y:S11]  /*35f30*/  @!UPT UIADD3 URZ, URZ, URZ, URZ ;  /* 0x0000003f3f3ff290 */ /* 0x000ff6000fffe03f */
[----:B------:R-:W-:Y:S01]  /*35f40*/  @!UPT UIADD3 URZ, URZ, URZ, URZ ;  /* 0x0000003f3f3ff290 */ /* 0x000fe2000fffe03f */
[----:B------:R3:W-:Y:S01]  /*35f50*/  STL.64 [R1+0x538], R190 ;  /* 0x000538be01007387 */ /* 0x0007e20000100a00 */
[----:B-1----:R-:W-:Y:S02]  /*35f60*/  IMAD.MOV.U32 R14, RZ, RZ, R188 ;  /* 0x000000ffff0e7224 */ /* 0x002fe400078e00bc */
[----:B------:R-:W-:Y:S02]  /*35f70*/  IMAD.MOV.U32 R15, RZ, RZ, R189 ;  /* 0x000000ffff0f7224 */ /* 0x000fe400078e00bd */
[----:B---3--:R-:W-:Y:S03]  /*35f80*/  HMMA.1688.F32.TF32 R188, R208, R120, R244 ;  /* 0x00000078d0bc723c */ /* 0x008fe600000810f4 */
[----:B------:R1:W-:Y:S04]  /*35f90*/  STL [R1+0x37d4], R15 ;  /* 0x0037d40f01007387 */ /* 0x0003e80000100800 */
[----:B------:R2:W-:Y:S04]  /*35fa0*/  STL [R1+0x37d0], R14 ;  /* 0x0037d00e01007387 */ /* 0x0005e80000100800 */
[----:B------:R-:W3:Y:S04]  /*35fb0*/  LDL.LU R244, [R1+0x250] ;  /* 0x0002500001f47983 */ /* 0x000ee80000300800 */
[----:B------:R-:W3:Y:S04]  /*35fc0*/  LDL.LU R245, [R1+0x254] ;  /* 0x0002540001f57983 */ /* 0x000ee80000300800 */
[----:B------:R-:W3:Y:S04]  /*35fd0*/  LDL.LU R246, [R1+0x258] ;  /* 0x0002580001f67983 */ /* 0x000ee80000300800 */
[----:B------:R-:W3:Y:S01]  /*35fe0*/  LDL.LU R247, [R1+0x25c] ;  /* 0x00025c0001f77983 */ /* 0x000ee20000300800 */
[----:B------:R-:W-:Y:S01]  /*35ff0*/  MOV R235, R191 ;  /* 0x000000bf00eb7202 */ /* 0x000fe20000000f00 */
[----:B------:R-:W-:Y:S01]  /*36000*/  IMAD.MOV.U32 R234, RZ, RZ, R190 ;  /* 0x000000ffffea7224 */ /* 0x000fe200078e00be */
[----:B------:R-:W-:Y:S01]  /*36010*/  MOV R55, R188 ;  /* 0x000000bc00377202 */ /* 0x000fe20000000f00 */
[----:B------:R-:W-:-:S02]  /*36020*/  IMAD.MOV.U32 R54, RZ, RZ, R189 ;  /* 0x000000ffff367224 */ /* 0x000fc400078e00bd */
[----:B------:R1:W-:Y:S01]  /*36030*/  STL [R1+0x37e4], R235 ;  /* 0x0037e4eb01007387 */ /* 0x0003e20000100800 */
[----:B----4-:R-:W-:Y:S03]  /*36040*/  HMMA.1688.F32.TF32 R188, R208, R116, R248 ;  /* 0x00000074d0bc723c */ /* 0x010fe600000810f8 */
[----:B------:R4:W-:Y:S04]  /*36050*/  STL [R1+0x37e0], R234 ;  /* 0x0037e0ea01007387 */ /* 0x0009e80000100800 */
[----:B------:R-:W-:Y:S04]  /*36060*/  STL [R1+0x37dc], R55 ;  /* 0x0037dc3701007387 */ /* 0x000fe80000100800 */
[----:B------:R1:W-:Y:S04]  /*36070*/  STL [R1+0x37d8], R54 ;  /* 0x0037d83601007387 */ /* 0x0003e80000100800 */
[----:B------:R-:W4:Y:S04]  /*36080*/  LDL.LU R248, [R1+0x230] ;  /* 0x0002300001f87983 */ /* 0x000f280000300800 */
[----:B------:R-:W4:Y:S04]  /*36090*/  LDL.LU R249, [R1+0x234] ;  /* 0x0002340001f97983 */ /* 0x000f280000300800 */
[----:B------:R-:W4:Y:S04]  /*360a0*/  LDL.LU R250, [R1+0x238] ;  /* 0x0002380001fa7983 */ /* 0x000f280000300800 */
[----:B------:R-:W4:Y:S01]  /*360b0*/  LDL.LU R251, [R1+0x23c] ;  /* 0x00023c0001fb7983 */ /* 0x000f220000300800 */
[----:B------:R-:W-:Y:S01]  /*360c0*/  IMAD.MOV.U32 R58, RZ, RZ, R191 ;  /* 0x000000ffff3a7224 */ /* 0x000fe200078e00bf */
[----:B------:R-:W-:Y:S01]  /*360d0*/  MOV R59, R190 ;  /* 0x000000be003b7202 */ /* 0x000fe20000000f00 */
[----:B-1----:R-:W-:-:S02]  /*360e0*/  IMAD.MOV.U32 R15, RZ, RZ, R188 ;  /* 0x000000ffff0f7224 */ /* 0x002fc400078e00bc */
[----:B--2---:R-:W-:Y:S01]  /*360f0*/  IMAD.MOV.U32 R14, RZ, RZ, R189 ;  /* 0x000000ffff0e7224 */ /* 0x004fe200078e00bd */
[----:B------:R-:W-:Y:S01]  /*36100*/  STL [R1+0x37f4], R58 ;  /* 0x0037f43a01007387 */ /* 0x000fe20000100800 */
[----:B------:R-:W-:Y:S03]  /*36110*/  HMMA.1688.F32.TF32 R188, R208, R112, R240 ;  /* 0x00000070d0bc723c */ /* 0x000fe600000810f0 */
[----:B------:R-:W-:Y:S04]  /*36120*/  STL [R1+0x37f0], R59 ;  /* 0x0037f03b01007387 */ /* 0x000fe80000100800 */
[----:B------:R-:W-:Y:S04]  /*36130*/  STL [R1+0x37ec], R15 ;  /* 0x0037ec0f01007387 */ /* 0x000fe80000100800 */
[----:B------:R1:W-:Y:S04]  /*36140*/  STL [R1+0x37e8], R14 ;  /* 0x0037e80e01007387 */ /* 0x0003e80000100800 */
[----:B------:R-:W2:Y:S04]  /*36150*/  LDL.LU R240, [R1+0x210] ;  /* 0x0002100001f07983 */ /* 0x000ea80000300800 */
[----:B------:R-:W2:Y:S04]  /*36160*/  LDL.LU R241, [R1+0x214] ;  /* 0x0002140001f17983 */ /* 0x000ea80000300800 */
[----:B------:R-:W2:Y:S04]  /*36170*/  LDL.LU R242, [R1+0x218] ;  /* 0x0002180001f27983 */ /* 0x000ea80000300800 */
[----:B------:R-:W2:Y:S01]  /*36180*/  LDL.LU R243, [R1+0x21c] ;  /* 0x00021c0001f37983 */ /* 0x000ea20000300800 */
[----:B------:R-:W-:Y:S01]  /*36190*/  IMAD.MOV.U32 R62, RZ, RZ, R188 ;  /* 0x000000ffff3e7224 */ /* 0x000fe200078e00bc */
[----:B------:R-:W-:Y:S01]  /*361a0*/  MOV R63, R189 ;  /* 0x000000bd003f7202 */ /* 0x000fe20000000f00 */
[----:B------:R-:W-:-:S02]  /*361b0*/  IMAD.MOV.U32 R98, RZ, RZ, R190 ;  /* 0x000000ffff627224 */ /* 0x000fc400078e00be */
[----:B------:R-:W-:-:S05]  /*361c0*/  IMAD.MOV.U32 R99, RZ, RZ, R191 ;  /* 0x000000ffff637224 */ /* 0x000fca00078e00bf */
[----:B------:R1:W-:Y:S04]  /*361d0*/  STL [R1+0x3804], R99 ;  /* 0x0038046301007387 */ /* 0x0003e80000100800 */
[----:B------:R1:W-:Y:S04]  /*361e0*/  STL [R1+0x3800], R98 ;  /* 0x0038006201007387 */ /* 0x0003e80000100800 */
[----:B------:R1:W-:Y:S04]  /*361f0*/  STL [R1+0x37fc], R63 ;  /* 0x0037fc3f01007387 */ /* 0x0003e80000100800 */
[----:B------:R1:W-:Y:S01]  /*36200*/  STL [R1+0x37f8], R62 ;  /* 0x0037f83e01007387 */ /* 0x0003e20000100800 */
[----:B---3--:R-:W-:Y:S03]  /*36210*/  HMMA.1688.F32.TF32 R188, R208, R108, R244 ;  /* 0x0000006cd0bc723c */ /* 0x008fe600000810f4 */
[----:B------:R-:W3:Y:S04]  /*36220*/  LDL.LU R244, [R1+0x1f0] ;  /* 0x0001f00001f47983 */ /* 0x000ee80000300800 */
[----:B------:R-:W3:Y:S04]  /*36230*/  LDL.LU R245, [R1+0x1f4] ;  /* 0x0001f40001f57983 */ /* 0x000ee80000300800 */
[----:B------:R-:W3:Y:S04]  /*36240*/  LDL.LU R246, [R1+0x1f8] ;  /* 0x0001f80001f67983 */ /* 0x000ee80000300800 */
[----:B------:R-:W3:Y:S09]  /*36250*/  LDL.LU R247, [R1+0x1fc] ;  /* 0x0001fc0001f77983 */ /* 0x000ef20000300800 */
[----:B------:R-:W-:Y:S01]  /*36260*/  MOV R235, R188 ;  /* 0x000000bc00eb7202 */ /* 0x000fe20000000f00 */
[----:B----4-:R-:W-:Y:S01]  /*36270*/  IMAD.MOV.U32 R234, RZ, RZ, R189 ;  /* 0x000000ffffea7224 */ /* 0x010fe200078e00bd */
[----:B------:R-:W-:Y:S01]  /*36280*/  MOV R54, R191 ;  /* 0x000000bf00367202 */ /* 0x000fe20000000f00 */
[----:B------:R-:W-:-:S04]  /*36290*/  IMAD.MOV.U32 R55, RZ, RZ, R190 ;  /* 0x000000ffff377224 */ /* 0x000fc800078e00be */
[----:B------:R4:W-:Y:S01]  /*362a0*/  STL [R1+0x3814], R54 ;  /* 0x0038143601007387 */ /* 0x0009e20000100800 */
        /* <DEDUP_REMOVED lines=8> */
[----:B-1----:R-:W-:Y:S01]  /*36330*/  IMAD.MOV.U32 R14, RZ, RZ, R191 ;  /* 0x000000ffff0e7224 */ /* 0x002fe200078e00bf */
[----:B------:R-:W-:Y:S01]  /*36340*/  MOV R15, R190 ;  /* 0x000000be000f7202 */ /* 0x000fe20000000f00 */
[----:B------:R-:W-:-:S02]  /*36350*/  IMAD.MOV.U32 R59, RZ, RZ, R189 ;  /* 0x000000ffff3b7224 */ /* 0x000fc400078e00bd */
[----:B------:R-:W-:Y:S01]  /*36360*/  IMAD.MOV.U32 R58, RZ, RZ, R188 ;  /* 0x000000ffff3a7224 */ /* 0x000fe200078e00bc */
[----:B------:R-:W-:Y:S04]  /*36370*/  STL [R1+0x3824], R14 ;  /* 0x0038240e01007387 */ /* 0x000fe80000100800 */
[----:B------:R-:W-:Y:S01]  /*36380*/  STL [R1+0x3820], R15 ;  /* 0x0038200f01007387 */ /* 0x000fe20000100800 */
[----:B--2---:R-:W-:Y:S03]  /*36390*/  HMMA.1688.F32.TF32 R188, R208, R100, R240 ;  /* 0x00000064d0bc723c */ /* 0x004fe600000810f0 */
        /* <DEDUP_REMOVED lines=12> */
[----:B------:R-:W-:Y:S04]  /*36460*/  STL [R1+0x382c], R98 ;  /* 0x00382c6201007387 */ /* 0x000fe80000100800 */
[----:B------:R1:W-:Y:S01]  /*36470*/  STL [R1+0x3828], R99 ;  /* 0x0038286301007387 */ /* 0x0003e20000100800 */
[----:B---3--:R-:W-:Y:S03]  /*36480*/  HMMA.1688.F32.TF32 R188, R208, R96, R244 ;  /* 0x00000060d0bc723c */ /* 0x008fe600000810f4 */
[----:B------:R-:W3:Y:S04]  /*36490*/  LDL.LU R244, [R1+0x190] ;  /* 0x0001900001f47983 */ /* 0x000ee80000300800 */
[----:B------:R-:W3:Y:S04]  /*364a0*/  LDL.LU R245, [R1+0x194] ;  /* 0x0001940001f57983 */ /* 0x000ee80000300800 */
[----:B------:R-:W3:Y:S04]  /*364b0*/  LDL.LU R246, [R1+0x198] ;  /* 0x0001980001f67983 */ /* 0x000ee80000300800 */
[----:B------:R-:W3:Y:S09]  /*364c0*/  LDL.LU R247, [R1+0x19c] ;  /* 0x00019c0001f77983 */ /* 0x000ef20000300800 */
[----:B------:R-:W-:Y:S01]  /*364d0*/  MOV R102, R188 ;  /* 0x000000bc00667202 */ /* 0x000fe20000000f00 */
[----:B------:R-:W-:Y:S01]  /*364e0*/  IMAD.MOV.U32 R103, RZ, RZ, R189 ;  /* 0x000000ffff677224 */ /* 0x000fe200078e00bd */
[----:B------:R-:W-:Y:S01]  /*364f0*/  MOV R107, R191 ;  /* 0x000000bf006b7202 */ /* 0x000fe20000000f00 */
[----:B------:R-:W-:-:S04]  /*36500*/  IMAD.MOV.U32 R106, RZ, RZ, R190 ;  /* 0x000000ffff6a7224 */ /* 0x000fc800078e00be */
[----:B------:R1:W-:Y:S04]  /*36510*/  STL [R1+0x3844], R107 ;  /* 0x0038446b01007387 */ /* 0x0003e80000100800 */
[----:B------:R1:W-:Y:S04]  /*36520*/  STL [R1+0x3840], R106 ;  /* 0x0038406a01007387 */ /* 0x0003e80000100800 */
[----:B------:R1:W-:Y:S01]  /*36530*/  STL [R1+0x383c], R103 ;  /* 0x00383c6701007387 */ /* 0x0003e20000100800 */
[----:B----4-:R-:W-:Y:S03]  /*36540*/  HMMA.1688.F32.TF32 R188, R208, R60, R248 ;  /* 0x0000003cd0bc723c */ /* 0x010fe600000810f8 */
[----:B------:R4:W-:Y:S04]  /*36550*/  STL [R1+0x3838], R102 ;  /* 0x0038386601007387 */ /* 0x0009e80000100800 */
[----:B------:R-:W4:Y:S04]  /*36560*/  LDL.LU R248, [R1+0x170] ;  /* 0x0001700001f87983 */ /* 0x000f280000300800 */
[----:B------:R-:W4:Y:S04]  /*36570*/  LDL.LU R249, [R1+0x174] ;  /* 0x0001740001f97983 */ /* 0x000f280000300800 */
[----:B------:R-:W4:Y:S04]  /*36580*/  LDL.LU R250, [R1+0x178] ;  /* 0x0001780001fa7983 */ /* 0x000f280000300800 */
[----:B------:R-:W4:Y:S05]  /*36590*/  LDL.LU R251, [R1+0x17c] ;  /* 0x00017c0001fb7983 */ /* 0x000f2a0000300800 */
[----:B------:R-:W-:Y:S01]  /*365a0*/  IMAD.MOV.U32 R54, RZ, RZ, R188 ;  /* 0x000000ffff367224 */ /* 0x000fe200078e00bc */
[----:B------:R-:W-:Y:S01]  /*365b0*/  MOV R234, R190 ;  /* 0x000000be00ea7202 */ /* 0x000fe20000000f00 */
[----:B------:R-:W-:-:S02]  /*365c0*/  IMAD.MOV.U32 R55, RZ, RZ, R189 ;  /* 0x000000ffff377224 */ /* 0x000fc400078e00bd */
[----:B------:R-:W-:Y:S02]  /*365d0*/  IMAD.MOV.U32 R235, RZ, RZ, R191 ;  /* 0x000000ffffeb7224 */ /* 0x000fe400078e00bf */
[----:B--2---:R-:W-:Y:S03]  /*365e0*/  HMMA.1688.F32.TF32 R188, R208, R56, R240 ;  /* 0x00000038d0bc723c */ /* 0x004fe600000810f0 */
[----:B------:R2:W-:Y:S04]  /*365f0*/  STL [R1+0x3854], R235 ;  /* 0x003854eb01007387 */ /* 0x0005e80000100800 */
[----:B------:R-:W-:Y:S04]  /*36600*/  STL [R1+0x3850], R234 ;  /* 0x003850ea01007387 */ /* 0x000fe80000100800 */
[----:B------:R1:W-:Y:S04]  /*36610*/  STL [R1+0x384c], R55 ;  /* 0x00384c3701007387 */ /* 0x0003e80000100800 */
[----:B------:R1:W-:Y:S04]  /*36620*/  STL [R1+0x3848], R54 ;  /* 0x0038483601007387 */ /* 0x0003e80000100800 */
[----:B------:R-:W2:Y:S04]  /*36630*/  LDL.LU R204, [R1+0x150] ;  /* 0x0001500001cc7983 */ /* 0x000ea80000300800 */
[----:B------:R-:W2:Y:S04]  /*36640*/  LDL.LU R205, [R1+0x154] ;  /* 0x0001540001cd7983 */ /* 0x000ea80000300800 */
[----:B------:R-:W2:Y:S04]  /*36650*/  LDL.LU R206, [R1+0x158] ;  /* 0x0001580001ce7983 */ /* 0x000ea80000300800 */
[----:B------:R-:W2:Y:S01]  /*36660*/  LDL.LU R207, [R1+0x15c] ;  /* 0x00015c0001cf7983 */ /* 0x000ea20000300800 */
[----:B-1----:R-:W-:Y:S01]  /*36670*/  IMAD.MOV.U32 R58, RZ, RZ, R191 ;  /* 0x000000ffff3a7224 */ /* 0x002fe200078e00bf */
[----:B------:R-:W-:Y:S01]  /*36680*/  MOV R15, R189 ;  /* 0x000000bd000f7202 */ /* 0x000fe20000000f00 */
[----:B------:R-:W-:-:S02]  /*36690*/  IMAD.MOV.U32 R59, RZ, RZ, R190 ;  /* 0x000000ffff3b7224 */ /* 0x000fc400078e00be */
[----:B------:R-:W-:Y:S01]  /*366a0*/  IMAD.MOV.U32 R14, RZ, RZ, R188 ;  /* 0x000000ffff0e7224 */ /* 0x000fe200078e00bc */
[----:B------:R-:W-:Y:S04]  /*366b0*/  STL [R1+0x3864], R58 ;  /* 0x0038643a01007387 */ /* 0x000fe80000100800 */
[----:B------:R-:W-:Y:S04]  /*366c0*/  STL [R1+0x3860], R59 ;  /* 0x0038603b01007387 */ /* 0x000fe80000100800 */
[----:B------:R1:W-:Y:S04]  /*366d0*/  STL [R1+0x385c], R15 ;  /* 0x00385c0f01007387 */ /* 0x0003e80000100800 */
[----:B------:R1:W-:Y:S04]  /*366e0*/  STL [R1+0x3858], R14 ;  /* 0x0038580e01007387 */ /* 0x0003e80000100800 */
[----:B------:R-:W2:Y:S04]  /*366f0*/  LDL.LU R240, [R1+0x140] ;  /* 0x0001400001f07983 */ /* 0x000ea80000300800 */
[----:B------:R-:W2:Y:S04]  /*36700*/  LDL.LU R241, [R1+0x144] ;  /* 0x0001440001f17983 */ /* 0x000ea80000300800 */
[----:B------:R-:W2:Y:S04]  /*36710*/  LDL.LU R242, [R1+0x148] ;  /* 0x0001480001f27983 */ /* 0x000ea80000300800 */
[----:B------:R-:W2:Y:S01]  /*36720*/  LDL.LU R243, [R1+0x14c] ;  /* 0x00014c0001f37983 */ /* 0x000ea20000300800 */
[----:B------:R-:W-:Y:S01]  /*36730*/  MOV R214, R252 ;  /* 0x000000fc00d67202 */ /* 0x000fe20000000f00 */
[----:B------:R-:W-:Y:S01]  /*36740*/  IMAD.MOV.U32 R215, RZ, RZ, R2 ;  /* 0x000000ffffd77224 */ /* 0x000fe200078e0002 */
[C---:B---3--:R-:W-:Y:S11]  /*36750*/  HMMA.1688.F32.TF32 R188, R208.reuse, R52, R244 ;  /* 0x00000034d0bc723c */ /* 0x048ff600000810f4 */
[----:B------:R-:W-:Y:S11]  /*36760*/  @!UPT UIADD3 URZ, URZ, URZ, URZ ;  /* 0x0000003f3f3ff290 */ /* 0x000ff6000fffe03f */
[----:B------:R-:W-:Y:S02]  /*36770*/  @!UPT UIADD3 URZ, URZ, URZ, URZ ;  /* 0x0000003f3f3ff290 */ /* 0x000fe4000fffe03f */
[----:B------:R-:W-:Y:S01]  /*36780*/  MOV R62, R188 ;  /* 0x000000bc003e7202 */ /* 0x000fe20000000f00 */
[----:B------:R-:W-:Y:S01]  /*36790*/  IMAD.MOV.U32 R63, RZ, RZ, R189 ;  /* 0x000000ffff3f7224 */ /* 0x000fe200078e00bd */
[----:B------:R-:W-:Y:S01]  /*367a0*/  MOV R99, R191 ;  /* 0x000000bf00637202 */ /* 0x000fe20000000f00 */
[----:B------:R-:W-:Y:S02]  /*367b0*/  IMAD.MOV.U32 R98, RZ, RZ, R190 ;  /* 0x000000ffff627224 */ /* 0x000fe400078e00be */
[----:B----4-:R-:W-:Y:S02]  /*367c0*/  HMMA.1688.F32.TF32 R188, R208, R12, R248 ;  /* 0x0000000cd0bc723c */ /* 0x010fe400000810f8 */
[----:B------:R-:W-:Y:S04]  /*367d0*/  STL [R1+0x3874], R99 ;  /* 0x0038746301007387 */ /* 0x000fe80000100800 */
[----:B------:R-:W-:Y:S04]  /*367e0*/  STL [R1+0x3870], R98 ;  /* 0x0038706201007387 */ /* 0x000fe80000100800 */
[----:B------:R3:W-:Y:S04]  /*367f0*/  STL [R1+0x386c], R63 ;  /* 0x00386c3f01007387 */ /* 0x0007e80000100800 */
[----:B------:R4:W-:Y:S04]  /*36800*/  STL [R1+0x3868], R62 ;  /* 0x0038683e01007387 */ /* 0x0009e80000100800 */
[----:B------:R-:W3:Y:S04]  /*36810*/  LDL.LU R244, [R1+0x120] ;  /* 0x0001200001f47983 */ /* 0x000ee80000300800 */
[----:B------:R-:W3:Y:S02]  /*36820*/  LDL.LU R245, [R1+0x124] ;  /* 0x0001240001f57983 */ /* 0x000ee40000300800 */
[----:B------:R-:W-:Y:S01]  /*36830*/  IMAD.MOV.U32 R110, RZ, RZ, R188 ;  /* 0x000000ffff6e7224 */ /* 0x000fe200078e00bc */
[----:B------:R-:W-:Y:S01]  /*36840*/  MOV R114, R190 ;  /* 0x000000be00727202 */ /* 0x000fe20000000f00 */
[----:B------:R-:W-:Y:S01]  /*36850*/  IMAD.MOV.U32 R111, RZ, RZ, R189 ;  /* 0x000000ffff6f7224 */ /* 0x000fe200078e00bd */
[----:B------:R-:W3:Y:S01]  /*36860*/  LDL.LU R246, [R1+0x128] ;  /* 0x0001280001f67983 */ /* 0x000ee20000300800 */
[----:B------:R-:W-:-:S03]  /*36870*/  IMAD.MOV.U32 R115, RZ, RZ, R191 ;  /* 0x000000ffff737224 */ /* 0x000fc600078e00bf */
[----:B------:R-:W3:Y:S04]  /*36880*/  LDL.LU R247, [R1+0x12c] ;  /* 0x00012c0001f77983 */ /* 0x000ee80000300800 */
[----:B------:R-:W4:Y:S04]  /*36890*/  LDL.LU R248, [R1+0x110] ;  /* 0x0001100001f87983 */ /* 0x000f280000300800 */
[----:B------:R-:W4:Y:S04]  /*368a0*/  LDL.LU R249, [R1+0x114] ;  /* 0x0001140001f97983 */ /* 0x000f280000300800 */
[----:B------:R-:W4:Y:S01]  /*368b0*/  LDL.LU R250, [R1+0x118] ;  /* 0x0001180001fa7983 */ /* 0x000f220000300800 */
[----:B--2---:R-:W-:Y:S03]  /*368c0*/  HMMA.1688.F32.TF32 R188, R208, R232, R204 ;  /* 0x000000e8d0bc723c */ /* 0x004fe600000810cc */
[----:B------:R-:W4:Y:S04]  /*368d0*/  LDL.LU R251, [R1+0x11c] ;  /* 0x00011c0001fb7983 */ /* 0x000f280000300800 */
[----:B------:R-:W-:Y:S04]  /*368e0*/  LDS R208, [R3+0x10200] ;  /* 0x0102000003d07984 */ /* 0x000fe80000000800 */
[----:B------:R-:W-:Y:S04]  /*368f0*/  LDS R210, [R3+0x12200] ;  /* 0x0122000003d27984 */ /* 0x000fe80000000800 */
[----:B------:R-:W-:Y:S04]  /*36900*/  LDS R209, [R0+0x10200] ;  /* 0x0102000000d17984 */ /* 0x000fe80000000800 */
[----:B------:R-:W2:Y:S05]  /*36910*/  LDS R211, [R0+0x12200] ;  /* 0x0122000000d37984 */ /* 0x000eaa0000000800 */
[----:B------:R-:W-:Y:S01]  /*36920*/  IMAD.MOV.U32 R107, RZ, RZ, R188 ;  /* 0x000000ffff6b7224 */ /* 0x000fe200078e00bc */
[----:B------:R-:W-:Y:S01]  /*36930*/  MOV R106, R189 ;  /* 0x000000bd006a7202 */ /* 0x000fe20000000f00 */
[----:B------:R-:W-:-:S02]  /*36940*/  IMAD.MOV.U32 R103, RZ, RZ, R190 ;  /* 0x000000ffff677224 */ /* 0x000fc400078e00be */
[----:B------:R-:W-:Y:S02]  /*36950*/  IMAD.MOV.U32 R102, RZ, RZ, R191 ;  /* 0x000000ffff667224 */ /* 0x000fe400078e00bf */
[----:B------:R-:W-:Y:S01]  /*36960*/  HMMA.1688.F32.TF32 R188, R132, R128, R240 ;  /* 0x0000008084bc723c */ /* 0x000fe200000810f0 */
[----:B------:R-:W-:Y:S04]  /*36970*/  STL [R1+0x3884], R115 ;  /* 0x0038847301007387 */ /* 0x000fe80000100800 */
[----:B------:R-:W-:Y:S04]  /*36980*/  STL [R1+0x3880], R114 ;  /* 0x0038807201007387 */ /* 0x000fe80000100800 */
[----:B------:R1:W-:Y:S04]  /*36990*/  STL [R1+0x387c], R111 ;  /* 0x00387c6f01007387 */ /* 0x0003e80000100800 */
[----:B------:R1:W-:Y:S04]  /*369a0*/  STL [R1+0x3878], R110 ;  /* 0x0038786e01007387 */ /* 0x0003e80000100800 */
[----:B------:R-:W-:Y:S04]  /*369b0*/  STL [R1+0x3894], R102 ;  /* 0x0038946601007387 */ /* 0x000fe80000100800 */
[----:B------:R-:W-:Y:S03]  /*369c0*/  STL [R1+0x3890], R103 ;  /* 0x0038906701007387 */ /* 0x000fe60000100800 */
[----:B------:R-:W-:Y:S01]  /*369d0*/  MOV R123, R191 ;  /* 0x000000bf007b7202 */ /* 0x000fe20000000f00 */
[----:B------:R-:W-:Y:S01]  /*369e0*/  IMAD.MOV.U32 R122, RZ, RZ, R190 ;  /* 0x000000ffff7a7224 */ /* 0x000fe200078e00be */
[----:B------:R1:W-:Y:S01]  /*369f0*/  STL [R1+0x388c], R106 ;  /* 0x00388c6a01007387 */ /* 0x0003e20000100800 */
[----:B------:R-:W-:Y:S01]  /*36a00*/  IMAD.MOV.U32 R119, RZ, RZ, R189 ;  /* 0x000000ffff777224 */ /* 0x000fe200078e00bd */
[----:B------:R-:W-:-:S02]  /*36a10*/  MOV R118, R188 ;  /* 0x000000bc00767202 */ /* 0x000fc40000000f00 */
[----:B------:R1:W-:Y:S04]  /*36a20*/  STL [R1+0x3888], R107 ;  /* 0x0038886b01007387 */ /* 0x0003e80000100800 */
[----:B------:R-:W-:Y:S04]  /*36a30*/  STL [R1+0x38a4], R123 ;  /* 0x0038a47b01007387 */ /* 0x000fe80000100800 */
[----:B------:R-:W-:Y:S04]  /*36a40*/  STL [R1+0x38a0], R122 ;  /* 0x0038a07a01007387 */ /* 0x000fe80000100800 */
[----:B------:R1:W-:Y:S04]  /*36a50*/  STL [R1+0x389c], R119 ;  /* 0x00389c7701007387 */ /* 0x0003e80000100800 */
[----:B------:R1:W-:Y:S04]  /*36a60*/  STL [R1+0x3898], R118 ;  /* 0x0038987601007387 */ /* 0x0003e80000100800 */
[----:B------:R-:W2:Y:S04]  /*36a70*/  LDL.LU R212, [R1] ;  /* 0x0000000001d47983 */ /* 0x000ea80000300800 */
[----:B------:R-:W2:Y:S04]  /*36a80*/  LDL.LU R213, [R1+0x4] ;  /* 0x0000040001d57983 */ /* 0x000ea80000300800 */
[----:B------:R-:W2:Y:S04]  /*36a90*/  LDL.LU R252, [R1+0x3984] ;  /* 0x0039840001fc7983 */ /* 0x000ea80000300800 */
[----:B------:R-:W2:Y:S01]  /*36aa0*/  LDL.LU R2, [R1+0x3980] ;  /* 0x0039800001027983 */ /* 0x000ea20000300800 */
[C---:B---3--:R-:W-:Y:S11]  /*36ab0*/  HMMA.1688.F32.TF32 R188, R132.reuse, R124, R244 ;  /* 0x0000007c84bc723c */ /* 0x048ff600000810f4 */
[----:B------:R-:W-:Y:S11]  /*36ac0*/  @!UPT UIADD3 URZ, URZ, URZ, URZ ;  /* 0x0000003f3f3ff290 */ /* 0x000ff6000fffe03f */
[----:B------:R-:W-:Y:S02]  /*36ad0*/  @!UPT UIADD3 URZ, URZ, URZ, URZ ;  /* 0x0000003f3f3ff290 */ /* 0x000fe4000fffe03f */
[----:B------:R-:W-:Y:S01]  /*36ae0*/  IMAD.MOV.U32 R235, RZ, RZ, R188 ;  /* 0x000000ffffeb7224 */ /* 0x000fe200078e00bc */
[----:B------:R-:W-:Y:S01]  /*36af0*/  MOV R55, R190 ;  /* 0x000000be00377202 */ /* 0x000fe20000000f00 */
[----:B------:R-:W-:Y:S02]  /*36b00*/  IMAD.MOV.U32 R234, RZ, RZ, R189 ;  /* 0x000000ffffea7224 */ /* 0x000fe400078e00bd */
[----:B------:R-:W-:Y:S02]  /*36b10*/  IMAD.MOV.U32 R54, RZ, RZ, R191 ;  /* 0x000000ffff367224 */ /* 0x000fe400078e00bf */
[----:B----4-:R-:W-:Y:S01]  /*36b20*/  HMMA.1688.F32.TF32 R188, R132, R8, R248 ;  /* 0x0000000884bc723c */ /* 0x010fe200000810f8 */
        /* <DEDUP_REMOVED lines=11> */
[----:B------:R-:W3:Y:S01]  /*36be0*/  LDL.LU R219, [R1+0xfc] ;  /* 0x0000fc0001db7983 */ /* 0x000ee20000300800 */
[----:B------:R-:W-:-:S03]  /*36bf0*/  IMAD.MOV.U32 R6, RZ, RZ, R188 ;  /* 0x000000ffff067224 */ /* 0x000fc600078e00bc */
[----:B------:R-:W3:Y:S01]  /*36c00*/  LDL.LU R244, [R1+0x20] ;  /* 0x0000200001f47983 */ /* 0x000ee20000300800 */
[----:B------:R-:W-:-:S03]  /*36c10*/  MOV R7, R189 ;  /* 0x000000bd00077202 */ /* 0x000fc60000000f00 */
[----:B------:R-:W3:Y:S01]  /*36c20*/  LDL.LU R245, [R1+0x24] ;  /* 0x0000240001f57983 */ /* 0x000ee20000300800 */
[----:B------:R-:W-:Y:S02]  /*36c30*/  IMAD.MOV.U32 R10, RZ, RZ, R190 ;  /* 0x000000ffff0a7224 */ /* 0x000fe400078e00be */
[----:B------:R-:W-:Y:S01]  /*36c40*/  IMAD.MOV.U32 R130, RZ, RZ, R191 ;  /* 0x000000ffff827224 */ /* 0x000fe200078e00bf */
[----:B--2---:R-:W-:Y:S01]  /*36c50*/  MOV R247, R252 ;  /* 0x000000fc00f77202 */ /* 0x004fe20000000f00 */
[----:B------:R-:W-:Y:S02]  /*36c60*/  IMAD.MOV.U32 R246, RZ, RZ, R2 ;  /* 0x000000fffff67224 */ /* 0x000fe400078e0002 */
        /* <DEDUP_REMOVED lines=24> */
[C---:B----4-:R-:W-:Y:S08]  /*36df0*/  HMMA.1688.F32.TF32 R220, R132.reuse, R4, R220 ;  /* 0x0000000484dc723c */ /* 0x050ff000000810dc */
[C---:B---3--:R-:W-:Y:S08]  /*36e00*/  HMMA.1688.F32.TF32 R216, R132.reuse, R120, R216 ;  /* 0x0000007884d8723c */ /* 0x048ff000000810d8 */
[C---:B------:R-:W-:Y:S08]  /*36e10*/  HMMA.1688.F32.TF32 R244, R132.reuse, R60, R244 ;  /* 0x0000003c84f4723c */ /* 0x040ff000000810f4 */
[----:B-1----:R-:W-:Y:S01]  /*36e20*/  IMAD.MOV.U32 R15, RZ, RZ, R222 ;  /* 0x000000ffff0f7224 */ /* 0x002fe200078e00de */
[----:B------:R-:W-:Y:S01]  /*36e30*/  MOV R14, R223 ;  /* 0x000000df000e7202 */ /* 0x000fe20000000f00 */
[----:B------:R-:W-:Y:S01]  /*36e40*/  IMAD.MOV.U32 R59, RZ, RZ, R221 ;  /* 0x000000ffff3b7224 */ /* 0x000fe200078e00dd */
[----:B------:R-:W-:Y:S01]  /*36e50*/  MOV R58, R220 ;  /* 0x000000dc003a7202 */ /* 0x000fe20000000f00 */
[----:B------:R-:W3:Y:S01]  /*36e60*/  LDL.LU.64 R222, [R1+0x3970] ;  /* 0x0039700001de7983 */ /* 0x000ee20000300a00 */
[----:B------:R-:W-:Y:S03]  /*36e70*/  HMMA.1688.F32.TF32 R248, R132, R56, R248 ;  /* 0x0000003884f8723c */ /* 0x000fe600000810f8 */
[----:B------:R-:W3:Y:S01]  /*36e80*/  LDL.LU.64 R220, [R1+0x3968] ;  /* 0x0039680001dc7983 */ /* 0x000ee20000300a00 */
[----:B--2---:R-:W-:-:S02]  /*36e90*/  IMAD.MOV.U32 R207, RZ, RZ, R2 ;  /* 0x000000ffffcf7224 */ /* 0x004fc400078e0002 */
[----:B------:R-:W-:Y:S02]  /*36ea0*/  IMAD.MOV.U32 R206, RZ, RZ, R252 ;  /* 0x000000ffffce7224 */ /* 0x000fe400078e00fc */
[C---:B------:R-:W-:Y:S08]  /*36eb0*/  HMMA.1688.F32.TF32 R188, R132.reuse, R116, R188 ;  /* 0x0000007484bc723c */ /* 0x040ff000000810bc */
[C---:B------:R-:W-:Y:S08]  /*36ec0*/  HMMA.1688.F32.TF32 R192, R132.reuse, R112, R192 ;  /* 0x0000007084c0723c */ /* 0x040ff000000810c0 */
[C---:B------:R-:W-:Y:S08]  /*36ed0*/  HMMA.1688.F32.TF32 R196, R132.reuse, R108, R196 ;  /* 0x0000006c84c4723c */ /* 0x040ff000000810c4 */
[----:B------:R-:W-:Y:S01]  /*36ee0*/  HMMA.1688.F32.TF32 R200, R132, R104, R200 ;  /* 0x0000006884c8723c */ /* 0x000fe200000810c8 */
[----:B------:R-:W-:Y:S01]  /*36ef0*/  MOV R63, R218 ;  /* 0x000000da003f7202 */ /* 0x000fe20000000f00 */
[----:B------:R-:W-:-:S02]  /*36f00*/  IMAD.MOV.U32 R62, RZ, RZ, R219 ;  /* 0x000000ffff3e7224 */ /* 0x000fc400078e00db */
[----:B------:R-:W-:Y:S01]  /*36f10*/  IMAD.MOV.U32 R99, RZ, RZ, R216 ;  /* 0x000000ffff637224 */ /* 0x000fe200078e00d8 */
[----:B------:R-:W2:Y:S01]  /*36f20*/  LDL.LU.64 R218, [R1+0x3960] ;  /* 0x0039600001da7983 */ /* 0x000ea20000300a00 */
[----:B------:R-:W-:Y:S02]  /*36f30*/  IMAD.MOV.U32 R98, RZ, RZ, R217 ;  /* 0x000000ffff627224 */ /* 0x000fe400078e00d9 */
[C---:B------:R-:W-:Y:S01]  /*36f40*/  HMMA.1688.F32.TF32 R240, R132.reuse, R96, R240 ;  /* 0x0000006084f0723c */ /* 0x040fe200000810f0 */
[----:B------:R-:W2:Y:S07]  /*36f50*/  LDL.LU.64 R216, [R1+0x3958] ;  /* 0x0039580001d87983 */ /* 0x000eae0000300a00 */
[----:B------:R-:W-:Y:S01]  /*36f60*/  HMMA.1688.F32.TF32 R204, R132, R100, R204 ;  /* 0x0000006484cc723c */ /* 0x000fe200000810cc */
[----:B------:R-:W-:Y:S01]  /*36f70*/  IMAD.MOV.U32 R111, RZ, RZ, R190 ;  /* 0x000000ffff6f7224 */ /* 0x000fe200078e00be */
[----:B------:R-:W-:Y:S01]  /*36f80*/  MOV R114, R189 ;  /* 0x000000bd00727202 */ /* 0x000fe20000000f00 */
[----:B------:R-:W-:Y:S01]  /*36f90*/  IMAD.MOV.U32 R110, RZ, RZ, R191 ;  /* 0x000000ffff6e7224 */ /* 0x000fe200078e00bf */
[----:B------:R-:W-:Y:S01]  /*36fa0*/  MOV R11, R195 ;  /* 0x000000c3000b7202 */ /* 0x000fe20000000f00 */
[----:B------:R-:W-:Y:S01]  /*36fb0*/  IMAD.MOV.U32 R115, RZ, RZ, R188 ;  /* 0x000000ffff737224 */ /* 0x000fe200078e00bc */
[----:B------:R-:W4:Y:S01]  /*36fc0*/  LDL.LU.64 R190, [R1+0x3950] ;  /* 0x0039500001be7983 */ /* 0x000f220000300a00 */
[----:B------:R-:W-:Y:S01]  /*36fd0*/  IMAD.MOV.U32 R127, RZ, RZ, R194 ;  /* 0x000000ffff7f7224 */ /* 0x000fe200078e00c2 */
[----:B------:R-:W-:Y:S01]  /*36fe0*/  MOV R131, R192 ;  /* 0x000000c000837202 */ /* 0x000fe20000000f00 */
[----:B------:R-:W-:Y:S01]  /*36ff0*/  IMAD.MOV.U32 R126, RZ, RZ, R193 ;  /* 0x000000ffff7e7224 */ /* 0x000fe200078e00c1 */
[----:B------:R-:W4:Y:S01]  /*37000*/  LDL.LU.64 R188, [R1+0x3948] ;  /* 0x0039480001bc7983 */ /* 0x000f220000300a00 */
[----:B------:R-:W-:Y:S01]  /*37010*/  MOV R106, R198 ;  /* 0x000000c6006a7202 */ /* 0x000fe20000000f00 */
[----:B------:R-:W-:-:S02]  /*37020*/  IMAD.MOV.U32 R107, RZ, RZ, R199 ;  /* 0x000000ffff6b7224 */ /* 0x000fc400078e00c7 */
[----:B------:R-:W2:Y:S01]  /*37030*/  LDL.LU.64 R194, [R1+0x3940] ;  /* 0x0039400001c27983 */ /* 0x000ea20000300a00 */
[----:B------:R-:W-:Y:S02]  /*37040*/  IMAD.MOV.U32 R102, RZ, RZ, R196 ;  /* 0x000000ffff667224 */ /* 0x000fe400078e00c4 */
[----:B------:R-:W-:Y:S01]  /*37050*/  IMAD.MOV.U32 R103, RZ, RZ, R197 ;  /* 0x000000ffff677224 */ /* 0x000fe200078e00c5 */
[----:B------:R-:W2:Y:S01]  /*37060*/  LDL.LU.64 R192, [R1+0x3938] ;  /* 0x0039380001c07983 */ /* 0x000ea20000300a00 */
[----:B------:R-:W-:Y:S01]  /*37070*/  IMAD.MOV.U32 R119, RZ, RZ, R202 ;  /* 0x000000ffff777224 */ /* 0x000fe200078e00ca */
[----:B------:R-:W-:Y:S01]  /*37080*/  MOV R122, R201 ;  /* 0x000000c9007a7202 */ /* 0x000fe20000000f00 */
[----:B------:R-:W-:Y:S01]  /*37090*/  IMAD.MOV.U32 R118, RZ, RZ, R203 ;  /* 0x000000ffff767224 */ /* 0x000fe200078e00cb */
[----:B------:R-:W3:Y:S01]  /*370a0*/  LDL.LU.64 R198, [R1+0x3930] ;  /* 0x0039300001c67983 */ /* 0x000ee20000300a00 */
[----:B------:R-:W-:-:S03]  /*370b0*/  IMAD.MOV.U32 R123, RZ, RZ, R200 ;  /* 0x000000ffff7b7224 */ /* 0x000fc600078e00c8 */
[----:B------:R-:W3:Y:S04]  /*370c0*/  LDL.LU.64 R196, [R1+0x3928] ;  /* 0x0039280001c47983 */ /* 0x000ee80000300a00 */
[----:B------:R-:W3:Y:S04]  /*370d0*/  LDL.LU.64 R202, [R1+0x3920] ;  /* 0x0039200001ca7983 */ /* 0x000ee80000300a00 */
[----:B------:R-:W3:Y:S04]  /*370e0*/  LDL.LU.64 R200, [R1+0x3918] ;  /* 0x0039180001c87983 */ /* 0x000ee80000300a00 */
        /* <DEDUP_REMOVED lines=15> */
[----:B------:R-:W3:Y:S01]  /*371e0*/  LDL.LU.64 R248, [R1+0x38d8] ;  /* 0x0038d80001f87983 */ /* 0x000ee20000300a00 */
[----:B------:R-:W-:Y:S11]  /*371f0*/  HMMA.1688.F32.TF32 R212, R132, R52, R212 ;  /* 0x0000003484d4723c */ /* 0x000ff600000810d4 */
[----:B------:R-:W-:Y:S11]  /*37200*/  @!UPT UIADD3 URZ, URZ, URZ, URZ ;  /* 0x0000003f3f3ff290 */ /* 0x000ff6000fffe03f */
[----:B------:R-:W-:Y:S01]  /*37210*/  @!UPT UIADD3 URZ, URZ, URZ, URZ ;  /* 0x0000003f3f3ff290 */ /* 0x000fe2000fffe03f */
[----:B------:R-:W-:Y:S04]  /*37220*/  STL.64 [R1+0x370], R212 ;  /* 0x000370d401007387 */ /* 0x000fe80000100a00 */
[----:B------:R1:W-:Y:S01]  /*37230*/  STL.64 [R1+0x378], R214 ;  /* 0x000378d601007387 */ /* 0x0003e20000100a00 */
[C---:B------:R-:W-:Y:S08]  /*37240*/  HMMA.1688.F32.TF32 R20, R208.reuse, R12, R20 ;  /* 0x0000000cd014723c */ /* 0x040ff00000081014 */
[C---:B----4-:R-:W-:Y:S08]  /*37250*/  HMMA.1688.F32.TF32 R188, R208.reuse, R116, R188 ;  /* 0x00000074d0bc723c */ /* 0x050ff000000810bc */
[C---:B--2---:R-:W-:Y:S08]  /*37260*/  HMMA.1688.F32.TF32 R192, R208.reuse, R120, R192 ;  /* 0x00000078d0c0723c */ /* 0x044ff000000810c0 */
[C---:B---3--:R-:W-:Y:S08]  /*37270*/  HMMA.1688.F32.TF32 R196, R208.reuse, R4, R196 ;  /* 0x00000004d0c4723c */ /* 0x048ff000000810c4 */
[C---:B------:R-:W-:Y:S08]  /*37280*/  HMMA.1688.F32.TF32 R200, R208.reuse, R8, R200 ;  /* 0x00000008d0c8723c */ /* 0x040ff000000810c8 */
[----:B------:R-:W-:Y:S08]  /*37290*/  HMMA.1688.F32.TF32 R204, R208, R124, R204 ;  /* 0x0000007cd0cc723c */ /* 0x000ff000000810cc */
[C---:B-1----:R-:W-:Y:S08]  /*372a0*/  HMMA.1688.F32.TF32 R212, R132.reuse, R232, R244 ;  /* 0x000000e884d4723c */ /* 0x042ff000000810f4 */
[----:B------:R-:W-:Y:S01]  /*372b0*/  HMMA.1688.F32.TF32 R248, R132, R12, R248 ;  /* 0x0000000c84f8723c */ /* 0x000fe200000810f8 */
[----:B------:R-:W-:Y:S04]  /*372c0*/  LDS R132, [R3+0x10300] ;  /* 0x0103000003847984 */ /* 0x000fe80000000800 */
[----:B------:R-:W-:Y:S04]  /*372d0*/  LDS R134, [R3+0x12300] ;  /* 0x0123000003867984 */ /* 0x000fe80000000800 */
[----:B------:R-:W-:Y:S04]  /*372e0*/  LDS R133, [R0+0x10300] ;  /* 0x0103000000857984 */ /* 0x000fe80000000800 */
[----:B------:R-:W1:Y:S10]  /*372f0*/  LDS R135, [R0+0x12300] ;  /* 0x0123000000877984 */ /* 0x000e740000000800 */
[----:B------:R-:W-:Y:S04]  /*37300*/  STL.64 [R1+0x360], R248 ;  /* 0x000360f801007387 */ /* 0x000fe80000100a00 */
[----:B------:R-:W-:Y:S04]  /*37310*/  STL.64 [R1+0x368], R250 ;  /* 0x000368fa01007387 */ /* 0x000fe80000100a00 */
[----:B------:R-:W-:Y:S04]  /*37320*/  STL.64 [R1+0x350], R212 ;  /* 0x000350d401007387 */ /* 0x000fe80000100a00 */
[----:B------:R2:W-:Y:S02]  /*37330*/  STL.64 [R1+0x358], R214 ;  /* 0x000358d601007387 */ /* 0x0005e40000100a00 */
[----:B--2---:R-:W-:Y:S01]  /*37340*/  HMMA.1688.F32.TF32 R212, R208, R128, R240 ;  /* 0x00000080d0d4723c */ /* 0x004fe200000810f0 */
[----:B------:R-:W-:Y:S01]  /*37350*/  IMAD.MOV.U32 R248, RZ, RZ, R72 ;  /* 0x000000fffff87224 */ /* 0x000fe200078e0048 */
[----:B------:R-:W-:Y:S01]  /*37360*/  MOV R249, R73 ;  /* 0x0000004900f97202 */ /* 0x000fe20000000f00 */
[----:B------:R-:W-:Y:S01]  /*37370*/  IMAD.MOV.U32 R250, RZ, RZ, R74 ;  /* 0x000000fffffa7224 */ /* 0x000fe200078e004a */
[----:B------:R-:W-:Y:S01]  /*37380*/  MOV R244, R68 ;  /* 0x0000004400f47202 */ /* 0x000fe20000000f00 */
[----:B------:R-:W-:-:S02]  /*37390*/  IMAD.MOV.U32 R251, RZ, RZ, R75 ;  /* 0x000000fffffb7224 */ /* 0x000fc400078e004b */
[----:B------:R-:W-:Y:S01]  /*373a0*/  IMAD.MOV.U32 R245, RZ, RZ, R69 ;  /* 0x000000fffff57224 */ /* 0x000fe200078e0045 */
[----:B------:R-:W-:Y:S01]  /*373b0*/  MOV R247, R71 ;  /* 0x0000004700f77202 */ /* 0x000fe20000000f00 */
[----:B------:R-:W-:Y:S01]  /*373c0*/  IMAD.MOV.U32 R246, RZ, RZ, R70 ;  /* 0x000000fffff67224 */ /* 0x000fe200078e0046 */
[----:B------:R-:W-:Y:S04]  /*373d0*/  LDS R240, [R3+0x10400] ;  /* 0x0104000003f07984 */ /* 0x000fe80000000800 */
[----:B------:R-:W-:Y:S04]  /*373e0*/  LDS R242, [R3+0x12400] ;  /* 0x0124000003f27984 */ /* 0x000fe80000000800 */
[----:B------:R-:W-:Y:S04]  /*373f0*/  LDS R241, [R0+0x10400] ;  /* 0x0104000000f17984 */ /* 0x000fe80000000800 */
[----:B------:R-:W2:Y:S04]  /*37400*/  LDS R243, [R0+0x12400] ;  /* 0x0124000000f37984 */ /* 0x000ea80000000800 */
        /* <DEDUP_REMOVED lines=9> */
[----:B------:R4:W-:Y:S01]  /*374a0*/  STL.64 [R1+0x308], R194 ;  /* 0x000308c201007387 */ /* 0x0009e20000100a00 */
[C---:B---3--:R-:W-:Y:S03]  /*374b0*/  HMMA.1688.F32.TF32 R196, R208.reuse, R112, R216 ;  /* 0x00000070d0c4723c */ /* 0x048fe600000810d8 */
[----:B------:R-:W-:Y:S04]  /*374c0*/  STL.64 [R1+0x2f0], R188 ;  /* 0x0002f0bc01007387 */ /* 0x000fe80000100a00 */
[----:B------:R3:W-:Y:S01]  /*374d0*/  STL.64 [R1+0x2f8], R190 ;  /* 0x0002f8be01007387 */ /* 0x0007e20000100a00 */
[C---:B----4-:R-:W-:Y:S08]  /*374e0*/  HMMA.1688.F32.TF32 R192, R208.reuse, R108, R220 ;  /* 0x0000006cd0c0723c */ /* 0x050ff000000810dc */
[C---:B---3--:R-:W-:Y:S07]  /*374f0*/  HMMA.1688.F32.TF32 R188, R208.reuse, R104, R224 ;  /* 0x00000068d0bc723c */ /* 0x048fee00000810e0 */
        /* <DEDUP_REMOVED lines=8> */
[C---:B---3--:R-:W-:Y:S08]  /*37580*/  HMMA.1688.F32.TF32 R188, R208.reuse, R60, R236 ;  /* 0x0000003cd0bc723c */ /* 0x048ff000000810ec */
        /* <DEDUP_REMOVED lines=16> */
[----:B------:R1:W-:Y:S02]  /*37690*/  STL.64 [R1+0x248], R18 ;  /* 0x0002481201007387 */ /* 0x0003e40000100a00 */
[C---:B-1----:R-:W-:Y:S11]  /*376a0*/  HMMA.1688.F32.TF32 R16, R132.reuse, R128, R48 ;  /* 0x000000808410723c */ /* 0x042ff60000081030 */
[----:B------:R-:W-:Y:S11]  /*376b0*/  @!UPT UIADD3 URZ, URZ, URZ, URZ ;  /* 0x0000003f3f3ff290 */ /* 0x000ff6000fffe03f */
[----:B------:R-:W-:Y:S01]  /*376c0*/  @!UPT UIADD3 URZ, URZ, URZ, URZ ;  /* 0x0000003f3f3ff290 */ /* 0x000fe2000fffe03f */
[----:B------:R1:W-:Y:S01]  /*376d0*/  STL.64 [R1+0x230], R16 ;  /* 0x0002301001007387 */ /* 0x0003e20000100a00 */
[----:B------:R-:W-:Y:S01]  /*376e0*/  MOV R252, R18 ;  /* 0x0000001200fc7202 */ /* 0x000fe20000000f00 */
[----:B------:R-:W-:Y:S02]  /*376f0*/  IMAD.MOV.U32 R2, RZ, RZ, R19 ;  /* 0x000000ffff027224 */ /* 0x000fe400078e0013 */
[----:B------:R-:W3:Y:S01]  /*37700*/  LDL.LU R72, [R1+0x38d4] ;  /* 0x0038d40001487983 */ /* 0x000ee20000300800 */
[----:B-1----:R-:W-:Y:S11]  /*37710*/  HMMA.1688.F32.TF32 R16, R132, R124, R64 ;  /* 0x0000007c8410723c */ /* 0x002ff60000081040 */
[----:B------:R-:W-:Y:S11]  /*37720*/  @!UPT UIADD3 URZ, URZ, URZ, URZ ;  /* 0x0000003f3f3ff290 */ /* 0x000ff6000fffe03f */
[----:B------:R-:W-:Y:S01]  /*37730*/  @!UPT UIADD3 URZ, URZ, URZ, URZ ;  /* 0x0000003f3f3ff290 */ /* 0x000fe2000fffe03f */
[----:B------:R-:W-:Y:S04]  /*37740*/  STL.64 [R1+0x220], R16 ;  /* 0x0002201001007387 */ /* 0x000fe80000100a00 */
[----:B------:R3:W-:Y:S04]  /*37750*/  STL.64 [R1+0x228], R18 ;  /* 0x0002281201007387 */ /* 0x0007e80000100a00 */
[----:B------:R-:W3:Y:S04]  /*37760*/  LDL.LU R73, [R1+0x38d0] ;  /* 0x0038d00001497983 */ /* 0x000ee80000300800 */
[----:B------:R-:W3:Y:S04]  /*37770*/  LDL.LU R74, [R1+0x38cc] ;  /* 0x0038cc00014a7983 */ /* 0x000ee80000300800 */
[----:B------:R-:W3:Y:S04]  /*37780*/  LDL.LU R75, [R1+0x38c8] ;  /* 0x0038c800014b7983 */ /* 0x000ee80000300800 */
[----:B------:R-:W4:Y:S04]  /*37790*/  LDL.LU R68, [R1+0x38c4] ;  /* 0x0038c40001447983 */ /* 0x000f280000300800 */
[----:B------:R-:W4:Y:S04]  /*377a0*/  LDL.LU R69, [R1+0x38c0] ;  /* 0x0038c00001457983 */ /* 0x000f280000300800 */
[----:B------:R-:W4:Y:S04]  /*377b0*/  LDL.LU R70, [R1+0x38bc] ;  /* 0x0038bc0001467983 */ /* 0x000f280000300800 */
[----:B------:R-:W4:Y:S01]  /*377c0*/  LDL.LU R71, [R1+0x38b8] ;  /* 0x0038b80001477983 */ /* 0x000f220000300800 */
[----:B------:R-:W-:-:S03]  /*377d0*/  IMAD.MOV.U32 R212, RZ, RZ, R83 ;  /* 0x000000ffffd47224 */ /* 0x000fc600078e0053 */
[----:B------:R-:W2:Y:S01]  /*377e0*/  LDL.LU R204, [R1+0x30] ;  /* 0x0000300001cc7983 */ /* 0x000ea20000300800 */
[----:B------:R-:W-:-:S03]  /*377f0*/  IMAD.MOV.U32 R213, RZ, RZ, R86 ;  /* 0x000000ffffd57224 */ /* 0x000fc600078e0056 */
[----:B------:R-:W2:Y:S01]  /*37800*/  LDL.LU R205, [R1+0x34] ;  /* 0x0000340001cd7983 */ /* 0x000ea20000300800 */
[----:B------:R-:W-:-:S03]  /*37810*/  MOV R214, R87 ;  /* 0x0000005700d67202 */ /* 0x000fc60000000f00 */
[----:B------:R-:W2:Y:S04]  /*37820*/  LDL.LU R206, [R1+0x38] ;  /* 0x0000380001ce7983 */ /* 0x000ea80000300800 */
[----:B------:R-:W2:Y:S04]  /*37830*/  LDL.LU R207, [R1+0x3c] ;  /* 0x00003c0001cf7983 */ /* 0x000ea80000300800 */
[----:B------:R-:W2:Y:S04]  /*37840*/  LDL.LU R83, [R1+0x38b4] ;  /* 0x0038b40001537983 */ /* 0x000ea80000300800 */
[----:B------:R-:W2:Y:S04]  /*37850*/  LDL.LU R86, [R1+0x38b0] ;  /* 0x0038b00001567983 */ /* 0x000ea80000300800 */
[----:B------:R-:W2:Y:S01]  /*37860*/  LDL.LU R87, [R1+0x38ac] ;  /* 0x0038ac0001577983 */ /* 0x000ea20000300800 */
[----:B------:R-:W-:-:S03]  /*37870*/  IMAD.MOV.U32 R215, RZ, RZ, R91 ;  /* 0x000000ffffd77224 */ /* 0x000fc600078e005b */
[----:B------:R-:W2:Y:S01]  /*37880*/  LDL.LU R91, [R1+0x38a8] ;  /* 0x0038a800015b7983 */ /* 0x000ea20000300800 */
[C---:B------:R-:W-:Y:S08]  /*37890*/  HMMA.1688.F32.TF32 R24, R132.reuse, R120, R76 ;  /* 0x000000788418723c */ /* 0x040ff0000008104c */
[C---:B---3--:R-:W-:Y:S08]  /*378a0*/  HMMA.1688.F32.TF32 R16, R132.reuse, R4, R72 ;  /* 0x000000048410723c */ /* 0x048ff00000081048 */
[C---:B----4-:R-:W-:Y:S11]  /*378b0*/  HMMA.1688.F32.TF32 R20, R132.reuse, R8, R68 ;  /* 0x000000088414723c */ /* 0x050ff60000081044 */
[----:B------:R-:W-:Y:S11]  /*378c0*/  @!UPT UIADD3 URZ, URZ, URZ, URZ ;  /* 0x0000003f3f3ff290 */ /* 0x000ff6000fffe03f */
[----:B------:R-:W-:Y:S01]  /*378d0*/  @!UPT UIADD3 URZ, URZ, URZ, URZ ;  /* 0x0000003f3f3ff290 */ /* 0x000fe2000fffe03f */
[----:B------:R-:W-:Y:S04]  /*378e0*/  STL.64 [R1+0x210], R20 ;  /* 0x0002101401007387 */ /* 0x000fe80000100a00 */
[----:B------:R2:W-:Y:S04]  /*378f0*/  STL.64 [R1+0x218], R22 ;  /* 0x0002181601007387 */ /* 0x0005e80000100a00 */
[----:B------:R-:W-:Y:S04]  /*37900*/  STL.64 [R1+0x200], R16 ;  /* 0x0002001001007387 */ /* 0x000fe80000100a00 */
[----:B------:R1:W-:Y:S01]  /*37910*/  STL.64 [R1+0x208], R18 ;  /* 0x0002081201007387 */ /* 0x0003e20000100a00 */
[C---:B--2---:R-:W-:Y:S08]  /*37920*/  HMMA.1688.F32.TF32 R20, R132.reuse, R116, R80 ;  /* 0x000000748414723c */ /* 0x044ff00000081050 */
[C---:B-1----:R-:W-:Y:S01]  /*37930*/  HMMA.1688.F32.TF32 R16, R132.reuse, R112, R84 ;  /* 0x000000708410723c */ /* 0x042fe20000081054 */
[----:B------:R-:W-:Y:S04]  /*37940*/  STL.64 [R1+0x1f0], R24 ;  /* 0x0001f01801007387 */ /* 0x000fe80000100a00 */
[----:B------:R1:W-:Y:S10]  /*37950*/  STL.64 [R1+0x1f8], R26 ;  /* 0x0001f81a01007387 */ /* 0x0003f40000100a00 */
[----:B------:R-:W-:Y:S01]  /*37960*/  STL.64 [R1+0x1e0], R20 ;  /* 0x0001e01401007387 */ /* 0x000fe20000100a00 */
[C---:B-1----:R-:W-:Y:S03]  /*37970*/  HMMA.1688.F32.TF32 R24, R132.reuse, R108, R88 ;  /* 0x0000006c8418723c */ /* 0x042fe60000081058 */
[----:B------:R1:W-:Y:S04]  /*37980*/  STL.64 [R1+0x1e8], R22 ;  /* 0x0001e81601007387 */ /* 0x0003e80000100a00 */
[----:B------:R-:W-:Y:S04]  /*37990*/  STL.64 [R1+0x1d0], R16 ;  /* 0x0001d01001007387 */ /* 0x000fe80000100a00 */
[----:B------:R2:W-:Y:S01]  /*379a0*/  STL.64 [R1+0x1d8], R18 ;  /* 0x0001d81201007387 */ /* 0x0005e20000100a00 */
[C---:B-1----:R-:W-:Y:S08]  /*379b0*/  HMMA.1688.F32.TF32 R20, R132.reuse, R104, R92 ;  /* 0x000000688414723c */ /* 0x042ff0000008105c */
[C---:B--2---:R-:W-:Y:S03]  /*379c0*/  HMMA.1688.F32.TF32 R16, R132.reuse, R100, R136 ;  /* 0x000000648410723c */ /* 0x044fe60000081088 */
[----:B------:R-:W-:Y:S04]  /*379d0*/  STL.64 [R1+0x1c0], R24 ;  /* 0x0001c01801007387 */ /* 0x000fe80000100a00 */
[----:B------:R1:W-:Y:S08]  /*379e0*/  STL.64 [R1+0x1c8], R26 ;  /* 0x0001c81a01007387 */ /* 0x0003f00000100a00 */
        /* <DEDUP_REMOVED lines=14> */
[C---:B-1----:R-:W-:Y:S03]  /*37ad0*/  HMMA.1688.F32.TF32 R20, R132.reuse, R12, R40 ;  /* 0x0000000c8414723c */ /* 0x042fe60000081028 */
[----:B------:R-:W-:Y:S04]  /*37ae0*/  LDS R36, [R3+0x10500] ;  /* 0x0105000003247984 */ /* 0x000fe80000000800 */
[----:B------:R-:W-:Y:S01]  /*37af0*/  LDS R38, [R3+0x12500] ;  /* 0x0125000003267984 */ /* 0x000fe20000000800 */
[----:B--2---:R-:W-:Y:S03]  /*37b00*/  HMMA.1688.F32.TF32 R16, R132, R232, R44 ;  /* 0x000000e88410723c */ /* 0x004fe6000008102c */
[----:B------:R-:W-:Y:S04]  /*37b10*/  STL.64 [R1+0x160], R24 ;  /* 0x0001601801007387 */ /* 0x000fe80000100a00 */
[----:B------:R-:W-:Y:S04]  /*37b20*/  STL.64 [R1+0x168], R26 ;  /* 0x0001681a01007387 */ /* 0x000fe80000100a00 */
[----:B------:R-:W-:Y:S04]  /*37b30*/  LDS R37, [R0+0x10500] ;  /* 0x0105000000257984 */ /* 0x000fe80000000800 */
[----:B------:R-:W1:Y:S04]  /*37b40*/  LDS R39, [R0+0x12500] ;  /* 0x0125000000277984 */ /* 0x000e680000000800 */
[----:B------:R-:W-:Y:S04]  /*37b50*/  STL.64 [R1+0x150], R20 ;  /* 0x0001501401007387 */ /* 0x000fe80000100a00 */
[----:B------:R-:W-:Y:S04]  /*37b60*/  STL.64 [R1+0x158], R22 ;  /* 0x0001581601007387 */ /* 0x000fe80000100a00 */
[----:B------:R-:W-:Y:S04]  /*37b70*/  STL.64 [R1+0x140], R16 ;  /* 0x0001401001007387 */ /* 0x000fe80000100a00 */
[----:B------:R2:W-:Y:S02]  /*37b80*/  STL.64 [R1+0x148], R18 ;  /* 0x0001481201007387 */ /* 0x0005e40000100a00 */
[C---:B--2---:R-:W-:Y:S08]  /*37b90*/  HMMA.1688.F32.TF32 R16, R240.reuse, R128, R144 ;  /* 0x00000080f010723c */ /* 0x044ff00000081090 */
[C---:B------:R-:W-:Y:S01]  /*37ba0*/  HMMA.1688.F32.TF32 R24, R240.reuse, R124, R148 ;  /* 0x0000007cf018723c */ /* 0x040fe20000081094 */
[----:B------:R-:W-:Y:S04]  /*37bb0*/  LDS R148, [R3+0x10600] ;  /* 0x0106000003947984 */ /* 0x000fe80000000800 */
[----:B------:R-:W-:Y:S03]  /*37bc0*/  LDS R150, [R3+0x12600] ;  /* 0x0126000003967984 */ /* 0x000fe60000000800 */
[C---:B------:R-:W-:Y:S01]  /*37bd0*/  HMMA.1688.F32.TF32 R20, R240.reuse, R8, R180 ;  /* 0x00000008f014723c */ /* 0x040fe200000810b4 */
[----:B------:R-:W-:Y:S04]  /*37be0*/  LDS R149, [R0+0x10600] ;  /* 0x0106000000957984 */ /* 0x000fe80000000800 */
[----:B------:R-:W2:Y:S04]  /*37bf0*/  LDS R151, [R0+0x12600] ;  /* 0x0126000000977984 */ /* 0x000ea80000000800 */
[----:B------:R-:W-:Y:S04]  /*37c00*/  STL.64 [R1+0x130], R16 ;  /* 0x0001301001007387 */ /* 0x000fe80000100a00 */
[----:B------:R3:W-:Y:S02]  /*37c10*/  STL.64 [R1+0x138], R18 ;  /* 0x0001381201007387 */ /* 0x0007e40000100a00 */
[C---:B---3--:R-:W-:Y:S02]  /*37c20*/  HMMA.1688.F32.TF32 R16, R240.reuse, R4, R156 ;  /* 0x00000004f010723c */ /* 0x048fe4000008109c */
[----:B------:R-:W-:Y:S04]  /*37c30*/  STL.64 [R1+0x120], R24 ;  /* 0x0001201801007387 */ /* 0x000fe80000100a00 */
[----:B------:R3:W-:Y:S04]  /*37c40*/  STL.64 [R1+0x128], R26 ;  /* 0x0001281a01007387 */ /* 0x0007e80000100a00 */
[----:B------:R-:W-:Y:S04]  /*37c50*/  STL.64 [R1+0x110], R20 ;  /* 0x0001101401007387 */ /* 0x000fe80000100a00 */
[----:B------:R4:W-:Y:S01]  /*37c60*/  STL.64 [R1+0x118], R22 ;  /* 0x0001181601007387 */ /* 0x0009e20000100a00 */
[C---:B---3--:R-:W-:Y:S08]  /*37c70*/  HMMA.1688.F32.TF32 R24, R240.reuse, R120, R160 ;  /* 0x00000078f018723c */ /* 0x048ff000000810a0 */
[----:B------:R-:W-:Y:S01]  /*37c80*/  STL.64 [R1+0x100], R16 ;  /* 0x0001001001007387 */ /* 0x000fe20000100a00 */
[C---:B----4-:R-:W-:Y:S03]  /*37c90*/  HMMA.1688.F32.TF32 R20, R240.reuse, R116, R164 ;  /* 0x00000074f014723c */ /* 0x050fe600000810a4 */
[----:B------:R3:W-:Y:S05]  /*37ca0*/  STL.64 [R1+0x108], R18 ;  /* 0x0001081201007387 */ /* 0x0007ea0000100a00 */
[C---:B---3--:R-:W-:Y:S06]  /*37cb0*/  HMMA.1688.F32.TF32 R16, R240.reuse, R112, R152 ;  /* 0x00000070f010723c */ /* 0x048fec0000081098 */
[----:B------:R-:W-:Y:S04]  /*37cc0*/  STL.64 [R1+0xf0], R24 ;  /* 0x0000f01801007387 */ /* 0x000fe80000100a00 */
[----:B------:R3:W-:Y:S05]  /*37cd0*/  STL.64 [R1+0xf8], R26 ;  /* 0x0000f81a01007387 */ /* 0x0007ea0000100a00 */
[----:B------:R-:W-:Y:S04]  /*37ce0*/  STL.64 [R1+0xe0], R20 ;  /* 0x0000e01401007387 */ /* 0x000fe80000100a00 */
[----:B------:R4:W-:Y:S01]  /*37cf0*/  STL.64 [R1+0xe8], R22 ;  /* 0x0000e81601007387 */ /* 0x0009e20000100a00 */
[C---:B---3--:R-:W-:Y:S03]  /*37d00*/  HMMA.1688.F32.TF32 R24, R240.reuse, R108, R172 ;  /* 0x0000006cf018723c */ /* 0x048fe600000810ac */
[----:B------:R-:W-:Y:S05]  /*37d10*/  STL.64 [R1+0xd0], R16 ;  /* 0x0000d01001007387 */ /* 0x000fea0000100a00 */
[C---:B----4-:R-:W-:Y:S01]  /*37d20*/  HMMA.1688.F32.TF32 R20, R240.reuse, R104, R176 ;  /* 0x00000068f014723c */ /* 0x050fe200000810b0 */
[----:B------:R3:W-:Y:S07]  /*37d30*/  STL.64 [R1+0xd8], R18 ;  /* 0x0000d81201007387 */ /* 0x0007ee0000100a00 */
[C---:B---3--:R-:W-:Y:S07]  /*37d40*/  HMMA.1688.F32.TF32 R16, R240.reuse, R100, R204 ;  /* 0x00000064f010723c */ /* 0x048fee00000810cc */
[----:B------:R-:W-:Y:S04]  /*37d50*/  STL.64 [R1+0x50], R24 ;  /* 0x0000501801007387 */ /* 0x000fe80000100a00 */
[----:B------:R3:W-:Y:S04]  /*37d60*/  STL.64 [R1+0x58], R26 ;  /* 0x0000581a01007387 */ /* 0x0007e80000100a00 */
        /* <DEDUP_REMOVED lines=8> */
[----:B------:R-:W-:Y:S04]  /*37df0*/  STL.64 [R1+0x28], R26 ;  /* 0x0000281a01007387 */ /* 0x000fe80000100a00 */
[----:B------:R-:W3:Y:S04]  /*37e00*/  LDL.LU R204, [R1+0x6d0] ;  /* 0x0006d00001cc7983 */ /* 0x000ee80000300800 */
[----:B------:R-:W-:Y:S04]  /*37e10*/  STL.64 [R1+0x10], R20 ;  /* 0x0000101401007387 */ /* 0x000fe80000100a00 */
[----:B------:R-:W-:Y:S04]  /*37e20*/  STL.64 [R1+0x18], R22 ;  /* 0x0000181601007387 */ /* 0x000fe80000100a00 */
[----:B------:R-:W-:Y:S04]  /*37e30*/  STL.64 [R1], R16 ;  /* 0x0000001001007387 */ /* 0x000fe80000100a00 */
[----:B------:R1:W-:Y:S04]  /*37e40*/  STL.64 [R1+0x8], R18 ;  /* 0x0000081201007387 */ /* 0x0003e80000100a00 */
        /* <DEDUP_REMOVED lines=39> */
[C---:B----4-:R-:W-:Y:S08]  /*380c0*/  HMMA.1688.F32.TF32 R248, R240.reuse, R52, R248 ;  /* 0x00000034f0f8723c */ /* 0x050ff000000810f8 */
[C---:B--2---:R-:W-:Y:S08]  /*380d0*/  HMMA.1688.F32.TF32 R244, R240.reuse, R12, R244 ;  /* 0x0000000cf0f4723c */ /* 0x044ff000000810f4 */
[----:B---3--:R-:W-:Y:S07]  /*380e0*/  HMMA.1688.F32.TF32 R240, R240, R232, R220 ;  /* 0x000000e8f0f0723c */ /* 0x008fee00000810dc */
[----:B------:R-:W-:Y:S04]  /*380f0*/  STL.64 [R1+0x35e8], R250 ;  /* 0x0035e8fa01007387 */ /* 0x000fe80000100a00 */
[----:B------:R2:W-:Y:S04]  /*38100*/  STL.64 [R1+0x35e0], R248 ;  /* 0x0035e0f801007387 */ /* 0x0005e80000100a00 */
[----:B------:R-:W-:Y:S04]  /*38110*/  STL.64 [R1+0x35f8], R246 ;  /* 0x0035f8f601007387 */ /* 0x000fe80000100a00 */
[----:B------:R3:W-:Y:S01]  /*38120*/  STL.64 [R1+0x35f0], R244 ;  /* 0x0035f0f401007387 */ /* 0x0007e20000100a00 */
[C---:B-1----:R-:W-:Y:S03]  /*38130*/  HMMA.1688.F32.TF32 R16, R36.reuse, R128, R196 ;  /* 0x000000802410723c */ /* 0x042fe600000810c4 */
[----:B------:R-:W-:Y:S04]  /*38140*/  STL [R1+0x35dc], R240 ;  /* 0x0035dcf001007387 */ /* 0x000fe80000100800 */
[----:B------:R-:W-:Y:S04]  /*38150*/  STL [R1+0x35d8], R241 ;  /* 0x0035d8f101007387 */ /* 0x000fe80000100800 */
[----:B------:R-:W-:Y:S04]  /*38160*/  STL [R1+0x35d4], R242 ;  /* 0x0035d4f201007387 */ /* 0x000fe80000100800 */
[----:B------:R-:W-:Y:S01]  /*38170*/  STL [R1+0x35d0], R243 ;  /* 0x0035d0f301007387 */ /* 0x000fe20000100800 */
[C---:B------:R-:W-:Y:S07]  /*38180*/  HMMA.1688.F32.TF32 R20, R36.reuse, R124, R216 ;  /* 0x0000007c2414723c */ /* 0x040fee00000810d8 */
[----:B------:R-:W-:Y:S04]  /*38190*/  STL [R1+0x35cc], R16 ;  /* 0x0035cc1001007387 */ /* 0x000fe80000100800 */
[----:B------:R-:W-:Y:S04]  /*381a0*/  STL [R1+0x35c8], R17 ;  /* 0x0035c81101007387 */ /* 0x000fe80000100800 */
[----:B------:R-:W-:Y:S04]  /*381b0*/  STL [R1+0x35c4], R18 ;  /* 0x0035c41201007387 */ /* 0x000fe80000100800 */
[----:B------:R1:W-:Y:S01]  /*381c0*/  STL [R1+0x35c0], R19 ;  /* 0x0035c01301007387 */ /* 0x0003e20000100800 */
[----:B------:R-:W-:Y:S01]  /*381d0*/  HMMA.1688.F32.TF32 R24, R36, R4, R192 ;  /* 0x000000042418723c */ /* 0x000fe200000810c0 */
[----:B--2---:R-:W-:Y:S01]  /*381e0*/  IMAD.MOV.U32 R248, RZ, RZ, R123 ;  /* 0x000000fffff87224 */ /* 0x004fe200078e007b */
[----:B------:R-:W-:Y:S01]  /*381f0*/  MOV R250, R119 ;  /* 0x0000007700fa7202 */ /* 0x000fe20000000f00 */
[----:B------:R-:W-:-:S02]  /*38200*/  IMAD.MOV.U32 R249, RZ, RZ, R122 ;  /* 0x000000fffff97224 */ /* 0x000fc400078e007a */
[----:B------:R-:W-:Y:S01]  /*38210*/  IMAD.MOV.U32 R251, RZ, RZ, R118 ;  /* 0x000000fffffb7224 */ /* 0x000fe200078e0076 */
[----:B---3--:R-:W-:Y:S01]  /*38220*/  MOV R245, R103 ;  /* 0x0000006700f57202 */ /* 0x008fe20000000f00 */
[----:B------:R-:W-:Y:S01]  /*38230*/  IMAD.MOV.U32 R244, RZ, RZ, R102 ;  /* 0x000000fffff47224 */ /* 0x000fe200078e0066 */
[C---:B-1----:R-:W-:Y:S01]  /*38240*/  HMMA.1688.F32.TF32 R16, R36.reuse, R8, R188 ;  /* 0x000000082410723c */ /* 0x042fe200000810bc */
[----:B------:R-:W-:Y:S04]  /*38250*/  STL.64 [R1+0xc0], R20 ;  /* 0x0000c01401007387 */ /* 0x000fe80000100a00 */
[----:B------:R1:W-:Y:S01]  /*38260*/  STL.64 [R1+0xc8], R22 ;  /* 0x0000c81601007387 */ /* 0x0003e20000100a00 */
[----:B------:R-:W-:Y:S02]  /*38270*/  IMAD.MOV.U32 R246, RZ, RZ, R106 ;  /* 0x000000fffff67224 */ /* 0x000fe400078e006a */
[----:B------:R-:W-:Y:S01]  /*38280*/  IMAD.MOV.U32 R247, RZ, RZ, R107 ;  /* 0x000000fffff77224 */ /* 0x000fe200078e006b */
[----:B------:R-:W-:Y:S04]  /*38290*/  LDS R196, [R3+0x10700] ;  /* 0x0107000003c47984 */ /* 0x000fe80000000800 */
[----:B------:R-:W-:Y:S01]  /*382a0*/  LDS R198, [R3+0x12700] ;  /* 0x0127000003c67984 */ /* 0x000fe20000000800 */
[C---:B-1----:R-:W-:Y:S03]  /*382b0*/  HMMA.1688.F32.TF32 R20, R36.reuse, R120, R200 ;  /* 0x000000782414723c */ /* 0x042fe600000810c8 */
[----:B------:R-:W-:Y:S04]  /*382c0*/  LDS R197, [R0+0x10700] ;  /* 0x0107000000c57984 */ /* 0x000fe80000000800 */
[----:B------:R-:W1:Y:S04]  /*382d0*/  LDS R199, [R0+0x12700] ;  /* 0x0127000000c77984 */ /* 0x000e680000000800 */
[----:B------:R-:W-:Y:S04]  /*382e0*/  STL.64 [R1+0xb0], R16 ;  /* 0x0000b01001007387 */ /* 0x000fe80000100a00 */
[----:B------:R2:W-:Y:S02]  /*382f0*/  STL.64 [R1+0xb8], R18 ;  /* 0x0000b81201007387 */ /* 0x0005e40000100a00 */
[C---:B--2---:R-:W-:Y:S02]  /*38300*/  HMMA.1688.F32.TF32 R16, R36.reuse, R116, R204 ;  /* 0x000000742410723c */ /* 0x044fe400000810cc */
[----:B------:R-:W-:Y:S04]  /*38310*/  STL.64 [R1+0xa0], R24 ;  /* 0x0000a01801007387 */ /* 0x000fe80000100a00 */
[----:B------:R-:W-:Y:S11]  /*38320*/  STL.64 [R1+0xa8], R26 ;  /* 0x0000a81a01007387 */ /* 0x000ff60000100a00 */
[----:B------:R-:W-:Y:S06]  /*38330*/  @!UPT UIADD3 URZ, URZ, URZ, URZ ;  /* 0x0000003f3f3ff290 */ /* 0x000fec000fffe03f */
[----:B------:R-:W-:Y:S04]  /*38340*/  STL [R1+0x84], R17 ;  /* 0x0000841101007387 */ /* 0x000fe80000100800 */
[----:B------:R-:W-:Y:S04]  /*38350*/  STL.64 [R1+0x90], R20 ;  /* 0x0000901401007387 */ /* 0x000fe80000100a00 */
[----:B------:R2:W-:Y:S02]  /*38360*/  STL.64 [R1+0x98], R22 ;  /* 0x0000981601007387 */ /* 0x0005e40000100a00 */
[----:B--2---:R-:W-:Y:S02]  /*38370*/  HMMA.1688.F32.TF32 R20, R36, R112, R212 ;  /* 0x000000702414723c */ /* 0x004fe400000810d4 */
[----:B------:R2:W-:Y:S11]  /*38380*/  STL.64 [R1+0x88], R18 ;  /* 0x0000881201007387 */ /* 0x0005f60000100a00 */
[----:B------:R-:W-:Y:S10]  /*38390*/  @!UPT UIADD3 URZ, URZ, URZ, URZ ;  /* 0x0000003f3f3ff290 */ /* 0x000ff4000fffe03f */
[----:B------:R3:W-:Y:S04]  /*383a0*/  STL [R1+0x70], R20 ;  /* 0x0000701401007387 */ /* 0x0007e80000100800 */
        /* <DEDUP_REMOVED lines=36> */
[----:B--2---:R-:W-:Y:S01]  /*385f0*/  IMAD.MOV.U32 R19, RZ, RZ, R16 ;  /* 0x000000ffff137224 */ /* 0x004fe200078e0010 */
[----:B------:R-:W-:Y:S01]  /*38600*/  MOV R16, R21 ;  /* 0x0000001500107202 */ /* 0x000fe20000000f00 */
[----:B------:R-:W-:-:S02]  /*38610*/  IMAD.MOV.U32 R17, RZ, RZ, R22 ;  /* 0x000000ffff117224 */ /* 0x000fc400078e0016 */
[----:B------:R-:W-:-:S05]  /*38620*/  IMAD.MOV.U32 R18, RZ, RZ, R23 ;  /* 0x000000ffff127224 */ /* 0x000fca00078e0017 */
[----:B------:R-:W-:Y:S04]  /*38630*/  STL.64 [R1+0x3608], R18 ;  /* 0x0036081201007387 */ /* 0x000fe80000100a00 */
[----:B------:R-:W-:Y:S01]  /*38640*/  STL.64 [R1+0x3600], R16 ;  /* 0x0036001001007387 */ /* 0x000fe20000100a00 */
[C---:B---3--:R-:W-:Y:S08]  /*38650*/  HMMA.1688.F32.TF32 R20, R36.reuse, R108, R228 ;  /* 0x0000006c2414723c */ /* 0x048ff000000810e4 */
[C---:B----4-:R-:W-:Y:S08]  /*38660*/  HMMA.1688.F32.TF32 R24, R36.reuse, R56, R216 ;  /* 0x000000382418723c */ /* 0x050ff000000810d8 */
[C---:B------:R-:W-:Y:S08]  /*38670*/  HMMA.1688.F32.TF32 R212, R36.reuse, R104, R212 ;  /* 0x0000006824d4723c */ /* 0x040ff000000810d4 */
[----:B------:R-:W-:Y:S01]  /*38680*/  MOV R240, R20 ;  /* 0x0000001400f07202 */ /* 0x000fe20000000f00 */
[----:B------:R-:W-:Y:S01]  /*38690*/  IMAD.MOV.U32 R241, RZ, RZ, R21 ;  /* 0x000000fffff17224 */ /* 0x000fe200078e0015 */
[----:B------:R-:W-:Y:S01]  /*386a0*/  MOV R243, R23 ;  /* 0x0000001700f37202 */ /* 0x000fe20000000f00 */
[----:B------:R-:W-:Y:S01]  /*386b0*/  IMAD.MOV.U32 R242, RZ, RZ, R22 ;  /* 0x000000fffff27224 */ /* 0x000fe200078e0016 */
[C---:B------:R-:W-:Y:S08]  /*386c0*/  HMMA.1688.F32.TF32 R224, R36.reuse, R100, R224 ;  /* 0x0000006424e0723c */ /* 0x040ff000000810e0 */
[C---:B------:R-:W-:Y:S01]  /*386d0*/  HMMA.1688.F32.TF32 R192, R36.reuse, R96, R192 ;  /* 0x0000006024c0723c */ /* 0x040fe200000810c0 */
[----:B------:R-:W-:Y:S07]  /*386e0*/  STL.64 [R1+0x3618], R242 ;  /* 0x003618f201007387 */ /* 0x000fee0000100a00 */
[C---:B------:R-:W-:Y:S01]  /*386f0*/  HMMA.1688.F32.TF32 R20, R36.reuse, R60, R220 ;  /* 0x0000003c2414723c */ /* 0x040fe200000810dc */
[----:B------:R2:W-:Y:S07]  /*38700*/  STL.64 [R1+0x3610], R240 ;  /* 0x003610f001007387 */ /* 0x0005ee0000100a00 */
[C---:B------:R-:W-:Y:S01]  /*38710*/  HMMA.1688.F32.TF32 R28, R36.reuse, R52, R188 ;  /* 0x00000034241c723c */ /* 0x040fe200000810bc */
[----:B------:R-:W-:Y:S07]  /*38720*/  STL.64 [R1+0x3588], R214 ;  /* 0x003588d601007387 */ /* 0x000fee0000100a00 */
[C---:B------:R-:W-:Y:S01]  /*38730*/  HMMA.1688.F32.TF32 R32, R36.reuse, R12, R200 ;  /* 0x0000000c2420723c */ /* 0x040fe200000810c8 */
[----:B------:R3:W-:Y:S04]  /*38740*/  STL.64 [R1+0x3580], R212 ;  /* 0x003580d401007387 */ /* 0x0007e80000100a00 */
[----:B------:R-:W-:Y:S04]  /*38750*/  STL.64 [R1+0x3598], R226 ;  /* 0x003598e201007387 */ /* 0x000fe80000100a00 */
[----:B------:R4:W-:Y:S04]  /*38760*/  STL.64 [R1+0x3590], R224 ;  /* 0x003590e001007387 */ /* 0x0009e80000100a00 */
[----:B------:R-:W-:Y:S04]  /*38770*/  STL.64 [R1+0x35a8], R194 ;  /* 0x0035a8c201007387 */ /* 0x000fe80000100a00 */
[----:B------:R-:W-:Y:S04]  /*38780*/  STL.64 [R1+0x35a0], R192 ;  /* 0x0035a0c001007387 */ /* 0x000fe80000100a00 */
[----:B------:R-:W-:Y:S04]  /*38790*/  STL.64 [R1+0x35b8], R22 ;  /* 0x0035b81601007387 */ /* 0x000fe80000100a00 */
[----:B------:R1:W-:Y:S04]  /*387a0*/  STL.64 [R1+0x35b0], R20 ;  /* 0x0035b01401007387 */ /* 0x0003e80000100a00 */
[----:B------:R-:W-:Y:S04]  /*387b0*/  STL.64 [R1+0x3628], R26 ;  /* 0x0036281a01007387 */ /* 0x000fe80000100a00 */
[----:B------:R-:W-:Y:S04]  /*387c0*/  STL.64 [R1+0x3620], R24 ;  /* 0x0036201801007387 */ /* 0x000fe80000100a00 */
        /* <DEDUP_REMOVED lines=44> */
[----:B------:R-:W-:Y:S03]  /*38a90*/  HMMA.1688.F32.TF32 R36, R36, R232, R204 ;  /* 0x000000e82424723c */ /* 0x000fe600000810cc */
[----:B------:R-:W4:Y:S04]  /*38aa0*/  LDL.LU R204, [R1+0x810] ;  /* 0x0008100001cc7983 */ /* 0x000f280000300800 */
[----:B------:R-:W4:Y:S04]  /*38ab0*/  LDL.LU R205, [R1+0x814] ;  /* 0x0008140001cd7983 */ /* 0x000f280000300800 */
[----:B------:R-:W4:Y:S04]  /*38ac0*/  LDL.LU R206, [R1+0x818] ;  /* 0x0008180001ce7983 */ /* 0x000f280000300800 */
[----:B------:R-:W4:Y:S08]  /*38ad0*/  LDL.LU R207, [R1+0x81c] ;  /* 0x00081c0001cf7983 */ /* 0x000f300000300800 */
[----:B------:R1:W-:Y:S04]  /*38ae0*/  STL.64 [R1+0x3658], R38 ;  /* 0x0036582601007387 */ /* 0x0003e80000100a00 */
[----:B------:R1:W-:Y:S01]  /*38af0*/  STL.64 [R1+0x3650], R36 ;  /* 0x0036502401007387 */ /* 0x0003e20000100a00 */
[C---:B--2---:R-:W-:Y:S08]  /*38b00*/  HMMA.1688.F32.TF32 R88, R148.reuse, R100, R200 ;  /* 0x000000649458723c */ /* 0x044ff000000810c8 */
[C---:B---3--:R-:W-:Y:S08]  /*38b10*/  HMMA.1688.F32.TF32 R72, R148.reuse, R116, R228 ;  /* 0x000000749448723c */ /* 0x048ff000000810e4 */
[C---:B----4-:R-:W-:Y:S08]  /*38b20*/  HMMA.1688.F32.TF32 R44, R148.reuse, R124, R208 ;  /* 0x0000007c942c723c */ /* 0x050ff000000810d0 */
[C---:B------:R-:W-:Y:S08]  /*38b30*/  HMMA.1688.F32.TF32 R40, R148.reuse, R128, R48 ;  /* 0x000000809428723c */ /* 0x040ff00000081030 */
[C---:B------:R-:W-:Y:S08]  /*38b40*/  HMMA.1688.F32.TF32 R48, R148.reuse, R8, R168 ;  /* 0x000000089430723c */ /* 0x040ff000000810a8 */
[C---:B------:R-:W-:Y:S07]  /*38b50*/  HMMA.1688.F32.TF32 R64, R148.reuse, R4, R236 ;  /* 0x000000049440723c */ /* 0x040fee00000810ec */
[----:B------:R2:W-:Y:S01]  /*38b60*/  STL.64 [R1+0x3668], R42 ;  /* 0x0036682a01007387 */ /* 0x0005e20000100a00 */
[C---:B------:R-:W-:Y:S03]  /*38b70*/  HMMA.1688.F32.TF32 R68, R148.reuse, R120, R184 ;  /* 0x000000789444723c */ /* 0x040fe600000810b8 */
[----:B------:R3:W-:Y:S05]  /*38b80*/  STL.64 [R1+0x3660], R40 ;  /* 0x0036602801007387 */ /* 0x0007ea0000100a00 */
[C---:B------:R-:W-:Y:S01]  /*38b90*/  HMMA.1688.F32.TF32 R76, R148.reuse, R112, R220 ;  /* 0x00000070944c723c */ /* 0x040fe200000810dc */
[----:B------:R-:W-:Y:S07]  /*38ba0*/  STL.64 [R1+0x3678], R46 ;  /* 0x0036782e01007387 */ /* 0x000fee0000100a00 */
[C---:B------:R-:W-:Y:S01]  /*38bb0*/  HMMA.1688.F32.TF32 R80, R148.reuse, R108, R216 ;  /* 0x0000006c9450723c */ /* 0x040fe200000810d8 */
[----:B------:R4:W-:Y:S04]  /*38bc0*/  STL.64 [R1+0x3670], R44 ;  /* 0x0036702c01007387 */ /* 0x0009e80000100a00 */
[----:B------:R-:W-:Y:S03]  /*38bd0*/  STL.64 [R1+0x3688], R50 ;  /* 0x0036883201007387 */ /* 0x000fe60000100a00 */
[C---:B------:R-:W-:Y:S01]  /*38be0*/  HMMA.1688.F32.TF32 R84, R148.reuse, R104, R188 ;  /* 0x000000689454723c */ /* 0x040fe200000810bc */
[----:B------:R-:W-:Y:S04]  /*38bf0*/  STL.64 [R1+0x3680], R48 ;  /* 0x0036803001007387 */ /* 0x000fe80000100a00 */
[----:B------:R1:W-:Y:S04]  /*38c00*/  STL.64 [R1+0x3698], R66 ;  /* 0x0036984201007387 */ /* 0x0003e80000100a00 */
[----:B------:R1:W-:Y:S04]  /*38c10*/  STL.64 [R1+0x3690], R64 ;  /* 0x0036904001007387 */ /* 0x0003e80000100a00 */
[----:B------:R1:W-:Y:S04]  /*38c20*/  STL.64 [R1+0x36a8], R70 ;  /* 0x0036a84601007387 */ /* 0x0003e80000100a00 */
[----:B------:R1:W-:Y:S04]  /*38c30*/  STL.64 [R1+0x36a0], R68 ;  /* 0x0036a04401007387 */ /* 0x0003e80000100a00 */
[----:B------:R-:W-:Y:S04]  /*38c40*/  STL.64 [R1+0x36b8], R74 ;  /* 0x0036b84a01007387 */ /* 0x000fe80000100a00 */
[----:B------:R1:W-:Y:S04]  /*38c50*/  STL.64 [R1+0x36b0], R72 ;  /* 0x0036b04801007387 */ /* 0x0003e80000100a00 */
[----:B------:R-:W-:Y:S04]  /*38c60*/  STL.64 [R1+0x36c8], R78 ;  /* 0x0036c84e01007387 */ /* 0x000fe80000100a00 */
[----:B------:R-:W-:Y:S04]  /*38c70*/  STL.64 [R1+0x36c0], R76 ;  /* 0x0036c04c01007387 */ /* 0x000fe80000100a00 */
[----:B------:R-:W-:Y:S04]  /*38c80*/  STL.64 [R1+0x36d8], R82 ;  /* 0x0036d85201007387 */ /* 0x000fe80000100a00 */
[----:B------:R1:W-:Y:S04]  /*38c90*/  STL.64 [R1+0x36d0], R80 ;  /* 0x0036d05001007387 */ /* 0x0003e80000100a00 */
[----:B------:R1:W-:Y:S04]  /*38ca0*/  STL.64 [R1+0x36e8], R86 ;  /* 0x0036e85601007387 */ /* 0x0003e80000100a00 */
[----:B------:R1:W-:Y:S04]  /*38cb0*/  STL.64 [R1+0x36e0], R84 ;  /* 0x0036e05401007387 */ /* 0x0003e80000100a00 */
        /* <DEDUP_REMOVED lines=89> */
[----:B------:R-:W-:Y:S01]  /*39250*/  MOV R240, R115 ;  /* 0x0000007300f07202 */ /* 0x000fe20000000f00 */
[----:B------:R-:W-:Y:S01]  /*39260*/  IMAD.MOV.U32 R241, RZ, RZ, R114 ;  /* 0x000000fffff17224 */ /* 0x000fe200078e0072 */
[----:B------:R-:W-:Y:S01]  /*39270*/  MOV R243, R110 ;  /* 0x0000006e00f37202 */ /* 0x000fe20000000f00 */
[----:B------:R-:W-:-:S02]  /*39280*/  IMAD.MOV.U32 R242, RZ, RZ, R111 ;  /* 0x000000fffff27224 */ /* 0x000fc400078e006f */
[----:B------:R-:W-:Y:S01]  /*39290*/  IMAD.MOV.U32 R212, RZ, RZ, R99 ;  /* 0x000000ffffd47224 */ /* 0x000fe200078e0063 */
[----:B------:R-:W-:Y:S01]  /*392a0*/  MOV R214, R63 ;  /* 0x0000003f00d67202 */ /* 0x000fe20000000f00 */
[----:B------:R-:W-:Y:S02]  /*392b0*/  IMAD.MOV.U32 R213, RZ, RZ, R98 ;  /* 0x000000ffffd57224 */ /* 0x000fe400078e0062 */
[----:B------:R-:W-:Y:S01]  /*392c0*/  IMAD.MOV.U32 R215, RZ, RZ, R62 ;  /* 0x000000ffffd77224 */ /* 0x000fe200078e003e */
[----:B------:R-:W-:Y:S01]  /*392d0*/  MOV R225, R59 ;  /* 0x0000003b00e17202 */ /* 0x000fe20000000f00 */
[----:B------:R-:W-:Y:S02]  /*392e0*/  IMAD.MOV.U32 R224, RZ, RZ, R58 ;  /* 0x000000ffffe07224 */ /* 0x000fe400078e003a */
[----:B------:R-:W-:Y:S02]  /*392f0*/  IMAD.MOV.U32 R226, RZ, RZ, R15 ;  /* 0x000000ffffe27224 */ /* 0x000fe400078e000f */
[----:B------:R-:W-:Y:S01]  /*39300*/  IMAD.MOV.U32 R227, RZ, RZ, R14 ;  /* 0x000000ffffe37224 */ /* 0x000fe200078e000e */
[C---:B--2---:R-:W-:Y:S08]  /*39310*/  HMMA.1688.F32.TF32 R136, R148.reuse, R56, R136 ;  /* 0x000000389488723c */ /* 0x044ff00000081088 */
[----:B---3--:R-:W-:Y:S11]  /*39320*/  HMMA.1688.F32.TF32 R132, R148, R60, R132 ;  /* 0x0000003c9484723c */ /* 0x008ff60000081084 */
[----:B------:R-:W-:Y:S11]  /*39330*/  @!UPT UIADD3 URZ, URZ, URZ, URZ ;  /* 0x0000003f3f3ff290 */ /* 0x000ff6000fffe03f */
[----:B------:R-:W-:Y:S01]  /*39340*/  @!UPT UIADD3 URZ, URZ, URZ, URZ ;  /* 0x0000003f3f3ff290 */ /* 0x000fe2000fffe03f */
[----:B------:R-:W-:Y:S04]  /*39350*/  STL.64 [R1+0x3718], R134 ;  /* 0x0037188601007387 */ /* 0x000fe80000100a00 */
        /* <DEDUP_REMOVED lines=23> */
[----:B-1----:R-:W-:Y:S01]  /*394d0*/  MOV R20, R235 ;  /* 0x000000eb00147202 */ /* 0x002fe20000000f00 */
[----:B------:R-:W-:-:S02]  /*394e0*/  IMAD.MOV.U32 R21, RZ, RZ, R234 ;  /* 0x000000ffff157224 */ /* 0x000fc400078e00ea */
[----:B------:R-:W4:Y:S01]  /*394f0*/  LDL.LU R235, [R1+0x3854] ;  /* 0x0038540001eb7983 */ /* 0x000f220000300800 */
[----:B------:R-:W-:Y:S01]  /*39500*/  IMAD.MOV.U32 R22, RZ, RZ, R55 ;  /* 0x000000ffff167224 */ /* 0x000fe200078e0037 */
[----:B------:R-:W-:Y:S02]  /*39510*/  MOV R23, R54 ;  /* 0x0000003600177202 */ /* 0x000fe40000000f00 */
[----:B------:R-:W4:Y:S04]  /*39520*/  LDL.LU R234, [R1+0x3850] ;  /* 0x0038500001ea7983 */ /* 0x000f280000300800 */
[----:B------:R-:W4:Y:S04]  /*39530*/  LDL.LU R55, [R1+0x384c] ;  /* 0x00384c0001377983 */ /* 0x000f280000300800 */
[----:B------:R-:W4:Y:S01]  /*39540*/  LDL.LU R54, [R1+0x3848] ;  /* 0x0038480001367983 */ /* 0x000f220000300800 */
[----:B--2---:R-:W-:Y:S01]  /*39550*/  IMAD.MOV.U32 R31, RZ, RZ, R102 ;  /* 0x000000ffff1f7224 */ /* 0x004fe200078e0066 */
[----:B---3--:R-:W-:Y:S01]  /*39560*/  MOV R30, R103 ;  /* 0x00000067001e7202 */ /* 0x008fe20000000f00 */
[----:B----4-:R-:W-:-:S02]  /*39570*/  IMAD.MOV.U32 R29, RZ, RZ, R106 ;  /* 0x000000ffff1d7224 */ /* 0x010fc400078e006a */
[----:B------:R-:W-:Y:S02]  /*39580*/  IMAD.MOV.U32 R28, RZ, RZ, R107 ;  /* 0x000000ffff1c7224 */ /* 0x000fe400078e006b */
[----:B------:R-:W2:Y:S04]  /*39590*/  LDL.LU R107, [R1+0x3844] ;  /* 0x00384400016b7983 */ /* 0x000ea80000300800 */
[----:B------:R-:W3:Y:S04]  /*395a0*/  LDL.LU R106, [R1+0x3840] ;  /* 0x00384000016a7983 */ /* 0x000ee80000300800 */
[----:B------:R-:W4:Y:S04]  /*395b0*/  LDL.LU R103, [R1+0x383c] ;  /* 0x00383c0001677983 */ /* 0x000f280000300800 */
[----:B------:R-:W2:Y:S01]  /*395c0*/  LDL.LU R102, [R1+0x3838] ;  /* 0x0038380001667983 */ /* 0x000ea20000300800 */
[----:B------:R-:W-:-:S02]  /*395d0*/  IMAD.MOV.U32 R39, RZ, RZ, R99 ;  /* 0x000000ffff277224 */ /* 0x000fc400078e0063 */
[----:B------:R-:W-:Y:S01]  /*395e0*/  IMAD.MOV.U32 R38, RZ, RZ, R98 ;  /* 0x000000ffff267224 */ /* 0x000fe200078e0062 */
[----:B------:R-:W-:Y:S01]  /*395f0*/  MOV R37, R63 ;  /* 0x0000003f00257202 */ /* 0x000fe20000000f00 */
[----:B------:R-:W-:Y:S02]  /*39600*/  IMAD.MOV.U32 R36, RZ, RZ, R62 ;  /* 0x000000ffff247224 */ /* 0x000fe400078e003e */
[----:B------:R-:W2:Y:S04]  /*39610*/  LDL.LU R62, [R1+0x3834] ;  /* 0x00383400013e7983 */ /* 0x000ea80000300800 */
[----:B------:R-:W3:Y:S04]  /*39620*/  LDL.LU R63, [R1+0x3830] ;  /* 0x00383000013f7983 */ /* 0x000ee80000300800 */
[----:B------:R-:W4:Y:S01]  /*39630*/  LDL.LU R98, [R1+0x382c] ;  /* 0x00382c0001627983 */ /* 0x000f220000300800 */
[----:B------:R-:W-:-:S02]  /*39640*/  IMAD.MOV.U32 R42, RZ, RZ, R59 ;  /* 0x000000ffff2a7224 */ /* 0x000fc400078e003b */
[----:B------:R-:W-:Y:S01]  /*39650*/  IMAD.MOV.U32 R41, RZ, RZ, R15 ;  /* 0x000000ffff297224 */ /* 0x000fe200078e000f */
[----:B------:R-:W4:Y:S01]  /*39660*/  LDL.LU R99, [R1+0x3828] ;  /* 0x0038280001637983 */ /* 0x000f220000300800 */
[----:B------:R-:W-:-:S03]  /*39670*/  MOV R40, R14 ;  /* 0x0000000e00287202 */ /* 0x000fc60000000f00 */
[----:B------:R-:W4:Y:S01]  /*39680*/  LDL.LU R14, [R1+0x3824] ;  /* 0x00382400010e7983 */ /* 0x000f220000300800 */
[----:B------:R-:W-:-:S03]  /*39690*/  MOV R43, R58 ;  /* 0x0000003a002b7202 */ /* 0x000fc60000000f00 */
[----:B------:R-:W4:Y:S04]  /*396a0*/  LDL.LU R15, [R1+0x3820] ;  /* 0x00382000010f7983 */ /* 0x000f280000300800 */
[----:B------:R-:W4:Y:S04]  /*396b0*/  LDL.LU R59, [R1+0x381c] ;  /* 0x00381c00013b7983 */ /* 0x000f280000300800 */
[----:B------:R-:W4:Y:S01]  /*396c0*/  LDL.LU R58, [R1+0x3818] ;  /* 0x00381800013a7983 */ /* 0x000f220000300800 */
[----:B------:R-:W-:Y:S02]  /*396d0*/  IMAD.MOV.U32 R45, RZ, RZ, R55 ;  /* 0x000000ffff2d7224 */ /* 0x000fe400078e0037 */
[----:B------:R-:W-:Y:S01]  /*396e0*/  IMAD.MOV.U32 R44, RZ, RZ, R54 ;  /* 0x000000ffff2c7224 */ /* 0x000fe200078e0036 */
[----:B------:R-:W-:Y:S01]  /*396f0*/  MOV R46, R234 ;  /* 0x000000ea002e7202 */ /* 0x000fe20000000f00 */
[----:B------:R-:W4:Y:S01]  /*39700*/  LDL.LU R54, [R1+0x3814] ;  /* 0x0038140001367983 */ /* 0x000f220000300800 */
[----:B------:R-:W-:-:S03]  /*39710*/  IMAD.MOV.U32 R47, RZ, RZ, R235 ;  /* 0x000000ffff2f7224 */ /* 0x000fc600078e00eb */
[----:B------:R-:W4:Y:S04]  /*39720*/  LDL.LU R55, [R1+0x3810] ;  /* 0x0038100001377983 */ /* 0x000f280000300800 */
[----:B------:R-:W4:Y:S04]  /*39730*/  LDL.LU R234, [R1+0x380c] ;  /* 0x00380c0001ea7983 */ /* 0x000f280000300800 */
[----:B------:R-:W4:Y:S01]  /*39740*/  LDL.LU R235, [R1+0x3808] ;  /* 0x0038080001eb7983 */ /* 0x000f220000300800 */
[----:B--2---:R-:W-:Y:S02]  /*39750*/  IMAD.MOV.U32 R67, RZ, RZ, R62 ;  /* 0x000000ffff437224 */ /* 0x004fe400078e003e */
[----:B---3--:R-:W-:Y:S01]  /*39760*/  IMAD.MOV.U32 R66, RZ, RZ, R63 ;  /* 0x000000ffff427224 */ /* 0x008fe200078e003f */
[----:B----4-:R-:W-:Y:S01]  /*39770*/  MOV R65, R98 ;  /* 0x0000006200417202 */ /* 0x010fe20000000f00 */
[----:B------:R-:W-:-:S02]  /*39780*/  IMAD.MOV.U32 R64, RZ, RZ, R99 ;  /* 0x000000ffff407224 */ /* 0x000fc400078e0063 */
[----:B------:R-:W2:Y:S04]  /*39790*/  LDL.LU R99, [R1+0x3804] ;  /* 0x0038040001637983 */ /* 0x000ea80000300800 */
[----:B------:R-:W3:Y:S04]  /*397a0*/  LDL.LU R98, [R1+0x3800] ;  /* 0x0038000001627983 */ /* 0x000ee80000300800 */
[----:B------:R-:W4:Y:S01]  /*397b0*/  LDL.LU R63, [R1+0x37fc] ;  /* 0x0037fc00013f7983 */ /* 0x000f220000300800 */
[----:B------:R-:W-:Y:S02]  /*397c0*/  IMAD.MOV.U32 R70, RZ, RZ, R15 ;  /* 0x000000ffff467224 */ /* 0x000fe400078e000f */
[----:B------:R-:W-:Y:S01]  /*397d0*/  IMAD.MOV.U32 R69, RZ, RZ, R59 ;  /* 0x000000ffff457224 */ /* 0x000fe200078e003b */
[----:B------:R-:W2:Y:S01]  /*397e0*/  LDL.LU R62, [R1+0x37f8] ;  /* 0x0037f800013e7983 */ /* 0x000ea20000300800 */
[----:B------:R-:W-:-:S03]  /*397f0*/  MOV R68, R58 ;  /* 0x0000003a00447202 */ /* 0x000fc60000000f00 */
[----:B------:R-:W2:Y:S01]  /*39800*/  LDL.LU R58, [R1+0x37f4] ;  /* 0x0037f400013a7983 */ /* 0x000ea20000300800 */
[----:B------:R-:W-:-:S03]  /*39810*/  MOV R71, R14 ;  /* 0x0000000e00477202 */ /* 0x000fc60000000f00 */
[----:B------:R-:W2:Y:S04]  /*39820*/  LDL.LU R59, [R1+0x37f0] ;  /* 0x0037f000013b7983 */ /* 0x000ea80000300800 */
[----:B------:R-:W2:Y:S04]  /*39830*/  LDL.LU R15, [R1+0x37ec] ;  /* 0x0037ec00010f7983 */ /* 0x000ea80000300800 */
[----:B------:R-:W3:Y:S01]  /*39840*/  LDL.LU R14, [R1+0x37e8] ;  /* 0x0037e800010e7983 */ /* 0x000ee20000300800 */
        /* <DEDUP_REMOVED lines=8> */
[----:B--2---:R-:W-:-:S03]  /*398d0*/  IMAD.MOV.U32 R80, RZ, RZ, R15 ;  /* 0x000000ffff507224 */ /* 0x004fc600078e000f */
[----:B------:R-:W2:Y:S01]  /*398e0*/  LDL.LU R15, [R1+0x37d4] ;  /* 0x0037d400010f7983 */ /* 0x000ea20000300800 */
[----:B---3--:R-:W-:-:S03]  /*398f0*/  MOV R81, R14 ;  /* 0x0000000e00517202 */ /* 0x008fc60000000f00 */
[----:B------:R-:W3:Y:S01]  /*39900*/  LDL.LU R14, [R1+0x37d0] ;  /* 0x0037d000010e7983 */ /* 0x000ee20000300800 */
[----:B------:R-:W-:Y:S02]  /*39910*/  IMAD.MOV.U32 R82, RZ, RZ, R59 ;  /* 0x000000ffff527224 */ /* 0x000fe400078e003b */
[----:B------:R-:W-:Y:S01]  /*39920*/  IMAD.MOV.U32 R83, RZ, RZ, R58 ;  /* 0x000000ffff537224 */ /* 0x000fe200078e003a */
[----:B------:R-:W3:Y:S01]  /*39930*/  LDL.LU R59, [R1+0x37cc] ;  /* 0x0037cc00013b7983 */ /* 0x000ee20000300800 */
[----:B----4-:R-:W-:-:S03]  /*39940*/  MOV R87, R235 ;  /* 0x000000eb00577202 */ /* 0x010fc60000000f00 */
[----:B------:R-:W4:Y:S01]  /*39950*/  LDL.LU R58, [R1+0x37c8] ;  /* 0x0037c800013a7983 */ /* 0x000f220000300800 */
[----:B------:R-:W-:Y:S01]  /*39960*/  IMAD.MOV.U32 R86, RZ, RZ, R234 ;  /* 0x000000ffff567224 */ /* 0x000fe200078e00ea */
[----:B------:R-:W-:Y:S02]  /*39970*/  MOV R84, R55 ;  /* 0x0000003700547202 */ /* 0x000fe40000000f00 */
[----:B------:R-:W4:Y:S01]  /*39980*/  LDL.LU R55, [R1+0x37c4] ;  /* 0x0037c40001377983 */ /* 0x000f220000300800 */
[----:B------:R-:W-:-:S03]  /*39990*/  IMAD.MOV.U32 R85, RZ, RZ, R54 ;  /* 0x000000ffff557224 */ /* 0x000fc600078e0036 */
[----:B------:R-:W4:Y:S04]  /*399a0*/  LDL.LU R54, [R1+0x37c0] ;  /* 0x0037c00001367983 */ /* 0x000f280000300800 */
[----:B------:R-:W4:Y:S04]  /*399b0*/  LDL.LU R234, [R1+0x37bc] ;  /* 0x0037bc0001ea7983 */ /* 0x000f280000300800 */
[----:B------:R-:W4:Y:S01]  /*399c0*/  LDL.LU R235, [R1+0x37b8] ;  /* 0x0037b80001eb7983 */ /* 0x000f220000300800 */
[----:B--2---:R-:W-:Y:S02]  /*399d0*/  IMAD.MOV.U32 R89, RZ, RZ, R15 ;  /* 0x000000ffff597224 */ /* 0x004fe400078e000f */
[----:B---3--:R-:W-:-:S02]  /*399e0*/  IMAD.MOV.U32 R88, RZ, RZ, R14 ;  /* 0x000000ffff587224 */ /* 0x008fc400078e000e */
[----:B------:R-:W2:Y:S04]  /*399f0*/  LDL.LU R14, [R1+0x37b4] ;  /* 0x0037b400010e7983 */ /* 0x000ea80000300800 */
[----:B------:R-:W3:Y:S04]  /*39a00*/  LDL.LU R15, [R1+0x37b0] ;  /* 0x0037b000010f7983 */ /* 0x000ee80000300800 */
[----:B------:R-:W3:Y:S04]  /*39a10*/  LDL.LU R90, [R1+0x538] ;  /* 0x00053800015a7983 */ /* 0x000ee80000300800 */
[----:B------:R-:W3:Y:S01]  /*39a20*/  LDL.LU R91, [R1+0x53c] ;  /* 0x00053c00015b7983 */ /* 0x000ee20000300800 */
[----:B----4-:R-:W-:-:S03]  /*39a30*/  MOV R132, R234 ;  /* 0x000000ea00847202 */ /* 0x010fc60000000f00 */
[----:B------:R-:W4:Y:S01]  /*39a40*/  LDL.LU R234, [R1+0x37ac] ;  /* 0x0037ac0001ea7983 */ /* 0x000f220000300800 */
[----:B------:R-:W-:-:S03]  /*39a50*/  IMAD.MOV.U32 R133, RZ, RZ, R235 ;  /* 0x000000ffff857224 */ /* 0x000fc600078e00eb */
[----:B------:R-:W4:Y:S01]  /*39a60*/  LDL.LU R235, [R1+0x37a8] ;  /* 0x0037a80001eb7983 */ /* 0x000f220000300800 */
[----:B------:R-:W-:Y:S01]  /*39a70*/  IMAD.MOV.U32 R92, RZ, RZ, R54 ;  /* 0x000000ffff5c7224 */ /* 0x000fe200078e0036 */
[----:B------:R-:W-:Y:S01]  /*39a80*/  MOV R94, R58 ;  /* 0x0000003a005e7202 */ /* 0x000fe20000000f00 */
[----:B------:R-:W-:Y:S02]  /*39a90*/  IMAD.MOV.U32 R93, RZ, RZ, R55 ;  /* 0x000000ffff5d7224 */ /* 0x000fe400078e0037 */
[----:B------:R-:W-:Y:S01]  /*39aa0*/  IMAD.MOV.U32 R95, RZ, RZ, R59 ;  /* 0x000000ffff5f7224 */ /* 0x000fe200078e003b */
[----:B------:R-:W-:Y:S01]  /*39ab0*/  MOV R77, R63 ;  /* 0x0000003f004d7202 */ /* 0x000fe20000000f00 */
[----:B------:R-:W-:Y:S02]  /*39ac0*/  IMAD.MOV.U32 R76, RZ, RZ, R62 ;  /* 0x000000ffff4c7224 */ /* 0x000fe400078e003e */
        /* <DEDUP_REMOVED lines=21> */
[----:B------:R-:W-:Y:S02]  /*39c20*/  IMAD.MOV.U32 R19, RZ, RZ, R11 ;  /* 0x000000ffff137224 */ /* 0x000fe400078e000b */
[----:B--2---:R-:W-:Y:S02]  /*39c30*/  IMAD.MOV.U32 R134, RZ, RZ, R14 ;  /* 0x000000ffff867224 */ /* 0x004fe400078e000e */
[----:B------:R-:W2:Y:S01]  /*39c40*/  LDL.LU R14, [R1+0x37a4] ;  /* 0x0037a400010e7983 */ /* 0x000ea20000300800 */
[----:B---3--:R-:W-:-:S03]  /*39c50*/  MOV R135, R15 ;  /* 0x0000000f00877202 */ /* 0x008fc60000000f00 */
        /* <DEDUP_REMOVED lines=33> */
[C---:B------:R-:W-:Y:S08]  /*39e70*/  HMMA.1688.F32.TF32 R140, R148.reuse, R52, R140 ;  /* 0x00000034948c723c */ /* 0x040ff0000008108c */
[C---:B------:R-:W-:Y:S08]  /*39e80*/  HMMA.1688.F32.TF32 R144, R148.reuse, R12, R144 ;  /* 0x0000000c9490723c */ /* 0x040ff00000081090 */
[----:B------:R-:W-:Y:S08]  /*39e90*/  HMMA.1688.F32.TF32 R148, R148, R232, R152 ;  /* 0x000000e89494723c */ /* 0x000ff00000081098 */
[C---:B------:R-:W-:Y:S08]  /*39ea0*/  HMMA.1688.F32.TF32 R152, R196.reuse, R128, R156 ;  /* 0x00000080c498723c */ /* 0x040ff0000008109c */
[C---:B------:R-:W-:Y:S01]  /*39eb0*/  HMMA.1688.F32.TF32 R156, R196.reuse, R124, R228 ;  /* 0x0000007cc49c723c */ /* 0x040fe200000810e4 */
[----:B------:R-:W-:Y:S04]  /*39ec0*/  LDS R228, [R3+0x14000] ;  /* 0x0140000003e47984 */ /* 0x000fe80000000800 */
[----:B------:R-:W-:Y:S04]  /*39ed0*/  LDS R230, [R3+0x16000] ;  /* 0x0160000003e67984 */ /* 0x000fe80000000800 */
[----:B------:R-:W-:Y:S04]  /*39ee0*/  LDS R229, [R0+0x14000] ;  /* 0x0140000000e57984 */ /* 0x000fe80000000800 */
[----:B------:R-:W4:Y:S01]  /*39ef0*/  LDS R231, [R0+0x16000] ;  /* 0x0160000000e77984 */ /* 0x000f220000000800 */
[C---:B------:R-:W-:Y:S08]  /*39f00*/  HMMA.1688.F32.TF32 R160, R196.reuse, R8, R160 ;  /* 0x00000008c4a0723c */ /* 0x040ff000000810a0 */
        /* <DEDUP_REMOVED lines=16> */
[----:B------:R-:W1:Y:S01]  /*3a010*/  LDS R239, [R0+0x16100] ;  /* 0x0161000000ef7984 */ /* 0x000e620000000800 */
[C---:B----4-:R-:W-:Y:S08]  /*3a020*/  HMMA.1688.F32.TF32 R28, R228.reuse, R234, R28 ;  /* 0x000000eae41c723c */ /* 0x050ff0000008101c */
[C---:B--2---:R-:W-:Y:S08]  /*3a030*/  HMMA.1688.F32.TF32 R32, R228.reuse, R14, R32 ;  /* 0x0000000ee420723c */ /* 0x044ff00000081020 */
        /* <DEDUP_REMOVED lines=16> */
[----:B------:R-:W-:Y:S04]  /*3a140*/  STL.64 [R1+0x8e0], R136 ;  /* 0x0008e08801007387 */ /* 0x000fe80000100a00 */
[----:B------:R2:W-:Y:S01]  /*3a150*/  STL.64 [R1+0x8e8], R138 ;  /* 0x0008e88a01007387 */ /* 0x0005e20000100a00 */
[C---:B-1----:R-:W-:Y:S03]  /*3a160*/  HMMA.1688.F32.TF32 R16, R236.reuse, R114, R16 ;  /* 0x00000072ec10723c */ /* 0x042fe60000081010 */
[----:B------:R-:W-:Y:S04]  /*3a170*/  LDS R229, [R0+0x14200] ;  /* 0x0142000000e57984 */ /* 0x000fe80000000800 */
[----:B------:R-:W1:Y:S04]  /*3a180*/  LDS R231, [R0+0x16200] ;  /* 0x0162000000e77984 */ /* 0x000e680000000800 */
[----:B--2---:R-:W2:Y:S04]  /*3a190*/  LDL.LU.64 R138, [R1+0x3728] ;  /* 0x00372800018a7983 */ /* 0x004ea80000300a00 */
[----:B------:R-:W2:Y:S04]  /*3a1a0*/  LDL.LU.64 R136, [R1+0x3720] ;  /* 0x0037200001887983 */ /* 0x000ea80000300a00 */
[----:B------:R-:W-:Y:S04]  /*3a1b0*/  STL.64 [R1+0x8d0], R132 ;  /* 0x0008d08401007387 */ /* 0x000fe80000100a00 */
[----:B------:R3:W-:Y:S04]  /*3a1c0*/  STL.64 [R1+0x8d8], R134 ;  /* 0x0008d88601007387 */ /* 0x0007e80000100a00 */
[----:B---3--:R-:W3:Y:S04]  /*3a1d0*/  LDL.LU.64 R134, [R1+0x3718] ;  /* 0x0037180001867983 */ /* 0x008ee80000300a00 */
[----:B------:R-:W3:Y:S04]  /*3a1e0*/  LDL.LU.64 R132, [R1+0x3710] ;  /* 0x0037100001847983 */ /* 0x000ee80000300a00 */
        /* <DEDUP_REMOVED lines=28> */
[C---:B----4-:R-:W-:Y:S08]  /*3a3b0*/  HMMA.1688.F32.TF32 R28, R236.reuse, R130, R24 ;  /* 0x00000082ec1c723c */ /* 0x050ff00000081018 */
[C---:B------:R-:W-:Y:S08]  /*3a3c0*/  HMMA.1688.F32.TF32 R24, R236.reuse, R126, R20 ;  /* 0x0000007eec18723c */ /* 0x040ff00000081014 */
[C---:B------:R-:W-:Y:S07]  /*3a3d0*/  HMMA.1688.F32.TF32 R20, R236.reuse, R10, R192 ;  /* 0x0000000aec14723c */ /* 0x040fee00000810c0 */
[----:B------:R-:W-:Y:S04]  /*3a3e0*/  STL.64 [R1+0x7f0], R28 ;  /* 0x0007f01c01007387 */ /* 0x000fe80000100a00 */
[----:B------:R4:W-:Y:S04]  /*3a3f0*/  STL.64 [R1+0x7f8], R30 ;  /* 0x0007f81e01007387 */ /* 0x0009e80000100a00 */
[----:B------:R-:W-:Y:S04]  /*3a400*/  STL.64 [R1+0x7e0], R24 ;  /* 0x0007e01801007387 */ /* 0x000fe80000100a00 */
[----:B------:R1:W-:Y:S01]  /*3a410*/  STL.64 [R1+0x7e8], R26 ;  /* 0x0007e81a01007387 */ /* 0x0003e20000100a00 */
[C---:B----4-:R-:W-:Y:S03]  /*3a420*/  HMMA.1688.F32.TF32 R28, R236.reuse, R6, R224 ;  /* 0x00000006ec1c723c */ /* 0x050fe600000810e0 */
[----:B------:R-:W-:Y:S04]  /*3a430*/  STL.64 [R1+0x7d0], R20 ;  /* 0x0007d01401007387 */ /* 0x000fe80000100a00 */
[----:B------:R4:W-:Y:S01]  /*3a440*/  STL.64 [R1+0x7d8], R22 ;  /* 0x0007d81601007387 */ /* 0x0009e20000100a00 */
[C---:B-1----:R-:W-:Y:S08]  /*3a450*/  HMMA.1688.F32.TF32 R24, R236.reuse, R122, R212 ;  /* 0x0000007aec18723c */ /* 0x042ff000000810d4 */
[C---:B----4-:R-:W-:Y:S07]  /*3a460*/  HMMA.1688.F32.TF32 R20, R236.reuse, R118, R240 ;  /* 0x00000076ec14723c */ /* 0x050fee00000810f0 */
[----:B------:R-:W-:Y:S04]  /*3a470*/  STL.64 [R1+0x7c0], R28 ;  /* 0x0007c01c01007387 */ /* 0x000fe80000100a00 */
[----:B------:R-:W-:Y:S04]  /*3a480*/  STL.64 [R1+0x7c8], R30 ;  /* 0x0007c81e01007387 */ /* 0x000fe80000100a00 */
[----:B------:R-:W-:Y:S04]  /*3a490*/  STL.64 [R1+0x7b0], R24 ;  /* 0x0007b01801007387 */ /* 0x000fe80000100a00 */
[----:B------:R1:W-:Y:S04]  /*3a4a0*/  STL.64 [R1+0x7b8], R26 ;  /* 0x0007b81a01007387 */ /* 0x0003e80000100a00 */
[----:B------:R-:W-:Y:S04]  /*3a4b0*/  STL.64 [R1+0x7a0], R20 ;  /* 0x0007a01401007387 */ /* 0x000fe80000100a00 */
[----:B------:R4:W-:Y:S01]  /*3a4c0*/  STL.64 [R1+0x7a8], R22 ;  /* 0x0007a81601007387 */ /* 0x0009e20000100a00 */
[C---:B-1----:R-:W-:Y:S08]  /*3a4d0*/  HMMA.1688.F32.TF32 R24, R236.reuse, R110, R244 ;  /* 0x0000006eec18723c */ /* 0x042ff000000810f4 */
[C---:B----4-:R-:W-:Y:S01]  /*3a4e0*/  HMMA.1688.F32.TF32 R20, R236.reuse, R106, R248 ;  /* 0x0000006aec14723c */ /* 0x050fe200000810f8 */
[----:B------:R1:W-:Y:S04]  /*3a4f0*/  STL.64 [R1+0x790], R16 ;  /* 0x0007901001007387 */ /* 0x0003e80000100a00 */
[----:B------:R4:W-:Y:S04]  /*3a500*/  STL.64 [R1+0x798], R18 ;  /* 0x0007981201007387 */ /* 0x0009e80000100a00 */
[----:B-1----:R-:W2:Y:S06]  /*3a510*/  LDL.LU R16, [R1+0x250] ;  /* 0x0002500001107983 */ /* 0x002eac0000300800 */
[----:B------:R-:W-:Y:S04]  /*3a520*/  STL.64 [R1+0x780], R24 ;  /* 0x0007801801007387 */ /* 0x000fe80000100a00 */
[----:B------:R-:W-:Y:S04]  /*3a530*/  STL.64 [R1+0x788], R26 ;  /* 0x0007881a01007387 */ /* 0x000fe80000100a00 */
[----:B------:R1:W-:Y:S04]  /*3a540*/  STL.64 [R1+0x770], R20 ;  /* 0x0007701401007387 */ /* 0x0003e80000100a00 */
[----:B------:R1:W-:Y:S04]  /*3a550*/  STL.64 [R1+0x778], R22 ;  /* 0x0007781601007387 */ /* 0x0003e80000100a00 */
[----:B------:R-:W2:Y:S04]  /*3a560*/  LDL.LU R17, [R1+0x254] ;  /* 0x0002540001117983 */ /* 0x000ea80000300800 */
[----:B----4-:R-:W2:Y:S04]  /*3a570*/  LDL.LU R18, [R1+0x258] ;  /* 0x0002580001127983 */ /* 0x010ea80000300800 */
        /* <DEDUP_REMOVED lines=91> */
[C---:B----4-:R-:W-:Y:S11]  /*3ab30*/  HMMA.1688.F32.TF32 R248, R236.reuse, R62, R248 ;  /* 0x0000003eecf8723c */ /* 0x050ff600000810f8 */
[----:B------:R-:W-:Y:S04]  /*3ab40*/  @!UPT UIADD3 URZ, URZ, URZ, URZ ;  /* 0x0000003f3f3ff290 */ /* 0x000fe8000fffe03f */
        /* <DEDUP_REMOVED lines=8> */
[----:B------:R1:W-:Y:S04]  /*3abd0*/  STL.64 [R1+0x740], R248 ;  /* 0x000740f801007387 */ /* 0x0003e80000100a00 */
[----:B------:R-:W-:Y:S04]  /*3abe0*/  STL.64 [R1+0x748], R250 ;  /* 0x000748fa01007387 */ /* 0x000fe80000100a00 */
[----:B-1----:R-:W4:Y:S04]  /*3abf0*/  LDL.LU R248, [R1+0x230] ;  /* 0x0002300001f87983 */ /* 0x002f280000300800 */
[----:B------:R-:W4:Y:S01]  /*3ac00*/  LDL.LU R249, [R1+0x234] ;  /* 0x0002340001f97983 */ /* 0x000f220000300800 */
[C---:B------:R-:W-:Y:S08]  /*3ac10*/  HMMA.1688.F32.TF32 R84, R236.reuse, R58, R84 ;  /* 0x0000003aec54723c */ /* 0x040ff00000081054 */
[C---:B------:R-:W-:Y:S08]  /*3ac20*/  HMMA.1688.F32.TF32 R80, R236.reuse, R54, R80 ;  /* 0x00000036ec50723c */ /* 0x040ff00000081050 */
[C---:B------:R-:W-:Y:S08]  /*3ac30*/  HMMA.1688.F32.TF32 R76, R236.reuse, R14, R76 ;  /* 0x0000000eec4c723c */ /* 0x040ff0000008104c */
[----:B------:R-:W-:Y:S01]  /*3ac40*/  HMMA.1688.F32.TF32 R236, R236, R234, R72 ;  /* 0x000000eaecec723c */ /* 0x000fe20000081048 */
[----:B------:R-:W-:Y:S07]  /*3ac50*/  STL.64 [R1+0x730], R84 ;  /* 0x0007305401007387 */ /* 0x000fee0000100a00 */
[C---:B------:R-:W-:Y:S01]  /*3ac60*/  HMMA.1688.F32.TF32 R68, R228.reuse, R130, R68 ;  /* 0x00000082e444723c */ /* 0x040fe20000081044 */
[----:B------:R1:W-:Y:S07]  /*3ac70*/  STL.64 [R1+0x738], R86 ;  /* 0x0007385601007387 */ /* 0x0003ee0000100a00 */
[C---:B------:R-:W-:Y:S01]  /*3ac80*/  HMMA.1688.F32.TF32 R64, R228.reuse, R126, R64 ;  /* 0x0000007ee440723c */ /* 0x040fe20000081040 */
[----:B-1----:R-:W2:Y:S07]  /*3ac90*/  LDL.LU.64 R86, [R1+0x36e8] ;  /* 0x0036e80001567983 */ /* 0x002eae0000300a00 */
[C---:B------:R-:W-:Y:S01]  /*3aca0*/  HMMA.1688.F32.TF32 R48, R228.reuse, R10, R48 ;  /* 0x0000000ae430723c */ /* 0x040fe20000081030 */
[----:B------:R-:W2:Y:S04]  /*3acb0*/  LDL.LU.64 R84, [R1+0x36e0] ;  /* 0x0036e00001547983 */ /* 0x000ea80000300a00 */
[----:B------:R-:W-:Y:S03]  /*3acc0*/  STL.64 [R1+0x720], R80 ;  /* 0x0007205001007387 */ /* 0x000fe60000100a00 */
[C---:B------:R-:W-:Y:S01]  /*3acd0*/  HMMA.1688.F32.TF32 R44, R228.reuse, R6, R44 ;  /* 0x00000006e42c723c */ /* 0x040fe2000008102c */
        /* <DEDUP_REMOVED lines=9> */
[----:B------:R-:W-:Y:S04]  /*3ad70*/  STL.64 [R1+0x350], R236 ;  /* 0x000350ec01007387 */ /* 0x000fe80000100a00 */
[----:B------:R-:W-:Y:S04]  /*3ad80*/  STL.64 [R1+0x358], R238 ;  /* 0x000358ee01007387 */ /* 0x000fe80000100a00 */
[----:B------:R-:W-:Y:S04]  /*3ad90*/  STL.64 [R1+0x4b0], R68 ;  /* 0x0004b04401007387 */ /* 0x000fe80000100a00 */
[----:B------:R1:W-:Y:S04]  /*3ada0*/  STL.64 [R1+0x4b8], R70 ;  /* 0x0004b84601007387 */ /* 0x0003e80000100a00 */
[----:B------:R-:W-:Y:S04]  /*3adb0*/  LDS R236, [R3+0x14300] ;  /* 0x0143000003ec7984 */ /* 0x000fe80000000800 */
[----:B------:R-:W-:Y:S04]  /*3adc0*/  LDS R238, [R3+0x16300] ;  /* 0x0163000003ee7984 */ /* 0x000fe80000000800 */
[----:B-1----:R-:W2:Y:S04]  /*3add0*/  LDL.LU.64 R70, [R1+0x36a8] ;  /* 0x0036a80001467983 */ /* 0x002ea80000300a00 */
[----:B------:R-:W2:Y:S04]  /*3ade0*/  LDL.LU.64 R68, [R1+0x36a0] ;  /* 0x0036a00001447983 */ /* 0x000ea80000300a00 */
[----:B------:R-:W-:Y:S04]  /*3adf0*/  STL.64 [R1+0x4a0], R64 ;  /* 0x0004a04001007387 */ /* 0x000fe80000100a00 */
[----:B------:R1:W-:Y:S04]  /*3ae00*/  STL.64 [R1+0x4a8], R66 ;  /* 0x0004a84201007387 */ /* 0x0003e80000100a00 */
[----:B------:R-:W-:Y:S04]  /*3ae10*/  LDS R237, [R0+0x14300] ;  /* 0x0143000000ed7984 */ /* 0x000fe80000000800 */
[----:B------:R-:W4:Y:S04]  /*3ae20*/  LDS R239, [R0+0x16300] ;  /* 0x0163000000ef7984 */ /* 0x000f280000000800 */
[----:B-1----:R-:W2:Y:S04]  /*3ae30*/  LDL.LU.64 R66, [R1+0x3698] ;  /* 0x0036980001427983 */ /* 0x002ea80000300a00 */
[----:B------:R-:W2:Y:S04]  /*3ae40*/  LDL.LU.64 R64, [R1+0x3690] ;  /* 0x0036900001407983 */ /* 0x000ea80000300a00 */
[----:B------:R-:W-:Y:S04]  /*3ae50*/  STL.64 [R1+0x490], R48 ;  /* 0x0004903001007387 */ /* 0x000fe80000100a00 */
[----:B------:R1:W-:Y:S04]  /*3ae60*/  STL.64 [R1+0x498], R50 ;  /* 0x0004983201007387 */ /* 0x0003e80000100a00 */
[----:B------:R-:W-:Y:S04]  /*3ae70*/  STL.64 [R1+0x480], R44 ;  /* 0x0004802c01007387 */ /* 0x000fe80000100a00 */
[----:B------:R1:W-:Y:S02]  /*3ae80*/  STL.64 [R1+0x488], R46 ;  /* 0x0004882e01007387 */ /* 0x0003e40000100a00 */
[C---:B-1----:R-:W-:Y:S08]  /*3ae90*/  HMMA.1688.F32.TF32 R48, R228.reuse, R122, R40 ;  /* 0x0000007ae430723c */ /* 0x042ff00000081028 */
[C---:B------:R-:W-:Y:S08]  /*3aea0*/  HMMA.1688.F32.TF32 R44, R228.reuse, R118, R36 ;  /* 0x00000076e42c723c */ /* 0x040ff00000081024 */
[C---:B------:R-:W-:Y:S08]  /*3aeb0*/  HMMA.1688.F32.TF32 R40, R228.reuse, R114, R32 ;  /* 0x00000072e428723c */ /* 0x040ff00000081020 */
[C---:B------:R-:W-:Y:S08]  /*3aec0*/  HMMA.1688.F32.TF32 R36, R228.reuse, R110, R28 ;  /* 0x0000006ee424723c */ /* 0x040ff0000008101c */
[C---:B------:R-:W-:Y:S08]  /*3aed0*/  HMMA.1688.F32.TF32 R32, R228.reuse, R106, R24 ;  /* 0x0000006ae420723c */ /* 0x040ff00000081018 */
        /* <DEDUP_REMOVED lines=17> */
[C---:B-1----:R-:W-:Y:S03]  /*3aff0*/  HMMA.1688.F32.TF32 R28, R228.reuse, R58, R212 ;  /* 0x0000003ae41c723c */ /* 0x042fe600000810d4 */
[----:B------:R-:W-:Y:S04]  /*3b000*/  STL.64 [R1+0x6d0], R20 ;  /* 0x0006d01401007387 */ /* 0x000fe80000100a00 */
[----:B------:R1:W-:Y:S01]  /*3b010*/  STL.64 [R1+0x6d8], R22 ;  /* 0x0006d81601007387 */ /* 0x0003e20000100a00 */
[C---:B---3--:R-:W-:Y:S08]  /*3b020*/  HMMA.1688.F32.TF32 R24, R228.reuse, R54, R240 ;  /* 0x00000036e418723c */ /* 0x048ff000000810f0 */
[----:B-1----:R-:W-:Y:S01]  /*3b030*/  HMMA.1688.F32.TF32 R20, R228, R14, R16 ;  /* 0x0000000ee414723c */ /* 0x002fe20000081010 */
[----:B------:R-:W-:Y:S01]  /*3b040*/  IMAD.MOV.U32 R250, RZ, RZ, R252 ;  /* 0x000000fffffa7224 */ /* 0x000fe200078e00fc */
[----:B------:R-:W-:-:S05]  /*3b050*/  MOV R251, R2 ;  /* 0x0000000200fb7202 */ /* 0x000fca0000000f00 */
[----:B------:R-:W-:Y:S04]  /*3b060*/  STL.64 [R1+0x530], R28 ;  /* 0x0005301c01007387 */ /* 0x000fe80000100a00 */
[----:B------:R-:W-:Y:S01]  /*3b070*/  STL.64 [R1+0x538], R30 ;  /* 0x0005381e01007387 */ /* 0x000fe20000100a00 */
[----:B------:R-:W-:Y:S03]  /*3b080*/  HMMA.1688.F32.TF32 R16, R228, R234, R244 ;  /* 0x000000eae410723c */ /* 0x000fe600000810f4 */
[----:B------:R-:W-:Y:S04]  /*3b090*/  STL.64 [R1+0x520], R24 ;  /* 0x0005201801007387 */ /* 0x000fe80000100a00 */
[----:B------:R-:W-:Y:S04]  /*3b0a0*/  STL.64 [R1+0x528], R26 ;  /* 0x0005281a01007387 */ /* 0x000fe80000100a00 */
[----:B------:R-:W-:Y:S04]  /*3b0b0*/  LDS R228, [R3+0x14400] ;  /* 0x0144000003e47984 */ /* 0x000fe80000000800 */
[----:B------:R-:W-:Y:S04]  /*3b0c0*/  STL.64 [R1+0x510], R20 ;  /* 0x0005101401007387 */ /* 0x000fe80000100a00 */
[----:B------:R4:W-:Y:S04]  /*3b0d0*/  STL.64 [R1+0x518], R22 ;  /* 0x0005181601007387 */ /* 0x0009e80000100a00 */
[----:B------:R-:W-:Y:S04]  /*3b0e0*/  LDS R230, [R3+0x16400] ;  /* 0x0164000003e67984 */ /* 0x000fe80000000800 */
[----:B------:R-:W-:Y:S01]  /*3b0f0*/  LDS R229, [R0+0x14400] ;  /* 0x0144000000e57984 */ /* 0x000fe20000000800 */
[----:B----4-:R-:W-:Y:S03]  /*3b100*/  HMMA.1688.F32.TF32 R20, R236, R130, R248 ;  /* 0x00000082ec14723c */ /* 0x010fe600000810f8 */
[----:B------:R1:W-:Y:S01]  /*3b110*/  STL.64 [R1+0x260], R16 ;  /* 0x0002601001007387 */ /* 0x0003e20000100a00 */
[----:B------:R-:W-:-:S02]  /*3b120*/  IMAD.MOV.U32 R252, RZ, RZ, R18 ;  /* 0x000000fffffc7224 */ /* 0x000fc400078e0012 */
[----:B------:R-:W-:Y:S01]  /*3b130*/  IMAD.MOV.U32 R2, RZ, RZ, R19 ;  /* 0x000000ffff027224 */ /* 0x000fe200078e0013 */
[----:B------:R-:W3:Y:S04]  /*3b140*/  LDS R231, [R0+0x16400] ;  /* 0x0164000000e77984 */ /* 0x000ee80000000800 */
[----:B-1----:R-:W4:Y:S11]  /*3b150*/  LDL.LU R16, [R1+0x160] ;  /* 0x0001600001107983 */ /* 0x002f360000300800 */
[----:B------:R-:W-:Y:S01]  /*3b160*/  @!UPT UIADD3 URZ, URZ, URZ, URZ ;  /* 0x0000003f3f3ff290 */ /* 0x000fe2000fffe03f */
        /* <DEDUP_REMOVED lines=72> */
[----:B------:R-:W2:Y:S01]  /*3b5f0*/  LDL.LU.64 R48, [R1+0x3680] ;  /* 0x0036800001307983 */ /* 0x000ea20000300a00 */
[----:B------:R-:W-:Y:S03]  /*3b600*/  HMMA.1688.F32.TF32 R24, R236, R110, R24 ;  /* 0x0000006eec18723c */ /* 0x000fe60000081018 */
[----:B------:R-:W-:Y:S04]  /*3b610*/  STL.64 [R1+0x410], R44 ;  /* 0x0004102c01007387 */ /* 0x000fe80000100a00 */
[----:B------:R1:W-:Y:S01]  /*3b620*/  STL.64 [R1+0x418], R46 ;  /* 0x0004182e01007387 */ /* 0x0003e20000100a00 */
[----:B------:R-:W-:-:S03]  /*3b630*/  IMAD.MOV.U32 R101, RZ, RZ, R29 ;  /* 0x000000ffff657224 */ /* 0x000fc600078e001d */
[----:B-1----:R-:W3:Y:S04]  /*3b640*/  LDL.LU.64 R46, [R1+0x3678] ;  /* 0x00367800012e7983 */ /* 0x002ee80000300a00 */
[----:B------:R-:W3:Y:S04]  /*3b650*/  LDL.LU.64 R44, [R1+0x3670] ;  /* 0x00367000012c7983 */ /* 0x000ee80000300a00 */
[----:B------:R-:W-:Y:S04]  /*3b660*/  STL.64 [R1+0x400], R40 ;  /* 0x0004002801007387 */ /* 0x000fe80000100a00 */
[----:B------:R1:W-:Y:S01]  /*3b670*/  STL.64 [R1+0x408], R42 ;  /* 0x0004082a01007387 */ /* 0x0003e20000100a00 */
[----:B------:R-:W-:-:S03]  /*3b680*/  MOV R100, R28 ;  /* 0x0000001c00647202 */ /* 0x000fc60000000f00 */
        /* <DEDUP_REMOVED lines=11> */
[----:B------:R1:W-:Y:S04]  /*3b740*/  STL [R1+0x353c], R101 ;  /* 0x00353c6501007387 */ /* 0x0003e80000100800 */
[----:B------:R1:W-:Y:S04]  /*3b750*/  STL [R1+0x3538], R100 ;  /* 0x0035386401007387 */ /* 0x0003e80000100800 */
[----:B------:R-:W-:Y:S01]  /*3b760*/  STL.64 [R1+0x3c0], R24 ;  /* 0x0003c01801007387 */ /* 0x000fe20000100a00 */
[----:B-1----:R-:W-:Y:S01]  /*3b770*/  HMMA.1688.F32.TF32 R28, R236, R102, R192 ;  /* 0x00000066ec1c723c */ /* 0x002fe200000810c0 */
[----:B------:R-:W-:-:S02]  /*3b780*/  IMAD.MOV.U32 R101, RZ, RZ, R22 ;  /* 0x000000ffff657224 */ /* 0x000fc400078e0016 */
[----:B------:R1:W-:Y:S01]  /*3b790*/  STL.64 [R1+0x3c8], R26 ;  /* 0x0003c81a01007387 */ /* 0x0003e20000100a00 */
[----:B------:R-:W-:-:S03]  /*3b7a0*/  MOV R100, R23 ;  /* 0x0000001700647202 */ /* 0x000fc60000000f00 */
[----:B------:R1:W-:Y:S02]  /*3b7b0*/  STL.64 [R1+0x3b0], R20 ;  /* 0x0003b01401007387 */ /* 0x0003e40000100a00 */
[C---:B-1----:R-:W-:Y:S08]  /*3b7c0*/  HMMA.1688.F32.TF32 R24, R236.reuse, R98, R224 ;  /* 0x00000062ec18723c */ /* 0x042ff000000810e0 */
[C---:B------:R-:W-:Y:S01]  /*3b7d0*/  HMMA.1688.F32.TF32 R20, R236.reuse, R62, R212 ;  /* 0x0000003eec14723c */ /* 0x040fe200000810d4 */
[----:B------:R1:W-:Y:S04]  /*3b7e0*/  STL [R1+0x3544], R100 ;  /* 0x0035446401007387 */ /* 0x0003e80000100800 */
[----:B------:R1:W-:Y:S04]  /*3b7f0*/  STL [R1+0x3540], R101 ;  /* 0x0035406501007387 */ /* 0x0003e80000100800 */
[----:B------:R-:W-:Y:S04]  /*3b800*/  STL.64 [R1+0x3a0], R28 ;  /* 0x0003a01c01007387 */ /* 0x000fe80000100a00 */
[----:B------:R-:W-:Y:S04]  /*3b810*/  STL.64 [R1+0x3a8], R30 ;  /* 0x0003a81e01007387 */ /* 0x000fe80000100a00 */
[----:B------:R-:W-:Y:S04]  /*3b820*/  STL.64 [R1+0x390], R24 ;  /* 0x0003901801007387 */ /* 0x000fe80000100a00 */
[----:B------:R-:W-:Y:S03]  /*3b830*/  STL.64 [R1+0x398], R26 ;  /* 0x0003981a01007387 */ /* 0x000fe60000100a00 */
[----:B-1----:R-:W-:Y:S01]  /*3b840*/  IMAD.MOV.U32 R100, RZ, RZ, R22 ;  /* 0x000000ffff647224 */ /* 0x002fe200078e0016 */
[----:B------:R1:W-:Y:S01]  /*3b850*/  STL.64 [R1+0x380], R20 ;  /* 0x0003801401007387 */ /* 0x0003e20000100a00 */
[----:B------:R-:W-:Y:S01]  /*3b860*/  IMAD.MOV.U32 R101, RZ, RZ, R23 ;  /* 0x000000ffff657224 */ /* 0x000fe200078e0017 */
[C---:B------:R-:W-:Y:S08]  /*3b870*/  HMMA.1688.F32.TF32 R16, R236.reuse, R54, R16 ;  /* 0x00000036ec10723c */ /* 0x040ff00000081010 */
[----:B-1----:R-:W-:Y:S01]  /*3b880*/  HMMA.1688.F32.TF32 R20, R236, R58, R240 ;  /* 0x0000003aec14723c */ /* 0x002fe200000810f0 */
[----:B------:R1:W-:Y:S04]  /*3b890*/  STL [R1+0x354c], R101 ;  /* 0x00354c6501007387 */ /* 0x0003e80000100800 */
[----:B------:R1:W-:Y:S11]  /*3b8a0*/  STL [R1+0x3548], R100 ;  /* 0x0035486401007387 */ /* 0x0003f60000100800 */
[----:B-1----:R-:W-:Y:S01]  /*3b8b0*/  MOV R101, R18 ;  /* 0x0000001200657202 */ /* 0x002fe20000000f00 */
[----:B------:R-:W-:-:S06]  /*3b8c0*/  IMAD.MOV.U32 R100, RZ, RZ, R19 ;  /* 0x000000ffff647224 */ /* 0x000fcc00078e0013 */
[----:B------:R-:W-:Y:S04]  /*3b8d0*/  STL.64 [R1+0x370], R20 ;  /* 0x0003701401007387 */ /* 0x000fe80000100a00 */
[----:B------:R1:W-:Y:S04]  /*3b8e0*/  STL.64 [R1+0x378], R22 ;  /* 0x0003781601007387 */ /* 0x0003e80000100a00 */
[----:B------:R1:W-:Y:S02]  /*3b8f0*/  STL.64 [R1+0x360], R16 ;  /* 0x0003601001007387 */ /* 0x0003e40000100a00 */
[C---:B-1----:R-:W-:Y:S08]  /*3b900*/  HMMA.1688.F32.TF32 R20, R236.reuse, R14, R244 ;  /* 0x0000000eec14723c */ /* 0x042ff000000810f4 */
[----:B------:R-:W-:Y:S01]  /*3b910*/  HMMA.1688.F32.TF32 R16, R236, R234, R248 ;  /* 0x000000eaec10723c */ /* 0x000fe200000810f8 */
[----:B------:R1:W-:Y:S04]  /*3b920*/  STL [R1+0x3554], R101 ;  /* 0x0035546501007387 */ /* 0x0003e80000100800 */
[----:B------:R1:W-:Y:S04]  /*3b930*/  STL [R1+0x3550], R100 ;  /* 0x0035506401007387 */ /* 0x0003e80000100800 */
[----:B------:R-:W-:Y:S04]  /*3b940*/  LDS R236, [R3+0x14500] ;  /* 0x0145000003ec7984 */ /* 0x000fe80000000800 */
[----:B------:R-:W-:Y:S04]  /*3b950*/  LDS R238, [R3+0x16500] ;  /* 0x0165000003ee7984 */ /* 0x000fe80000000800 */
[----:B------:R-:W-:Y:S04]  /*3b960*/  STL.64 [R1+0x500], R20 ;  /* 0x0005001401007387 */ /* 0x000fe80000100a00 */
        /* <DEDUP_REMOVED lines=10> */
[----:B-1----:R-:W-:-:S03]  /*3ba10*/  IMAD.MOV.U32 R101, RZ, RZ, R16 ;  /* 0x000000ffff657224 */ /* 0x002fc600078e0010 */
[----:B------:R-:W2:Y:S01]  /*3ba20*/  LDL.LU R244, [R1+0x120] ;  /* 0x0001200001f47983 */ /* 0x000ea20000300800 */
[----:B------:R-:W-:-:S03]  /*3ba30*/  MOV R100, R17 ;  /* 0x0000001100647202 */ /* 0x000fc60000000f00 */
        /* <DEDUP_REMOVED lines=31> */
[----:B------:R-:W-:Y:S04]  /*3bc30*/  STL [R1+0x355c], R101 ;  /* 0x00355c6501007387 */ /* 0x000fe80000100800 */
[----:B------:R-:W-:Y:S04]  /*3bc40*/  STL [R1+0x3558], R100 ;  /* 0x0035586401007387 */ /* 0x000fe80000100800 */
[----:B------:R-:W-:Y:S04]  /*3bc50*/  LDS R237, [R0+0x14500] ;  /* 0x0145000000ed7984 */ /* 0x000fe80000000800 */
[----:B------:R-:W1:Y:S01]  /*3bc60*/  LDS R239, [R0+0x16500] ;  /* 0x0165000000ef7984 */ /* 0x000e620000000800 */
[C---:B--2---:R-:W-:Y:S08]  /*3bc70*/  HMMA.1688.F32.TF32 R16, R228.reuse, R130, R16 ;  /* 0x00000082e410723c */ /* 0x044ff00000081010 */
[C---:B------:R-:W-:Y:S11]  /*3bc80*/  HMMA.1688.F32.TF32 R244, R228.reuse, R126, R244 ;  /* 0x0000007ee4f4723c */ /* 0x040ff600000810f4 */
[----:B------:R-:W-:Y:S04]  /*3bc90*/  @!UPT UIADD3 URZ, URZ, URZ, URZ ;  /* 0x0000003f3f3ff290 */ /* 0x000fe8000fffe03f */
[----:B------:R-:W-:Y:S04]  /*3bca0*/  STL.64 [R1+0x340], R16 ;  /* 0x0003401001007387 */ /* 0x000fe80000100a00 */
[----:B------:R2:W-:Y:S02]  /*3bcb0*/  STL.64 [R1+0x348], R18 ;  /* 0x0003481201007387 */ /* 0x0005e40000100a00 */
[C---:B--2---:R-:W-:Y:S02]  /*3bcc0*/  HMMA.1688.F32.TF32 R16, R228.reuse, R10, R248 ;  /* 0x0000000ae410723c */ /* 0x044fe400000810f8 */
[----:B------:R-:W2:Y:S04]  /*3bcd0*/  LDL.LU R248, [R1] ;  /* 0x0000000001f87983 */ /* 0x000ea80000300800 */
[----:B------:R-:W-:Y:S04]  /*3bce0*/  STL.64 [R1+0x330], R244 ;  /* 0x000330f401007387 */ /* 0x000fe80000100a00 */
[----:B------:R-:W-:Y:S11]  /*3bcf0*/  STL.64 [R1+0x338], R246 ;  /* 0x000338f601007387 */ /* 0x000ff60000100a00 */
[----:B------:R-:W-:Y:S02]  /*3bd00*/  @!UPT UIADD3 URZ, URZ, URZ, URZ ;  /* 0x0000003f3f3ff290 */ /* 0x000fe4000fffe03f */
[----:B------:R1:W-:Y:S04]  /*3bd10*/  STL.64 [R1+0x320], R16 ;  /* 0x0003201001007387 */ /* 0x0003e80000100a00 */
[----:B------:R1:W-:Y:S04]  /*3bd20*/  STL.64 [R1+0x328], R18 ;  /* 0x0003281201007387 */ /* 0x0003e80000100a00 */
[----:B------:R-:W2:Y:S04]  /*3bd30*/  LDL.LU R249, [R1+0x4] ;  /* 0x0000040001f97983 */ /* 0x000ea80000300800 */
[----:B------:R-:W2:Y:S04]  /*3bd40*/  LDL.LU R250, [R1+0x8] ;  /* 0x0000080001fa7983 */ /* 0x000ea80000300800 */
[----:B------:R-:W2:Y:S04]  /*3bd50*/  LDL.LU R251, [R1+0xc] ;  /* 0x00000c0001fb7983 */ /* 0x000ea80000300800 */
[----:B-1----:R-:W4:Y:S04]  /*3bd60*/  LDL.LU R16, [R1+0x20] ;  /* 0x0000200001107983 */ /* 0x002f280000300800 */
[----:B------:R-:W4:Y:S04]  /*3bd70*/  LDL.LU R17, [R1+0x24] ;  /* 0x0000240001117983 */ /* 0x000f280000300800 */
[----:B------:R-:W4:Y:S04]  /*3bd80*/  LDL.LU R18, [R1+0x28] ;  /* 0x0000280001127983 */ /* 0x000f280000300800 */
[----:B------:R-:W4:Y:S04]  /*3bd90*/  LDL.LU R19, [R1+0x2c] ;  /* 0x00002c0001137983 */ /* 0x000f280000300800 */
[----:B------:R-:W4:Y:S04]  /*3bda0*/  LDL.LU R244, [R1+0x10] ;  /* 0x0000100001f47983 */ /* 0x000f280000300800 */
[----:B------:R-:W4:Y:S04]  /*3bdb0*/  LDL.LU R245, [R1+0x14] ;  /* 0x0000140001f57983 */ /* 0x000f280000300800 */
[----:B------:R-:W4:Y:S04]  /*3bdc0*/  LDL.LU R246, [R1+0x18] ;  /* 0x0000180001f67983 */ /* 0x000f280000300800 */
[----:B------:R-:W4:Y:S01]  /*3bdd0*/  LDL.LU R247, [R1+0x1c] ;  /* 0x00001c0001f77983 */ /* 0x000f220000300800 */
[C---:B---3--:R-:W-:Y:S08]  /*3bde0*/  HMMA.1688.F32.TF32 R28, R228.reuse, R6, R28 ;  /* 0x00000006e41c723c */ /* 0x048ff0000008101c */
[C---:B------:R-:W-:Y:S08]  /*3bdf0*/  HMMA.1688.F32.TF32 R24, R228.reuse, R122, R24 ;  /* 0x0000007ae418723c */ /* 0x040ff00000081018 */
[C---:B------:R-:W-:Y:S08]  /*3be00*/  HMMA.1688.F32.TF32 R240, R228.reuse, R118, R240 ;  /* 0x00000076e4f0723c */ /* 0x040ff000000810f0 */
[----:B------:R-:W-:Y:S01]  /*3be10*/  HMMA.1688.F32.TF32 R20, R228, R114, R20 ;  /* 0x00000072e414723c */ /* 0x000fe20000081014 */
[----:B------:R-:W-:Y:S01]  /*3be20*/  IMAD.MOV.U32 R100, RZ, RZ, R31 ;  /* 0x000000ffff647224 */ /* 0x000fe200078e001f */
[----:B------:R1:W-:Y:S01]  /*3be30*/  STL.64 [R1+0x310], R28 ;  /* 0x0003101c01007387 */ /* 0x0003e20000100a00 */
[----:B------:R-:W-:-:S03]  /*3be40*/  IMAD.MOV.U32 R101, RZ, RZ, R30 ;  /* 0x000000ffff657224 */ /* 0x000fc600078e001e */
[----:B------:R-:W3:Y:S04]  /*3be50*/  LDL.LU.64 R30, [R1+0x3638] ;  /* 0x00363800011e7983 */ /* 0x000ee80000300a00 */
[----:B-1----:R-:W3:Y:S04]  /*3be60*/  LDL.LU.64 R28, [R1+0x3630] ;  /* 0x00363000011c7983 */ /* 0x002ee80000300a00 */
[----:B------:R1:W-:Y:S04]  /*3be70*/  STL [R1+0x3564], R100 ;  /* 0x0035646401007387 */ /* 0x0003e80000100800 */
[----:B------:R1:W-:Y:S04]  /*3be80*/  STL [R1+0x3560], R101 ;  /* 0x0035606501007387 */ /* 0x0003e80000100800 */
[----:B------:R-:W-:Y:S04]  /*3be90*/  STL.64 [R1+0x300], R24 ;  /* 0x0003001801007387 */ /* 0x000fe80000100a00 */
[----:B------:R1:W-:Y:S02]  /*3bea0*/  STL.64 [R1+0x308], R26 ;  /* 0x0003081a01007387 */ /* 0x0003e40000100a00 */
[----:B-1----:R-:W-:Y:S01]  /*3beb0*/  MOV R100, R242 ;  /* 0x000000f200647202 */ /* 0x002fe20000000f00 */
[----:B------:R-:W-:Y:S01]  /*3bec0*/  IMAD.MOV.U32 R101, RZ, RZ, R243 ;  /* 0x000000ffff657224 */ /* 0x000fe200078e00f3 */
[----:B------:R-:W3:Y:S04]  /*3bed0*/  LDL.LU.64 R26, [R1+0x3628] ;  /* 0x00362800011a7983 */ /* 0x000ee80000300a00 */
[----:B------:R-:W3:Y:S04]  /*3bee0*/  LDL.LU.64 R24, [R1+0x3620] ;  /* 0x0036200001187983 */ /* 0x000ee80000300a00 */
[----:B------:R1:W-:Y:S04]  /*3bef0*/  STL.64 [R1+0x2f0], R240 ;  /* 0x0002f0f001007387 */ /* 0x0003e80000100a00 */
[----:B------:R-:W3:Y:S04]  /*3bf00*/  LDL.LU.64 R242, [R1+0x3618] ;  /* 0x0036180001f27983 */ /* 0x000ee80000300a00 */
[----:B-1----:R-:W3:Y:S04]  /*3bf10*/  LDL.LU.64 R240, [R1+0x3610] ;  /* 0x0036100001f07983 */ /* 0x002ee80000300a00 */
[----:B------:R-:W-:Y:S04]  /*3bf20*/  STL.64 [R1+0x2e0], R20 ;  /* 0x0002e01401007387 */ /* 0x000fe80000100a00 */
[----:B------:R1:W-:Y:S02]  /*3bf30*/  STL.64 [R1+0x2e8], R22 ;  /* 0x0002e81601007387 */ /* 0x0003e40000100a00 */
[C---:B-1----:R-:W-:Y:S08]  /*3bf40*/  HMMA.1688.F32.TF32 R20, R228.reuse, R110, R192 ;  /* 0x0000006ee414723c */ /* 0x042ff000000810c0 */
[C---:B------:R-:W-:Y:S11]  /*3bf50*/  HMMA.1688.F32.TF32 R192, R228.reuse, R106, R224 ;  /* 0x0000006ae4c0723c */ /* 0x040ff600000810e0 */
[----:B------:R-:W-:Y:S04]  /*3bf60*/  @!UPT UIADD3 URZ, URZ, URZ, URZ ;  /* 0x0000003f3f3ff290 */ /* 0x000fe8000fffe03f */
[----:B------:R-:W-:Y:S04]  /*3bf70*/  STL.64 [R1+0x2d0], R20 ;  /* 0x0002d01401007387 */ /* 0x000fe80000100a00 */
[----:B------:R1:W-:Y:S04]  /*3bf80*/  STL.64 [R1+0x2d8], R22 ;  /* 0x0002d81601007387 */ /* 0x0003e80000100a00 */
[----:B------:R-:W3:Y:S01]  /*3bf90*/  LDL.LU R224, [R1+0xa0] ;  /* 0x0000a00001e07983 */ /* 0x000ee20000300800 */
[C---:B-1----:R-:W-:Y:S03]  /*3bfa0*/  HMMA.1688.F32.TF32 R20, R228.reuse, R102, R212 ;  /* 0x00000066e414723c */ /* 0x042fe600000810d4 */
[----:B------:R1:W-:Y:S04]  /*3bfb0*/  STL.64 [R1+0x2c0], R192 ;  /* 0x0002c0c001007387 */ /* 0x0003e80000100a00 */
[----:B------:R1:W-:Y:S11]  /*3bfc0*/  STL.64 [R1+0x2c8], R194 ;  /* 0x0002c8c201007387 */ /* 0x0003f60000100a00 */
[----:B------:R-:W-:Y:S05]  /*3bfd0*/  @!UPT UIADD3 URZ, URZ, URZ, URZ ;  /* 0x0000003f3f3ff290 */ /* 0x000fea000fffe03f */
[----:B------:R1:W-:Y:S04]  /*3bfe0*/  STL.64 [R1+0x2b0], R20 ;  /* 0x0002b01401007387 */ /* 0x0003e80000100a00 */
[----:B------:R1:W-:Y:S04]  /*3bff0*/  STL.64 [R1+0x2b8], R22 ;  /* 0x0002b81601007387 */ /* 0x0003e80000100a00 */
[----:B------:R-:W3:Y:S04]  /*3c000*/  LDL.LU R225, [R1+0xa4] ;  /* 0x0000a40001e17983 */ /* 0x000ee80000300800 */
[----:B------:R-:W3:Y:S04]  /*3c010*/  LDL.LU R226, [R1+0xa8] ;  /* 0x0000a80001e27983 */ /* 0x000ee80000300800 */
[----:B------:R-:W3:Y:S04]  /*3c020*/  LDL.LU R227, [R1+0xac] ;  /* 0x0000ac0001e37983 */ /* 0x000ee80000300800 */
[----:B-1----:R-:W3:Y:S04]  /*3c030*/  LDL.LU R192, [R1+0xb0] ;  /* 0x0000b00001c07983 */ /* 0x002ee80000300800 */
        /* <DEDUP_REMOVED lines=11> */
[C---:B--2---:R-:W-:Y:S08]  /*3c0f0*/  HMMA.1688.F32.TF32 R248, R228.reuse, R58, R248 ;  /* 0x0000003ae4f8723c */ /* 0x044ff000000810f8 */
[C---:B----4-:R-:W-:Y:S08]  /*3c100*/  HMMA.1688.F32.TF32 R16, R228.reuse, R98, R16 ;  /* 0x00000062e410723c */ /* 0x050ff00000081010 */
[C---:B------:R-:W-:Y:S11]  /*3c110*/  HMMA.1688.F32.TF32 R244, R228.reuse, R62, R244 ;  /* 0x0000003ee4f4723c */ /* 0x040ff600000810f4 */
[----:B------:R-:W-:Y:S04]  /*3c120*/  @!UPT UIADD3 URZ, URZ, URZ, URZ ;  /* 0x0000003f3f3ff290 */ /* 0x000fe8000fffe03f */
[----:B------:R-:W-:Y:S04]  /*3c130*/  STL.64 [R1+0x2a0], R16 ;  /* 0x0002a01001007387 */ /* 0x000fe80000100a00 */
[----:B------:R1:W-:Y:S04]  /*3c140*/  STL.64 [R1+0x2a8], R18 ;  /* 0x0002a81201007387 */ /* 0x0003e80000100a00 */
[----:B-1----:R-:W2:Y:S04]  /*3c150*/  LDL.LU.64 R18, [R1+0x3608] ;  /* 0x0036080001127983 */ /* 0x002ea80000300a00 */
        /* <DEDUP_REMOVED lines=8> */
[----:B------:R-:W2:Y:S02]  /*3c1e0*/  LDL.LU.64 R248, [R1+0x35e0] ;  /* 0x0035e00001f87983 */ /* 0x000ea40000300a00 */
[----:B--2---:R-:W-:Y:S11]  /*3c1f0*/  HMMA.1688.F32.TF32 R248, R228, R54, R248 ;  /* 0x00000036e4f8723c */ /* 0x004ff600000810f8 */
[----:B------:R-:W-:Y:S11]  /*3c200*/  @!UPT UIADD3 URZ, URZ, URZ, URZ ;  /* 0x0000003f3f3ff290 */ /* 0x000ff6000fffe03f */
[----:B------:R-:W-:Y:S01]  /*3c210*/  @!UPT UIADD3 URZ, URZ, URZ, URZ ;  /* 0x0000003f3f3ff290 */ /* 0x000fe2000fffe03f */
[----:B------:R3:W-:Y:S04]  /*3c220*/  STL.64 [R1+0x270], R248 ;  /* 0x000270f801007387 */ /* 0x0007e80000100a00 */
[----:B------:R1:W-:Y:S01]  /*3c230*/  STL.64 [R1+0x278], R250 ;  /* 0x000278fa01007387 */ /* 0x0003e20000100a00 */
[----:B---3--:R-:W-:Y:S01]  /*3c240*/  IMAD.MOV.U32 R248, RZ, RZ, R240 ;  /* 0x000000fffff87224 */ /* 0x008fe200078e00f0 */
[----:B------:R-:W-:Y:S02]  /*3c250*/  MOV R249, R241 ;  /* 0x000000f100f97202 */ /* 0x000fe40000000f00 */
[----:B------:R-:W2:Y:S01]  /*3c260*/  LDL.LU R240, [R1+0x35dc] ;  /* 0x0035dc0001f07983 */ /* 0x000ea20000300800 */
[----:B-1----:R-:W-:-:S03]  /*3c270*/  IMAD.MOV.U32 R250, RZ, RZ, R242 ;  /* 0x000000fffffa7224 */ /* 0x002fc600078e00f2 */
[----:B------:R-:W2:Y:S01]  /*3c280*/  LDL.LU R241, [R1+0x35d8] ;  /* 0x0035d80001f17983 */ /* 0x000ea20000300800 */
[----:B------:R-:W-:-:S03]  /*3c290*/  IMAD.MOV.U32 R251, RZ, RZ, R243 ;  /* 0x000000fffffb7224 */ /* 0x000fc600078e00f3 */
[----:B------:R-:W2:Y:S04]  /*3c2a0*/  LDL.LU R242, [R1+0x35d4] ;  /* 0x0035d40001f27983 */ /* 0x000ea80000300800 */
[----:B------:R-:W2:Y:S01]  /*3c2b0*/  LDL.LU R243, [R1+0x35d0] ;  /* 0x0035d00001f37983 */ /* 0x000ea20000300800 */
[----:B------:R-:W-:Y:S11]  /*3c2c0*/  HMMA.1688.F32.TF32 R244, R228, R14, R244 ;  /* 0x0000000ee4f4723c */ /* 0x000ff600000810f4 */
[----:B------:R-:W-:Y:S11]  /*3c2d0*/  @!UPT UIADD3 URZ, URZ, URZ, URZ ;  /* 0x0000003f3f3ff290 */ /* 0x000ff6000fffe03f */
[----:B------:R-:W-:Y:S01]  /*3c2e0*/  @!UPT UIADD3 URZ, URZ, URZ, URZ ;  /* 0x0000003f3f3ff290 */ /* 0x000fe2000fffe03f */
[----:B------:R1:W-:Y:S04]  /*3c2f0*/  STL.64 [R1+0x4e0], R244 ;  /* 0x0004e0f401007387 */ /* 0x0003e80000100a00 */
[----:B------:R3:W-:Y:S04]  /*3c300*/  STL.64 [R1+0x4e8], R246 ;  /* 0x0004e8f601007387 */ /* 0x0007e80000100a00 */
[----:B-1----:R-:W2:Y:S01]  /*3c310*/  LDL.LU R244, [R1+0x70] ;  /* 0x0000700001f47983 */ /* 0x002ea20000300800 */
[----:B----4-:R-:W-:-:S03]  /*3c320*/  MOV R245, R16 ;  /* 0x0000001000f57202 */ /* 0x010fc60000000f00 */
[----:B------:R-:W4:Y:S01]  /*3c330*/  LDL.LU R16, [R1+0x35cc] ;  /* 0x0035cc0001107983 */ /* 0x000f220000300800 */
[----:B---3--:R-:W-:Y:S02]  /*3c340*/  IMAD.MOV.U32 R246, RZ, RZ, R17 ;  /* 0x000000fffff67224 */ /* 0x008fe400078e0011 */
[----:B------:R-:W-:Y:S01]  /*3c350*/  IMAD.MOV.U32 R247, RZ, RZ, R18 ;  /* 0x000000fffff77224 */ /* 0x000fe200078e0012 */
[----:B------:R-:W4:Y:S04]  /*3c360*/  LDL.LU R17, [R1+0x35c8] ;  /* 0x0035c80001117983 */ /* 0x000f280000300800 */
[----:B------:R-:W4:Y:S01]  /*3c370*/  LDL.LU R18, [R1+0x35c4] ;  /* 0x0035c40001127983 */ /* 0x000f220000300800 */
[----:B--2---:R-:W-:Y:S07]  /*3c380*/  HMMA.1688.F32.TF32 R228, R228, R234, R240 ;  /* 0x000000eae4e4723c */ /* 0x004fee00000810f0 */
[----:B------:R-:W-:-:S02]  /*3c390*/  MOV R240, R19 ;  /* 0x0000001300f07202 */ /* 0x000fc40000000f00 */
[----:B------:R-:W4:Y:S11]  /*3c3a0*/  LDL.LU R19, [R1+0x35c0] ;  /* 0x0035c00001137983 */ /* 0x000f360000300800 */
[----:B------:R-:W-:Y:S03]  /*3c3b0*/  @!UPT UIADD3 URZ, URZ, URZ, URZ ;  /* 0x0000003f3f3ff290 */ /* 0x000fe6000fffe03f */
[----:B------:R-:W-:Y:S04]  /*3c3c0*/  STL.64 [R1+0x4c0], R228 ;  /* 0x0004c0e401007387 */ /* 0x000fe80000100a00 */
[----:B------:R-:W-:Y:S04]  /*3c3d0*/  STL.64 [R1+0x4c8], R230 ;  /* 0x0004c8e601007387 */ /* 0x000fe80000100a00 */
[----:B------:R-:W2:Y:S04]  /*3c3e0*/  LDL.LU R241, [R1+0x84] ;  /* 0x0000840001f17983 */ /* 0x000ea80000300800 */
[----:B------:R-:W2:Y:S04]  /*3c3f0*/  LDL.LU R242, [R1+0x88] ;  /* 0x0000880001f27983 */ /* 0x000ea80000300800 */
[----:B------:R-:W2:Y:S01]  /*3c400*/  LDL.LU R243, [R1+0x8c] ;  /* 0x00008c0001f37983 */ /* 0x000ea20000300800 */
[C---:B------:R-:W-:Y:S03]  /*3c410*/  HMMA.1688.F32.TF32 R20, R236.reuse, R126, R20 ;  /* 0x0000007eec14723c */ /* 0x040fe60000081014 */
[----:B------:R-:W-:Y:S04]  /*3c420*/  LDS R228, [R3+0x14600] ;  /* 0x0146000003e47984 */ /* 0x000fe80000000800 */
[----:B------:R-:W-:Y:S01]  /*3c430*/  LDS R230, [R3+0x16600] ;  /* 0x0166000003e67984 */ /* 0x000fe20000000800 */
[C---:B------:R-:W-:Y:S03]  /*3c440*/  HMMA.1688.F32.TF32 R192, R236.reuse, R10, R192 ;  /* 0x0000000aecc0723c */ /* 0x040fe600000810c0 */
[----:B------:R-:W-:Y:S04]  /*3c450*/  LDS R229, [R0+0x14600] ;  /* 0x0146000000e57984 */ /* 0x000fe80000000800 */
[----:B------:R-:W1:Y:S01]  /*3c460*/  LDS R231, [R0+0x16600] ;  /* 0x0166000000e77984 */ /* 0x000e620000000800 */
[C---:B------:R-:W-:Y:S08]  /*3c470*/  HMMA.1688.F32.TF32 R224, R236.reuse, R6, R224 ;  /* 0x00000006ece0723c */ /* 0x040ff000000810e0 */
[C---:B------:R-:W-:Y:S08]  /*3c480*/  HMMA.1688.F32.TF32 R212, R236.reuse, R122, R212 ;  /* 0x0000007aecd4723c */ /* 0x040ff000000810d4 */
[C---:B----4-:R-:W-:Y:S11]  /*3c490*/  HMMA.1688.F32.TF32 R16, R236.reuse, R130, R16 ;  /* 0x00000082ec10723c */ /* 0x050ff60000081010 */
[----:B------:R-:W-:Y:S11]  /*3c4a0*/  @!UPT UIADD3 URZ, URZ, URZ, URZ ;  /* 0x0000003f3f3ff290 */ /* 0x000ff6000fffe03f */
[----:B------:R-:W-:Y:S01]  /*3c4b0*/  @!UPT UIADD3 URZ, URZ, URZ, URZ ;  /* 0x0000003f3f3ff290 */ /* 0x000fe2000fffe03f */
[----:B------:R-:W-:Y:S04]  /*3c4c0*/  STL.64 [R1+0x4d0], R16 ;  /* 0x0004d01001007387 */ /* 0x000fe80000100a00 */
[----:B------:R-:W-:Y:S04]  /*3c4d0*/  STL.64 [R1+0x4d8], R18 ;  /* 0x0004d81201007387 */ /* 0x000fe80000100a00 */
[----:B------:R-:W-:Y:S04]  /*3c4e0*/  STL.64 [R1+0x9c0], R20 ;  /* 0x0009c01401007387 */ /* 0x000fe80000100a00 */
[----:B------:R3:W-:Y:S01]  /*3c4f0*/  STL.64 [R1+0x9c8], R22 ;  /* 0x0009c81601007387 */ /* 0x0007e20000100a00 */
[C---:B--2---:R-:W-:Y:S03]  /*3c500*/  HMMA.1688.F32.TF32 R240, R236.reuse, R118, R240 ;  /* 0x00000076ecf0723c */ /* 0x044fe600000810f0 */
[----:B------:R-:W-:Y:S04]  /*3c510*/  LDS R16, [R3+0x14700] ;  /* 0x0147000003107984 */ /* 0x000fe80000000800 */
[----:B------:R-:W-:Y:S04]  /*3c520*/  LDS R18, [R3+0x16700] ;  /* 0x0167000003127984 */ /* 0x000fe80000000800 */
[----:B---3--:R-:W2:Y:S04]  /*3c530*/  LDL.LU.64 R22, [R1+0x35b8] ;  /* 0x0035b80001167983 */ /* 0x008ea80000300a00 */
[----:B------:R-:W2:Y:S04]  /*3c540*/  LDL.LU.64 R20, [R1+0x35b0] ;  /* 0x0035b00001147983 */ /* 0x000ea80000300a00 */
[----:B------:R-:W-:Y:S04]  /*3c550*/  STL.64 [R1+0x9b0], R192 ;  /* 0x0009b0c001007387 */ /* 0x000fe80000100a00 */
[----:B------:R3:W-:Y:S04]  /*3c560*/  STL.64 [R1+0x9b8], R194 ;  /* 0x0009b8c201007387 */ /* 0x0007e80000100a00 */
[----:B------:R-:W-:Y:S04]  /*3c570*/  LDS R17, [R0+0x14700] ;  /* 0x0147000000117984 */ /* 0x000fe80000000800 */
[----:B------:R-:W4:Y:S04]  /*3c580*/  LDS R19, [R0+0x16700] ;  /* 0x0167000000137984 */ /* 0x000f280000000800 */
[----:B---3--:R-:W3:Y:S04]  /*3c590*/  LDL.LU.64 R194, [R1+0x35a8] ;  /* 0x0035a80001c27983 */ /* 0x008ee80000300a00 */
[----:B------:R-:W3:Y:S04]  /*3c5a0*/  LDL.LU.64 R192, [R1+0x35a0] ;  /* 0x0035a00001c07983 */ /* 0x000ee80000300a00 */
[----:B------:R-:W-:Y:S04]  /*3c5b0*/  STL.64 [R1+0x9a0], R224 ;  /* 0x0009a0e001007387 */ /* 0x000fe80000100a00 */
[----:B------:R1:W-:Y:S04]  /*3c5c0*/  STL.64 [R1+0x9a8], R226 ;  /* 0x0009a8e201007387 */ /* 0x0003e80000100a00 */
[----:B-1----:R-:W3:Y:S04]  /*3c5d0*/  LDL.LU.64 R226, [R1+0x3598] ;  /* 0x0035980001e27983 */ /* 0x002ee80000300a00 */
[----:B------:R-:W3:Y:S04]  /*3c5e0*/  LDL.LU.64 R224, [R1+0x3590] ;  /* 0x0035900001e07983 */ /* 0x000ee80000300a00 */
[----:B------:R-:W-:Y:S04]  /*3c5f0*/  STL.64 [R1+0x990], R212 ;  /* 0x000990d401007387 */ /* 0x000fe80000100a00 */
[----:B------:R1:W-:Y:S04]  /*3c600*/  STL.64 [R1+0x998], R214 ;  /* 0x000998d601007387 */ /* 0x0003e80000100a00 */
[----:B-1----:R-:W4:Y:S04]  /*3c610*/  LDL.LU.64 R214, [R1+0x3588] ;  /* 0x0035880001d67983 */ /* 0x002f280000300a00 */
[----:B------:R-:W4:Y:S04]  /*3c620*/  LDL.LU.64 R212, [R1+0x3580] ;  /* 0x0035800001d47983 */ /* 0x000f280000300a00 */
[----:B------:R-:W-:Y:S04]  /*3c630*/  STL.64 [R1+0x980], R240 ;  /* 0x000980f001007387 */ /* 0x000fe80000100a00 */
[----:B------:R1:W-:Y:S02]  /*3c640*/  STL.64 [R1+0x988], R242 ;  /* 0x000988f201007387 */ /* 0x0003e40000100a00 */
[C---:B-1----:R-:W-:Y:S08]  /*3c650*/  HMMA.1688.F32.TF32 R240, R236.reuse, R114, R244 ;  /* 0x00000072ecf0723c */ /* 0x042ff000000810f4 */
[C---:B------:R-:W-:Y:S11]  /*3c660*/  HMMA.1688.F32.TF32 R244, R236.reuse, R110, R248 ;  /* 0x0000006eecf4723c */ /* 0x040ff600000810f8 */
[----:B------:R-:W-:Y:S04]  /*3c670*/  @!UPT UIADD3 URZ, URZ, URZ, URZ ;  /* 0x0000003f3f3ff290 */ /* 0x000fe8000fffe03f */
[----:B------:R-:W-:Y:S04]  /*3c680*/  STL.64 [R1+0x970], R240 ;  /* 0x000970f001007387 */ /* 0x000fe80000100a00 */
[----:B------:R4:W-:Y:S04]  /*3c690*/  STL.64 [R1+0x978], R242 ;  /* 0x000978f201007387 */ /* 0x0009e80000100a00 */
[----:B------:R-:W-:Y:S04]  /*3c6a0*/  STL.64 [R1+0x960], R244 ;  /* 0x000960f401007387 */ /* 0x000fe80000100a00 */
[----:B------:R-:W-:Y:S01]  /*3c6b0*/  STL.64 [R1+0x968], R246 ;  /* 0x000968f601007387 */ /* 0x000fe20000100a00 */
[C---:B--2---:R-:W-:Y:S08]  /*3c6c0*/  HMMA.1688.F32.TF32 R20, R236.reuse, R62, R20 ;  /* 0x0000003eec14723c */ /* 0x044ff00000081014 */
[C---:B---3--:R-:W-:Y:S08]  /*3c6d0*/  HMMA.1688.F32.TF32 R224, R236.reuse, R102, R224 ;  /* 0x00000066ece0723c */ /* 0x048ff000000810e0 */
[C---:B----4-:R-:W-:Y:S08]  /*3c6e0*/  HMMA.1688.F32.TF32 R240, R236.reuse, R106, R212 ;  /* 0x0000006aecf0723c */ /* 0x050ff000000810d4 */
[C---:B------:R-:W-:Y:S08]  /*3c6f0*/  HMMA.1688.F32.TF32 R212, R236.reuse, R98, R192 ;  /* 0x00000062ecd4723c */ /* 0x040ff000000810c0 */
[C---:B------:R-:W-:Y:S07]  /*3c700*/  HMMA.1688.F32.TF32 R192, R236.reuse, R58, R24 ;  /* 0x0000003aecc0723c */ /* 0x040fee0000081018 */
[----:B------:R-:W-:Y:S04]  /*3c710*/  STL.64 [R1+0x950], R240 ;  /* 0x000950f001007387 */ /* 0x000fe80000100a00 */
[----:B------:R-:W-:Y:S04]  /*3c720*/  STL.64 [R1+0x958], R242 ;  /* 0x000958f201007387 */ /* 0x000fe80000100a00 */
[----:B------:R-:W-:Y:S01]  /*3c730*/  STL.64 [R1+0x940], R224 ;  /* 0x000940e001007387 */ /* 0x000fe20000100a00 */
[C---:B------:R-:W-:Y:S03]  /*3c740*/  HMMA.1688.F32.TF32 R24, R236.reuse, R54, R28 ;  /* 0x00000036ec18723c */ /* 0x040fe6000008101c */
[----:B------:R-:W-:Y:S04]  /*3c750*/  STL.64 [R1+0x948], R226 ;  /* 0x000948e201007387 */ /* 0x000fe80000100a00 */
[----:B------:R-:W-:Y:S04]  /*3c760*/  STL.64 [R1+0x930], R212 ;  /* 0x000930d401007387 */ /* 0x000fe80000100a00 */
[----:B------:R-:W-:Y:S04]  /*3c770*/  STL.64 [R1+0x938], R214 ;  /* 0x000938d601007387 */ /* 0x000fe80000100a00 */
[----:B------:R-:W-:Y:S04]  /*3c780*/  STL.64 [R1+0x920], R20 ;  /* 0x0009201401007387 */ /* 0x000fe80000100a00 */
[----:B------:R1:W-:Y:S04]  /*3c790*/  STL.64 [R1+0x928], R22 ;  /* 0x0009281601007387 */ /* 0x0003e80000100a00 */
[----:B------:R-:W-:Y:S04]  /*3c7a0*/  LDS R240, [R3+0x18000] ;  /* 0x0180000003f07984 */ /* 0x000fe80000000800 */
[----:B------:R-:W-:Y:S01]  /*3c7b0*/  LDS R242, [R3+0x1a000] ;  /* 0x01a0000003f27984 */ /* 0x000fe20000000800 */
[----:B-1----:R-:W-:Y:S03]  /*3c7c0*/  HMMA.1688.F32.TF32 R20, R236, R14, R32 ;  /* 0x0000000eec14723c */ /* 0x002fe60000081020 */
[----:B------:R-:W-:Y:S04]  /*3c7d0*/  STL.64 [R1+0x910], R192 ;  /* 0x000910c001007387 */ /* 0x000fe80000100a00 */
[----:B------:R-:W-:Y:S04]  /*3c7e0*/  STL.64 [R1+0x918], R194 ;  /* 0x000918c201007387 */ /* 0x000fe80000100a00 */
[----:B------:R-:W-:Y:S04]  /*3c7f0*/  STL.64 [R1+0x900], R24 ;  /* 0x0009001801007387 */ /* 0x000fe80000100a00 */
[----:B------:R-:W-:Y:S04]  /*3c800*/  STL.64 [R1+0x908], R26 ;  /* 0x0009081a01007387 */ /* 0x000fe80000100a00 */
[----:B------:R-:W-:Y:S04]  /*3c810*/  LDS R241, [R0+0x18000] ;  /* 0x0180000000f17984 */ /* 0x000fe80000000800 */
[----:B------:R-:W-:Y:S04]  /*3c820*/  LDS R243, [R0+0x1a000] ;  /* 0x01a0000000f37984 */ /* 0x000fe80000000800 */
[----:B------:R-:W-:Y:S04]  /*3c830*/  STL.64 [R1+0x8f0], R20 ;  /* 0x0008f01401007387 */ /* 0x000fe80000100a00 */
[----:B------:R1:W-:Y:S02]  /*3c840*/  STL.64 [R1+0x8f8], R22 ;  /* 0x0008f81601007387 */ /* 0x0003e40000100a00 */
[C---:B-1----:R-:W-:Y:S11]  /*3c850*/  HMMA.1688.F32.TF32 R20, R228.reuse, R126, R44 ;  /* 0x0000007ee414723c */ /* 0x042ff6000008102c */
[----:B------:R-:W-:Y:S11]  /*3c860*/  @!UPT UIADD3 URZ, URZ, URZ, URZ ;  /* 0x0000003f3f3ff290 */ /* 0x000ff6000fffe03f */
[----:B------:R-:W-:Y:S02]  /*3c870*/  @!UPT UIADD3 URZ, URZ, URZ, URZ ;  /* 0x0000003f3f3ff290 */ /* 0x000fe4000fffe03f */
[----:B------:R-:W-:Y:S01]  /*3c880*/  IMAD.MOV.U32 R121, RZ, RZ, R20 ;  /* 0x000000ffff797224 */ /* 0x000fe200078e0014 */
[----:B------:R-:W-:Y:S01]  /*3c890*/  MOV R117, R22 ;  /* 0x0000001600757202 */ /* 0x000fe20000000f00 */
[----:B------:R-:W-:Y:S02]  /*3c8a0*/  IMAD.MOV.U32 R120, RZ, RZ, R21 ;  /* 0x000000ffff787224 */ /* 0x000fe400078e0015 */
[----:B------:R-:W-:Y:S02]  /*3c8b0*/  IMAD.MOV.U32 R116, RZ, RZ, R23 ;  /* 0x000000ffff747224 */ /* 0x000fe400078e0017 */
[----:B------:R-:W-:Y:S08]  /*3c8c0*/  HMMA.1688.F32.TF32 R20, R228, R10, R48 ;  /* 0x0000000ae414723c */ /* 0x000ff00000081030 */
[----:B------:R-:W-:Y:S08]  /*3c8d0*/  HMMA.1688.F32.TF32 R28, R236, R234, R36 ;  /* 0x000000eaec1c723c */ /* 0x000ff00000081024 */
[----:B------:R-:W-:Y:S08]  /*3c8e0*/  HMMA.1688.F32.TF32 R24, R228, R130, R40 ;  /* 0x00000082e418723c */ /* 0x000ff00000081028 */
[----:B------:R-:W-:Y:S01]  /*3c8f0*/  IMAD.MOV.U32 R113, RZ, RZ, R20 ;  /* 0x000000ffff717224 */ /* 0x000fe200078e0014 */
[----:B------:R-:W-:Y:S01]  /*3c900*/  MOV R112, R21 ;  /* 0x0000001500707202 */ /* 0x000fe20000000f00 */
[----:B------:R-:W-:-:S02]  /*3c910*/  IMAD.MOV.U32 R109, RZ, RZ, R22 ;  /* 0x000000ffff6d7224 */ /* 0x000fc400078e0016 */
[----:B------:R-:W-:Y:S02]  /*3c920*/  IMAD.MOV.U32 R108, RZ, RZ, R23 ;  /* 0x000000ffff6c7224 */ /* 0x000fe400078e0017 */
[----:B------:R-:W-:Y:S01]  /*3c930*/  HMMA.1688.F32.TF32 R20, R228, R6, R64 ;  /* 0x00000006e414723c */ /* 0x000fe20000081040 */
[----:B------:R-:W-:Y:S04]  /*3c940*/  STL.64 [R1+0x6c0], R28 ;  /* 0x0006c01c01007387 */ /* 0x000fe80000100a00 */
[----:B------:R-:W-:Y:S04]  /*3c950*/  STL.64 [R1+0x6c8], R30 ;  /* 0x0006c81e01007387 */ /* 0x000fe80000100a00 */
[----:B------:R-:W-:Y:S04]  /*3c960*/  STL.64 [R1+0x6b0], R24 ;  /* 0x0006b01801007387 */ /* 0x000fe80000100a00 */
[----:B------:R-:W-:Y:S04]  /*3c970*/  STL.64 [R1+0x6b8], R26 ;  /* 0x0006b81a01007387 */ /* 0x000fe80000100a00 */
[----:B------:R1:W-:Y:S04]  /*3c980*/  STL [R1+0x3524], R116 ;  /* 0x0035247401007387 */ /* 0x0003e80000100800 */
[----:B------:R2:W-:Y:S04]  /*3c990*/  STL [R1+0x3520], R117 ;  /* 0x0035207501007387 */ /* 0x0005e80000100800 */
[----:B------:R3:W-:Y:S01]  /*3c9a0*/  STL [R1+0x351c], R120 ;  /* 0x00351c7801007387 */ /* 0x0007e20000100800 */
[----:B-1----:R-:W-:-:S03]  /*3c9b0*/  MOV R116, R20 ;  /* 0x0000001400747202 */ /* 0x002fc60000000f00 */
[----:B------:R1:W-:Y:S01]  /*3c9c0*/  STL [R1+0x3518], R121 ;  /* 0x0035187901007387 */ /* 0x0003e20000100800 */
[----:B--2---:R-:W-:Y:S02]  /*3c9d0*/  IMAD.MOV.U32 R117, RZ, RZ, R21 ;  /* 0x000000ffff757224 */ /* 0x004fe400078e0015 */
[----:B---3--:R-:W-:Y:S01]  /*3c9e0*/  IMAD.MOV.U32 R120, RZ, RZ, R22 ;  /* 0x000000ffff787224 */ /* 0x008fe200078e0016 */
[----:B-1----:R-:W-:Y:S02]  /*3c9f0*/  MOV R121, R23 ;  /* 0x0000001700797202 */ /* 0x002fe40000000f00 */
[C---:B------:R-:W-:Y:S11]  /*3ca00*/  HMMA.1688.F32.TF32 R20, R228.reuse, R122, R68 ;  /* 0x0000007ae414723c */ /* 0x040ff60000081044 */
[----:B------:R-:W-:Y:S11]  /*3ca10*/  @!UPT UIADD3 URZ, URZ, URZ, URZ ;  /* 0x0000003f3f3ff290 */ /* 0x000ff6000fffe03f */
[----:B------:R-:W-:Y:S02]  /*3ca20*/  @!UPT UIADD3 URZ, URZ, URZ, URZ ;  /* 0x0000003f3f3ff290 */ /* 0x000fe4000fffe03f */
[----:B------:R-:W-:Y:S01]  /*3ca30*/  IMAD.MOV.U32 R105, RZ, RZ, R20 ;  /* 0x000000ffff697224 */ /* 0x000fe200078e0014 */
[----:B------:R-:W-:Y:S01]  /*3ca40*/  MOV R97, R22 ;  /* 0x0000001600617202 */ /* 0x000fe20000000f00 */
[----:B------:R-:W-:Y:S02]  /*3ca50*/  IMAD.MOV.U32 R104, RZ, RZ, R21 ;  /* 0x000000ffff687224 */ /* 0x000fe400078e0015 */
[----:B------:R-:W-:Y:S02]  /*3ca60*/  IMAD.MOV.U32 R96, RZ, RZ, R23 ;  /* 0x000000ffff607224 */ /* 0x000fe400078e0017 */
[C---:B------:R-:W-:Y:S01]  /*3ca70*/  HMMA.1688.F32.TF32 R20, R228.reuse, R118, R72 ;  /* 0x00000076e414723c */ /* 0x040fe20000081048 */
[----:B------:R-:W-:Y:S04]  /*3ca80*/  LDS R72, [R3+0x18100] ;  /* 0x0181000003487984 */ /* 0x000fe80000000800 */
[----:B------:R-:W-:Y:S03]  /*3ca90*/  LDS R74, [R3+0x1a100] ;  /* 0x01a10000034a7984 */ /* 0x000fe60000000800 */
[----:B------:R-:W-:Y:S01]  /*3caa0*/  HMMA.1688.F32.TF32 R28, R228, R106, R84 ;  /* 0x0000006ae41c723c */ /* 0x000fe20000081054 */
[----:B------:R-:W-:Y:S04]  /*3cab0*/  LDS R73, [R0+0x18100] ;  /* 0x0181000000497984 */ /* 0x000fe80000000800 */
[----:B------:R-:W-:Y:S10]  /*3cac0*/  LDS R75, [R0+0x1a100] ;  /* 0x01a10000004b7984 */ /* 0x000ff40000000800 */
[----:B------:R1:W-:Y:S01]  /*3cad0*/  STL.64 [R1+0x668], R22 ;  /* 0x0006681601007387 */ /* 0x0003e20000100a00 */
[----:B------:R-:W-:Y:S01]  /*3cae0*/  IMAD.MOV.U32 R124, RZ, RZ, R20 ;  /* 0x000000ffff7c7224 */ /* 0x000fe200078e0014 */
[----:B------:R-:W-:-:S02]  /*3caf0*/  MOV R125, R21 ;  /* 0x00000015007d7202 */ /* 0x000fc40000000f00 */
[C---:B-1----:R-:W-:Y:S03]  /*3cb00*/  HMMA.1688.F32.TF32 R20, R228.reuse, R114, R76 ;  /* 0x00000072e414723c */ /* 0x042fe6000008104c */
[----:B------:R-:W-:Y:S04]  /*3cb10*/  STL [R1+0x3514], R125 ;  /* 0x0035147d01007387 */ /* 0x000fe80000100800 */
[----:B------:R-:W-:Y:S11]  /*3cb20*/  STL [R1+0x3510], R124 ;  /* 0x0035107c01007387 */ /* 0x000ff60000100800 */
[----:B------:R-:W-:Y:S05]  /*3cb30*/  @!UPT UIADD3 URZ, URZ, URZ, URZ ;  /* 0x0000003f3f3ff290 */ /* 0x000fea000fffe03f */
[----:B------:R1:W-:Y:S01]  /*3cb40*/  STL.64 [R1+0x658], R22 ;  /* 0x0006581601007387 */ /* 0x0003e20000100a00 */
[----:B------:R-:W-:Y:S02]  /*3cb50*/  IMAD.MOV.U32 R128, RZ, RZ, R20 ;  /* 0x000000ffff807224 */ /* 0x000fe400078e0014 */
[----:B------:R-:W-:Y:S02]  /*3cb60*/  IMAD.MOV.U32 R129, RZ, RZ, R21 ;  /* 0x000000ffff817224 */ /* 0x000fe400078e0015 */
[C---:B-1----:R-:W-:Y:S08]  /*3cb70*/  HMMA.1688.F32.TF32 R20, R228.reuse, R110, R80 ;  /* 0x0000006ee414723c */ /* 0x042ff00000081050 */
[C---:B------:R-:W-:Y:S11]  /*3cb80*/  HMMA.1688.F32.TF32 R24, R228.reuse, R102, R88 ;  /* 0x00000066e418723c */ /* 0x040ff60000081058 */
[----:B------:R-:W-:Y:S04]  /*3cb90*/  @!UPT UIADD3 URZ, URZ, URZ, URZ ;  /* 0x0000003f3f3ff290 */ /* 0x000fe8000fffe03f */
[----:B------:R-:W-:Y:S04]  /*3cba0*/  STL.64 [R1+0x640], R20 ;  /* 0x0006401401007387 */ /* 0x000fe80000100a00 */
[----:B------:R1:W-:Y:S02]  /*3cbb0*/  STL.64 [R1+0x648], R22 ;  /* 0x0006481601007387 */ /* 0x0003e40000100a00 */
[----:B-1----:R-:W-:Y:S02]  /*3cbc0*/  HMMA.1688.F32.TF32 R20, R228, R98, R92 ;  /* 0x00000062e414723c */ /* 0x002fe4000008105c */
[----:B------:R-:W-:Y:S04]  /*3cbd0*/  STL.64 [R1+0x630], R28 ;  /* 0x0006301c01007387 */ /* 0x000fe80000100a00 */
[----:B------:R-:W-:Y:S04]  /*3cbe0*/  STL.64 [R1+0x638], R30 ;  /* 0x0006381e01007387 */ /* 0x000fe80000100a00 */
[----:B------:R-:W-:Y:S04]  /*3cbf0*/  STL.64 [R1+0x620], R24 ;  /* 0x0006201801007387 */ /* 0x000fe80000100a00 */
[----:B------:R-:W-:Y:S09]  /*3cc00*/  STL.64 [R1+0x628], R26 ;  /* 0x0006281a01007387 */ /* 0x000ff20000100a00 */
[----:B------:R1:W-:Y:S01]  /*3cc10*/  STL.64 [R1+0x618], R22 ;  /* 0x0006181601007387 */ /* 0x0003e20000100a00 */
[----:B------:R-:W-:Y:S01]  /*3cc20*/  MOV R125, R20 ;  /* 0x00000014007d7202 */ /* 0x000fe20000000f00 */
[----:B------:R-:W-:-:S02]  /*3cc30*/  IMAD.MOV.U32 R124, RZ, RZ, R21 ;  /* 0x000000ffff7c7224 */ /* 0x000fc400078e0015 */
[C---:B-1----:R-:W-:Y:S08]  /*3cc40*/  HMMA.1688.F32.TF32 R20, R228.reuse, R62, R132 ;  /* 0x0000003ee414723c */ /* 0x042ff00000081084 */
[C---:B------:R-:W-:Y:S08]  /*3cc50*/  HMMA.1688.F32.TF32 R28, R228.reuse, R58, R136 ;  /* 0x0000003ae41c723c */ /* 0x040ff00000081088 */
[C---:B------:R-:W-:Y:S07]  /*3cc60*/  HMMA.1688.F32.TF32 R24, R228.reuse, R54, R140 ;  /* 0x00000036e418723c */ /* 0x040fee000008108c */
[----:B------:R-:W-:Y:S04]  /*3cc70*/  STL.64 [R1+0x600], R20 ;  /* 0x0006001401007387 */ /* 0x000fe80000100a00 */
[----:B------:R1:W-:Y:S02]  /*3cc80*/  STL.64 [R1+0x608], R22 ;  /* 0x0006081601007387 */ /* 0x0003e40000100a00 */
[----:B-1----:R-:W-:Y:S02]  /*3cc90*/  HMMA.1688.F32.TF32 R20, R228, R14, R144 ;  /* 0x0000000ee414723c */ /* 0x002fe40000081090 */
[----:B------:R-:W-:Y:S04]  /*3cca0*/  STL.64 [R1+0x5f0], R28 ;  /* 0x0005f01c01007387 */ /* 0x000fe80000100a00 */
[----:B------:R-:W-:Y:S04]  /*3ccb0*/  STL.64 [R1+0x5f8], R30 ;  /* 0x0005f81e01007387 */ /* 0x000fe80000100a00 */
[----:B------:R-:W-:Y:S04]  /*3ccc0*/  STL.64 [R1+0x5e0], R24 ;  /* 0x0005e01801007387 */ /* 0x000fe80000100a00 */
[----:B------:R1:W-:Y:S10]  /*3ccd0*/  STL.64 [R1+0x5e8], R26 ;  /* 0x0005e81a01007387 */ /* 0x0003f40000100a00 */
[----:B------:R-:W-:Y:S01]  /*3cce0*/  IMAD.MOV.U32 R135, RZ, RZ, R20 ;  /* 0x000000ffff877224 */ /* 0x000fe200078e0014 */
[----:B------:R-:W-:Y:S01]  /*3ccf0*/  MOV R134, R21 ;  /* 0x0000001500867202 */ /* 0x000fe20000000f00 */
[----:B------:R-:W-:-:S02]  /*3cd00*/  IMAD.MOV.U32 R133, RZ, RZ, R22 ;  /* 0x000000ffff857224 */ /* 0x000fc400078e0016 */
[----:B------:R-:W-:Y:S02]  /*3cd10*/  IMAD.MOV.U32 R132, RZ, RZ, R23 ;  /* 0x000000ffff847224 */ /* 0x000fe400078e0017 */
[----:B------:R-:W-:Y:S04]  /*3cd20*/  STL.64 [R1+0x3530], R134 ;  /* 0x0035308601007387 */ /* 0x000fe80000100a00 */
[----:B------:R-:W-:Y:S04]  /*3cd30*/  STL.64 [R1+0x3528], R132 ;  /* 0x0035288401007387 */ /* 0x000fe80000100a00 */
[----:B------:R-:W2:Y:S01]  /*3cd40*/  LDL R5, [R1+0xa04] ;  /* 0x000a040001057983 */ /* 0x000ea20000100800 */
[----:B-1----:R-:W-:Y:S08]  /*3cd50*/  HMMA.1688.F32.TF32 R24, R228, R234, R148 ;  /* 0x000000eae418723c */ /* 0x002ff00000081094 */
        /* <DEDUP_REMOVED lines=14> */
[----:B------:R-:W-:Y:S04]  /*3ce40*/  STL [R1+0x350c], R212 ;  /* 0x00350cd401007387 */ /* 0x000fe80000100800 */
[----:B------:R-:W-:Y:S04]  /*3ce50*/  STL.64 [R1+0x5a0], R8 ;  /* 0x0005a00801007387 */ /* 0x000fe80000100a00 */
[----:B------:R1:W-:Y:S02]  /*3ce60*/  STL.64 [R1+0x5a8], R10 ;  /* 0x0005a80a01007387 */ /* 0x0003e40000100a00 */
[C---:B-1----:R-:W-:Y:S02]  /*3ce70*/  HMMA.1688.F32.TF32 R8, R16.reuse, R122, R164 ;  /* 0x0000007a1008723c */ /* 0x042fe400000810a4 */
[----:B------:R-:W-:Y:S04]  /*3ce80*/  STL [R1+0x3508], R213 ;  /* 0x003508d501007387 */ /* 0x000fe80000100800 */
[----:B------:R-:W-:Y:S02]  /*3ce90*/  STL [R1+0x34f4], R214 ;  /* 0x0034f4d601007387 */ /* 0x000fe40000100800 */
[C---:B------:R-:W-:Y:S02]  /*3cea0*/  HMMA.1688.F32.TF32 R20, R16.reuse, R118, R204 ;  /* 0x000000761014723c */ /* 0x040fe400000810cc */
[----:B------:R-:W-:Y:S04]  /*3ceb0*/  STL [R1+0x34f0], R215 ;  /* 0x0034f0d701007387 */ /* 0x000fe80000100800 */
[----:B------:R-:W-:Y:S02]  /*3cec0*/  STL.64 [R1+0x3578], R120 ;  /* 0x0035787801007387 */ /* 0x000fe40000100a00 */
[C---:B------:R-:W-:Y:S07]  /*3ced0*/  HMMA.1688.F32.TF32 R24, R16.reuse, R114, R168 ;  /* 0x000000721018723c */ /* 0x040fee00000810a8 */
[----:B------:R-:W-:Y:S04]  /*3cee0*/  STL.64 [R1+0x590], R8 ;  /* 0x0005900801007387 */ /* 0x000fe80000100a00 */
[----:B------:R1:W-:Y:S02]  /*3cef0*/  STL.64 [R1+0x598], R10 ;  /* 0x0005980a01007387 */ /* 0x0003e40000100a00 */
[C---:B-1----:R-:W-:Y:S02]  /*3cf00*/  HMMA.1688.F32.TF32 R8, R16.reuse, R110, R208 ;  /* 0x0000006e1008723c */ /* 0x042fe400000810d0 */
[----:B------:R-:W-:Y:S04]  /*3cf10*/  STL.64 [R1+0x580], R20 ;  /* 0x0005801401007387 */ /* 0x000fe80000100a00 */
[----:B------:R1:W-:Y:S04]  /*3cf20*/  STL.64 [R1+0x588], R22 ;  /* 0x0005881601007387 */ /* 0x0003e80000100a00 */
[----:B------:R-:W-:Y:S04]  /*3cf30*/  STL.64 [R1+0x570], R24 ;  /* 0x0005701801007387 */ /* 0x000fe80000100a00 */
[----:B------:R-:W-:Y:S01]  /*3cf40*/  STL.64 [R1+0x578], R26 ;  /* 0x0005781a01007387 */ /* 0x000fe20000100a00 */
[C---:B-1----:R-:W-:Y:S08]  /*3cf50*/  HMMA.1688.F32.TF32 R20, R16.reuse, R106, R172 ;  /* 0x0000006a1014723c */ /* 0x042ff000000810ac */
[----:B------:R-:W-:Y:S04]  /*3cf60*/  STL.64 [R1+0x560], R8 ;  /* 0x0005600801007387 */ /* 0x000fe80000100a00 */
[----:B------:R1:W-:Y:S01]  /*3cf70*/  STL.64 [R1+0x568], R10 ;  /* 0x0005680a01007387 */ /* 0x0003e20000100a00 */
[C---:B------:R-:W-:Y:S08]  /*3cf80*/  HMMA.1688.F32.TF32 R204, R16.reuse, R54, R188 ;  /* 0x0000003610cc723c */ /* 0x040ff000000810bc */
[C---:B-1----:R-:W-:Y:S02]  /*3cf90*/  HMMA.1688.F32.TF32 R8, R16.reuse, R98, R176 ;  /* 0x000000621008723c */ /* 0x042fe400000810b0 */
[----:B------:R-:W-:Y:S04]  /*3cfa0*/  STL.64 [R1+0x550], R20 ;  /* 0x0005501401007387 */ /* 0x000fe80000100a00 */
[----:B------:R-:W-:Y:S02]  /*3cfb0*/  STL.64 [R1+0x558], R22 ;  /* 0x0005581601007387 */ /* 0x000fe40000100a00 */
[C---:B------:R-:W-:Y:S08]  /*3cfc0*/  HMMA.1688.F32.TF32 R192, R16.reuse, R102, R216 ;  /* 0x0000006610c0723c */ /* 0x040ff000000810d8 */
[C---:B------:R-:W-:Y:S08]  /*3cfd0*/  HMMA.1688.F32.TF32 R200, R16.reuse, R62, R180 ;  /* 0x0000003e10c8723c */ /* 0x040ff000000810b4 */
[----:B------:R-:W-:Y:S01]  /*3cfe0*/  HMMA.1688.F32.TF32 R224, R16, R58, R184 ;  /* 0x0000003a10e0723c */ /* 0x000fe200000810b8 */
[----:B------:R-:W-:Y:S01]  /*3cff0*/  MOV R179, R8 ;  /* 0x0000000800b37202 */ /* 0x000fe20000000f00 */
[----:B------:R-:W-:Y:S01]  /*3d000*/  IMAD.MOV.U32 R178, RZ, RZ, R9 ;  /* 0x000000ffffb27224 */ /* 0x000fe200078e0009 */
[----:B------:R-:W-:Y:S01]  /*3d010*/  MOV R176, R11 ;  /* 0x0000000b00b07202 */ /* 0x000fe20000000f00 */
[----:B------:R-:W-:-:S04]  /*3d020*/  IMAD.MOV.U32 R177, RZ, RZ, R10 ;  /* 0x000000ffffb17224 */ /* 0x000fc800078e000a */
[C---:B------:R-:W-:Y:S08]  /*3d030*/  HMMA.1688.F32.TF32 R208, R16.reuse, R14, R220 ;  /* 0x0000000e10d0723c */ /* 0x040ff000000810dc */
[----:B------:R-:W-:Y:S01]  /*3d040*/  HMMA.1688.F32.TF32 R232, R16, R234, R196 ;  /* 0x000000ea10e8723c */ /* 0x000fe200000810c4 */
[----:B--2---:R-:W1:Y:S04]  /*3d050*/  LDSM.16.M88.4 R52, [R5+0x83080] ;  /* 0x083080000534783b */ /* 0x004e680000000200 */
[----:B------:R-:W2:Y:S04]  /*3d060*/  LDSM.16.M88.4 R48, [R5+0x84080] ;  /* 0x084080000530783b */ /* 0x000ea80000000200 */
[----:B------:R-:W3:Y:S04]  /*3d070*/  LDSM.16.M88.4 R44, [R5+0x85080] ;  /* 0x08508000052c783b */ /* 0x000ee80000000200 */
[----:B------:R-:W4:Y:S04]  /*3d080*/  LDSM.16.M88.4 R40, [R5+0x86080] ;  /* 0x086080000528783b */ /* 0x000f280000000200 */
[----:B------:R-:W2:Y:S04]  /*3d090*/  LDSM.16.M88.4 R36, [R5+0x87080] ;  /* 0x087080000524783b */ /* 0x000ea80000000200 */
[----:B------:R-:W3:Y:S04]  /*3d0a0*/  LDSM.16.M88.4 R32, [R5+0x88080] ;  /* 0x088080000520783b */ /* 0x000ee80000000200 */
[----:B------:R-:W3:Y:S04]  /*3d0b0*/  LDSM.16.M88.4 R28, [R5+0x89080] ;  /* 0x08908000051c783b */ /* 0x000ee80000000200 */
[----:B------:R-:W4:Y:S04]  /*3d0c0*/  LDSM.16.M88.4 R24, [R5+0x8a080] ;  /* 0x08a080000518783b */ /* 0x000f280000000200 */
[----:B------:R-:W4:Y:S04]  /*3d0d0*/  LDSM.16.M88.4 R20, [R5+0x8b080] ;  /* 0x08b080000514783b */ /* 0x000f280000000200 */
[----:B------:R-:W4:Y:S04]  /*3d0e0*/  LDSM.16.M88.4 R16, [R5+0x8c080] ;  /* 0x08c080000510783b */ /* 0x000f280000000200 */
[----:B------:R-:W4:Y:S04]  /*3d0f0*/  LDSM.16.M88.4 R12, [R5+0x8d080] ;  /* 0x08d08000050c783b */ /* 0x000f280000000200 */
[----:B------:R-:W4:Y:S04]  /*3d100*/  LDSM.16.M88.4 R8, [R5+0x8e080] ;  /* 0x08e080000508783b */ /* 0x000f280000000200 */
[----:B-1----:R-:W-:Y:S04]  /*3d110*/  STL [R1+0x34b0], R54 ;  /* 0x0034b03601007387 */ /* 0x002fe80000100800 */
[----:B------:R-:W-:Y:S04]  /*3d120*/  STL [R1+0x34ac], R55 ;  /* 0x0034ac3701007387 */ /* 0x000fe80000100800 */
[----:B--2---:R-:W-:Y:S04]  /*3d130*/  STL [R1+0x34a8], R50 ;  /* 0x0034a83201007387 */ /* 0x004fe80000100800 */
[----:B------:R-:W-:Y:S04]  /*3d140*/  STL [R1+0x34a4], R51 ;  /* 0x0034a43301007387 */ /* 0x000fe80000100800 */
[----:B---3--:R-:W-:Y:S04]  /*3d150*/  STL [R1+0x349c], R46 ;  /* 0x00349c2e01007387 */ /* 0x008fe80000100800 */
[----:B------:R-:W-:Y:S04]  /*3d160*/  STL [R1+0x3498], R47 ;  /* 0x0034982f01007387 */ /* 0x000fe80000100800 */
[----:B----4-:R-:W-:Y:S04]  /*3d170*/  STL [R1+0x34a0], R42 ;  /* 0x0034a02a01007387 */ /* 0x010fe80000100800 */
        /* <DEDUP_REMOVED lines=45> */
[----:B------:R-:W-:Y:S04]  /*3d450*/  LDSM.16.M88.4 R56, [R5+0x82080] ;  /* 0x082080000538783b */ /* 0x000fe80000000200 */
[----:B------:R-:W-:Y:S04]  /*3d460*/  LDSM.16.M88.4 R64, [R5+0x80080] ;  /* 0x080080000540783b */ /* 0x000fe80000000200 */
[----:B------:R-:W-:Y:S04]  /*3d470*/  LDSM.16.M88.4 R60, [R5+0x81080] ;  /* 0x08108000053c783b */ /* 0x000fe80000000200 */
[----:B------:R-:W1:Y:S04]  /*3d480*/  LDSM.16.M88.4 R4, [R5+0x8f080] ;  /* 0x08f080000504783b */ /* 0x000e680000000200 */
[----:B------:R-:W4:Y:S04]  /*3d490*/  LDL.LU R244, [R1+0x870] ;  /* 0x0008700001f47983 */ /* 0x000f280000300800 */
[----:B------:R-:W4:Y:S04]  /*3d4a0*/  LDL.LU R245, [R1+0x874] ;  /* 0x0008740001f57983 */ /* 0x000f280000300800 */
[----:B------:R-:W4:Y:S04]  /*3d4b0*/  LDL.LU R246, [R1+0x878] ;  /* 0x0008780001f67983 */ /* 0x000f280000300800 */
[----:B------:R-:W4:Y:S04]  /*3d4c0*/  LDL.LU R247, [R1+0x87c] ;  /* 0x00087c0001f77983 */ /* 0x000f280000300800 */
[----:B-1----:R-:W-:Y:S04]  /*3d4d0*/  STL [R1+0x3444], R6 ;  /* 0x0034440601007387 */ /* 0x002fe80000100800 */
[----:B------:R-:W-:Y:S01]  /*3d4e0*/  STL [R1+0x3440], R7 ;  /* 0x0034400701007387 */ /* 0x000fe20000100800 */
[C---:B--2---:R-:W-:Y:S11]  /*3d4f0*/  HMMA.1688.F32.TF32 R80, R240.reuse, R56, R80 ;  /* 0x00000038f050723c */ /* 0x044ff60000081050 */
[----:B------:R-:W-:Y:S11]  /*3d500*/  @!UPT UIADD3 URZ, URZ, URZ, URZ ;  /* 0x0000003f3f3ff290 */ /* 0x000ff6000fffe03f */
[----:B------:R-:W-:Y:S02]  /*3d510*/  @!UPT UIADD3 URZ, URZ, URZ, URZ ;  /* 0x0000003f3f3ff290 */ /* 0x000fe4000fffe03f */
[----:B------:R-:W-:Y:S01]  /*3d520*/  MOV R212, R80 ;  /* 0x0000005000d47202 */ /* 0x000fe20000000f00 */
[----:B------:R-:W-:Y:S01]  /*3d530*/  IMAD.MOV.U32 R213, RZ, RZ, R81 ;  /* 0x000000ffffd57224 */ /* 0x000fe200078e0051 */
[----:B------:R-:W-:Y:S01]  /*3d540*/  MOV R229, R83 ;  /* 0x0000005300e57202 */ /* 0x000fe20000000f00 */
[----:B------:R-:W-:Y:S02]  /*3d550*/  IMAD.MOV.U32 R228, RZ, RZ, R82 ;  /* 0x000000ffffe47224 */ /* 0x000fe400078e0052 */
[C---:B---3--:R-:W-:Y:S08]  /*3d560*/  HMMA.1688.F32.TF32 R80, R240.reuse, R52, R76 ;  /* 0x00000034f050723c */ /* 0x048ff0000008104c */
[C---:B----4-:R-:W-:Y:S08]  /*3d570*/  HMMA.1688.F32.TF32 R76, R240.reuse, R48, R68 ;  /* 0x00000030f04c723c */ /* 0x050ff00000081044 */
[C---:B------:R-:W-:Y:S07]  /*3d580*/  HMMA.1688.F32.TF32 R68, R240.reuse, R44, R248 ;  /* 0x0000002cf044723c */ /* 0x040fee00000810f8 */
        /* <DEDUP_REMOVED lines=10> */
[C---:B-1----:R-:W-:Y:S11]  /*3d630*/  HMMA.1688.F32.TF32 R68, R240.reuse, R40, R236 ;  /* 0x00000028f044723c */ /* 0x042ff600000810ec */
[----:B------:R-:W-:Y:S11]  /*3d640*/  @!UPT UIADD3 URZ, URZ, URZ, URZ ;  /* 0x0000003f3f3ff290 */ /* 0x000ff6000fffe03f */
[----:B------:R-:W-:Y:S02]  /*3d650*/  @!UPT UIADD3 URZ, URZ, URZ, URZ ;  /* 0x0000003f3f3ff290 */ /* 0x000fe4000fffe03f */
[----:B------:R-:W-:Y:S02]  /*3d660*/  IMAD.MOV.U32 R23, RZ, RZ, R71 ;  /* 0x000000ffff177224 */ /* 0x000fe400078e0047 */
[----:B------:R-:W-:Y:S01]  /*3d670*/  IMAD.MOV.U32 R22, RZ, RZ, R70 ;  /* 0x000000ffff167224 */ /* 0x000fe200078e0046 */
[----:B------:R1:W-:Y:S04]  /*3d680*/  STL.64 [R1+0x60], R68 ;  /* 0x0000604401007387 */ /* 0x0003e80000100a00 */
[----:B------:R-:W-:Y:S04]  /*3d690*/  STL [R1+0x34d4], R23 ;  /* 0x0034d41701007387 */ /* 0x000fe80000100800 */
[----:B------:R-:W-:Y:S04]  /*3d6a0*/  STL [R1+0x34d0], R22 ;  /* 0x0034d01601007387 */ /* 0x000fe80000100800 */
[----:B------:R-:W3:Y:S04]  /*3d6b0*/  LDL.LU R236, [R1+0x850] ;  /* 0x0008500001ec7983 */ /* 0x000ee80000300800 */
[----:B------:R-:W3:Y:S04]  /*3d6c0*/  LDL.LU R237, [R1+0x854] ;  /* 0x0008540001ed7983 */ /* 0x000ee80000300800 */
[----:B------:R-:W3:Y:S04]  /*3d6d0*/  LDL.LU R238, [R1+0x858] ;  /* 0x0008580001ee7983 */ /* 0x000ee80000300800 */
[----:B------:R-:W3:Y:S01]  /*3d6e0*/  LDL.LU R239, [R1+0x85c] ;  /* 0x00085c0001ef7983 */ /* 0x000ee20000300800 */
[C---:B-1----:R-:W-:Y:S08]  /*3d6f0*/  HMMA.1688.F32.TF32 R68, R240.reuse, R36, R244 ;  /* 0x00000024f044723c */ /* 0x042ff000000810f4 */
[----:B------:R-:W-:Y:S11]  /*3d700*/  HMMA.1688.F32.TF32 R84, R240, R60, R84 ;  /* 0x0000003cf054723c */ /* 0x000ff60000081054 */
[----:B------:R-:W-:Y:S05]  /*3d710*/  @!UPT UIADD3 URZ, URZ, URZ, URZ ;  /* 0x0000003f3f3ff290 */ /* 0x000fea000fffe03f */
[----:B------:R-:W-:Y:S01]  /*3d720*/  MOV R26, R68 ;  /* 0x00000044001a7202 */ /* 0x000fe20000000f00 */
[----:B------:R-:W-:Y:S01]  /*3d730*/  IMAD.MOV.U32 R27, RZ, RZ, R69 ;  /* 0x000000ffff1b7224 */ /* 0x000fe200078e0045 */
[----:B------:R-:W4:Y:S01]  /*3d740*/  LDL.LU R68, [R1+0x820] ;  /* 0x0008200001447983 */ /* 0x000f220000300800 */
[----:B------:R-:W-:Y:S01]  /*3d750*/  IMAD.MOV.U32 R30, RZ, RZ, R70 ;  /* 0x000000ffff1e7224 */ /* 0x000fe200078e0046 */
[----:B------:R-:W-:Y:S02]  /*3d760*/  MOV R31, R71 ;  /* 0x00000047001f7202 */ /* 0x000fe40000000f00 */
        /* <DEDUP_REMOVED lines=11> */
[----:B------:R-:W4:Y:S01]  /*3d820*/  LDL.LU R79, [R1+0x83c] ;  /* 0x00083c00014f7983 */ /* 0x000f220000300800 */
[----:B------:R-:W-:Y:S01]  /*3d830*/  MOV R174, R85 ;  /* 0x0000005500ae7202 */ /* 0x000fe20000000f00 */
[----:B------:R-:W-:Y:S02]  /*3d840*/  IMAD.MOV.U32 R173, RZ, RZ, R86 ;  /* 0x000000ffffad7224 */ /* 0x000fe400078e0056 */
[----:B------:R-:W-:Y:S01]  /*3d850*/  STL [R1+0x34e4], R31 ;  /* 0x0034e41f01007387 */ /* 0x000fe20000100800 */
[----:B------:R-:W-:-:S03]  /*3d860*/  IMAD.MOV.U32 R172, RZ, RZ, R87 ;  /* 0x000000ffffac7224 */ /* 0x000fc600078e0057 */
[----:B------:R-:W-:Y:S04]  /*3d870*/  STL [R1+0x34e0], R30 ;  /* 0x0034e01e01007387 */ /* 0x000fe80000100800 */
[----:B------:R1:W-:Y:S04]  /*3d880*/  STL [R1+0x34dc], R27 ;  /* 0x0034dc1b01007387 */ /* 0x0003e80000100800 */
[----:B------:R1:W-:Y:S01]  /*3d890*/  STL [R1+0x34d8], R26 ;  /* 0x0034d81a01007387 */ /* 0x0003e20000100800 */
[----:B--2---:R-:W-:Y:S03]  /*3d8a0*/  HMMA.1688.F32.TF32 R84, R240, R32, R248 ;  /* 0x00000020f054723c */ /* 0x004fe600000810f8 */
        /* <DEDUP_REMOVED lines=8> */
[----:B------:R-:W-:-:S02]  /*3d930*/  IMAD.MOV.U32 R54, RZ, RZ, R85 ;  /* 0x000000ffff367224 */ /* 0x000fc400078e0055 */
[----:B------:R-:W-:Y:S01]  /*3d940*/  IMAD.MOV.U32 R34, RZ, RZ, R84 ;  /* 0x000000ffff227224 */ /* 0x000fe200078e0054 */
[----:B------:R-:W-:Y:S01]  /*3d950*/  MOV R55, R86 ;  /* 0x0000005600377202 */ /* 0x000fe20000000f00 */
[----:B------:R-:W-:Y:S01]  /*3d960*/  IMAD.MOV.U32 R50, RZ, RZ, R87 ;  /* 0x000000ffff327224 */ /* 0x000fe200078e0057 */
[----:B------:R1:W-:Y:S04]  /*3d970*/  STL [R1+0x34ec], R54 ;  /* 0x0034ec3601007387 */ /* 0x0003e80000100800 */
[----:B------:R1:W-:Y:S01]  /*3d980*/  STL [R1+0x34e8], R34 ;  /* 0x0034e82201007387 */ /* 0x0003e20000100800 */
[C---:B---3--:R-:W-:Y:S03]  /*3d990*/  HMMA.1688.F32.TF32 R84, R240.reuse, R28, R236 ;  /* 0x0000001cf054723c */ /* 0x048fe600000810ec */
[----:B------:R-:W3:Y:S04]  /*3d9a0*/  LDL.LU R236, [R1+0x290] ;  /* 0x0002900001ec7983 */ /* 0x000ee80000300800 */
[----:B------:R-:W3:Y:S04]  /*3d9b0*/  LDL.LU R237, [R1+0x294] ;  /* 0x0002940001ed7983 */ /* 0x000ee80000300800 */
[----:B------:R-:W3:Y:S04]  /*3d9c0*/  LDL.LU R238, [R1+0x298] ;  /* 0x0002980001ee7983 */ /* 0x000ee80000300800 */
[----:B------:R-:W3:Y:S01]  /*3d9d0*/  LDL.LU R239, [R1+0x29c] ;  /* 0x00029c0001ef7983 */ /* 0x000ee20000300800 */
[----:B------:R-:W-:Y:S08]  /*3d9e0*/  HMMA.1688.F32.TF32 R88, R240, R64, R88 ;  /* 0x00000040f058723c */ /* 0x000ff00000081058 */
[----:B------:R-:W-:Y:S01]  /*3d9f0*/  IMAD.MOV.U32 R51, RZ, RZ, R84 ;  /* 0x000000ffff337224 */ /* 0x000fe200078e0054 */
[----:B------:R-:W-:Y:S01]  /*3da00*/  MOV R42, R85 ;  /* 0x00000055002a7202 */ /* 0x000fe20000000f00 */
[----:B------:R-:W-:-:S02]  /*3da10*/  IMAD.MOV.U32 R46, RZ, RZ, R86 ;  /* 0x000000ffff2e7224 */ /* 0x000fc400078e0056 */
[----:B------:R-:W-:Y:S11]  /*3da20*/  IMAD.MOV.U32 R47, RZ, RZ, R87 ;  /* 0x000000ffff2f7224 */ /* 0x000ff600078e0057 */
[----:B------:R-:W-:Y:S01]  /*3da30*/  @!UPT UIADD3 URZ, URZ, URZ, URZ ;  /* 0x0000003f3f3ff290 */ /* 0x000fe2000fffe03f */
[----:B------:R-:W-:Y:S01]  /*3da40*/  IMAD.MOV.U32 R230, RZ, RZ, R88 ;  /* 0x000000ffffe67224 */ /* 0x000fe200078e0058 */
[----:B----4-:R-:W-:Y:S01]  /*3da50*/  HMMA.1688.F32.TF32 R80, R240, R24, R80 ;  /* 0x00000018f050723c */ /* 0x010fe20000081050 */
[----:B------:R-:W-:Y:S01]  /*3da60*/  IMAD.MOV.U32 R231, RZ, RZ, R89 ;  /* 0x000000ffffe77224 */ /* 0x000fe200078e0059 */
[----:B------:R-:W-:Y:S01]  /*3da70*/  MOV R214, R90 ;  /* 0x0000005a00d67202 */ /* 0x000fe20000000f00 */
[----:B------:R-:W-:-:S05]  /*3da80*/  IMAD.MOV.U32 R215, RZ, RZ, R91 ;  /* 0x000000ffffd77224 */ /* 0x000fca00078e005b */
[C---:B------:R-:W-:Y:S11]  /*3da90*/  HMMA.1688.F32.TF32 R76, R240.reuse, R20, R76 ;  /* 0x00000014f04c723c */ /* 0x040ff6000008104c */
[----:B------:R-:W-:Y:S05]  /*3daa0*/  @!UPT UIADD3 URZ, URZ, URZ, URZ ;  /* 0x0000003f3f3ff290 */ /* 0x000fea000fffe03f */
[----:B-1----:R-:W-:Y:S01]  /*3dab0*/  MOV R27, R80 ;  /* 0x00000050001b7202 */ /* 0x002fe20000000f00 */
[----:B------:R-:W-:Y:S01]  /*3dac0*/  IMAD.MOV.U32 R26, RZ, RZ, R81 ;  /* 0x000000ffff1a7224 */ /* 0x000fe200078e0051 */
[----:B------:R-:W-:Y:S01]  /*3dad0*/  MOV R22, R83 ;  /* 0x0000005300167202 */ /* 0x000fe20000000f00 */
[----:B------:R-:W-:Y:S01]  /*3dae0*/  IMAD.MOV.U32 R23, RZ, RZ, R82 ;  /* 0x000000ffff177224 */ /* 0x000fe200078e0052 */
[----:B------:R-:W-:Y:S04]  /*3daf0*/  HMMA.1688.F32.TF32 R68, R240, R16, R68 ;  /* 0x00000010f044723c */ /* 0x000fe80000081044 */
[----:B------:R-:W-:Y:S01]  /*3db00*/  IMAD.MOV.U32 R54, RZ, RZ, R76 ;  /* 0x000000ffff367224 */ /* 0x000fe200078e004c */
[----:B------:R-:W-:Y:S01]  /*3db10*/  MOV R31, R78 ;  /* 0x0000004e001f7202 */ /* 0x000fe20000000f00 */
[----:B------:R-:W-:-:S02]  /*3db20*/  IMAD.MOV.U32 R34, RZ, RZ, R77 ;  /* 0x000000ffff227224 */ /* 0x000fc400078e004d */
[----:B------:R-:W-:Y:S01]  /*3db30*/  IMAD.MOV.U32 R30, RZ, RZ, R79 ;  /* 0x000000ffff1e7224 */ /* 0x000fe200078e004f */
[C---:B--2---:R-:W-:Y:S08]  /*3db40*/  HMMA.1688.F32.TF32 R248, R240.reuse, R12, R248 ;  /* 0x0000000cf0f8723c */ /* 0x044ff000000810f8 */
[C---:B------:R-:W-:Y:S11]  /*3db50*/  HMMA.1688.F32.TF32 R244, R240.reuse, R8, R244 ;  /* 0x00000008f0f4723c */ /* 0x040ff600000810f4 */
[----:B------:R-:W-:Y:S04]  /*3db60*/  @!UPT UIADD3 URZ, URZ, URZ, URZ ;  /* 0x0000003f3f3ff290 */ /* 0x000fe8000fffe03f */
        /* <DEDUP_REMOVED lines=12> */
[----:B------:R-:W-:Y:S04]  /*3dc30*/  STL [R1+0x3480], R244 ;  /* 0x003480f401007387 */ /* 0x000fe80000100800 */
[----:B------:R-:W-:Y:S04]  /*3dc40*/  STL [R1+0x347c], R245 ;  /* 0x00347cf501007387 */ /* 0x000fe80000100800 */
[----:B------:R-:W-:Y:S04]  /*3dc50*/  STL [R1+0x3478], R246 ;  /* 0x003478f601007387 */ /* 0x000fe80000100800 */
[----:B------:R-:W-:Y:S04]  /*3dc60*/  STL [R1+0x346c], R247 ;  /* 0x00346cf701007387 */ /* 0x000fe80000100800 */
        /* <DEDUP_REMOVED lines=12> */
[----:B---3--:R-:W-:Y:S03]  /*3dd30*/  HMMA.1688.F32.TF32 R240, R240, R4, R236 ;  /* 0x00000004f0f0723c */ /* 0x008fe600000810ec */
        /* <DEDUP_REMOVED lines=9> */
[----:B------:R1:W-:Y:S01]  /*3ddd0*/  STL [R1+0x3448], R243 ;  /* 0x003448f301007387 */ /* 0x0003e20000100800 */
[C---:B--2---:R-:W-:Y:S08]  /*3dde0*/  HMMA.1688.F32.TF32 R92, R72.reuse, R60, R92 ;  /* 0x0000003c485c723c */ /* 0x044ff0000008105c */
[C---:B----4-:R-:W-:Y:S08]  /*3ddf0*/  HMMA.1688.F32.TF32 R120, R72.reuse, R64, R136 ;  /* 0x000000404878723c */ /* 0x050ff00000081088 */
[C---:B------:R-:W-:Y:S08]  /*3de00*/  HMMA.1688.F32.TF32 R84, R72.reuse, R52, R84 ;  /* 0x000000344854723c */ /* 0x040ff00000081054 */
[C---:B------:R-:W-:Y:S11]  /*3de10*/  HMMA.1688.F32.TF32 R80, R72.reuse, R48, R80 ;  /* 0x000000304850723c */ /* 0x040ff60000081050 */
[----:B------:R-:W-:Y:S05]  /*3de20*/  @!UPT UIADD3 URZ, URZ, URZ, URZ ;  /* 0x0000003f3f3ff290 */ /* 0x000fea000fffe03f */
[----:B------:R-:W-:Y:S01]  /*3de30*/  IMAD.MOV.U32 R11, RZ, RZ, R84 ;  /* 0x000000ffff0b7224 */ /* 0x000fe200078e0054 */
[----:B------:R-:W-:Y:S01]  /*3de40*/  MOV R6, R86 ;  /* 0x0000005600067202 */ /* 0x000fe20000000f00 */
[----:B-1----:R-:W-:Y:S02]  /*3de50*/  IMAD.MOV.U32 R243, RZ, RZ, R85 ;  /* 0x000000fffff37224 */ /* 0x002fe400078e0055 */
[----:B------:R-:W-:Y:S02]  /*3de60*/  IMAD.MOV.U32 R7, RZ, RZ, R87 ;  /* 0x000000ffff077224 */ /* 0x000fe400078e0057 */
[----:B---3--:R-:W-:Y:S02]  /*3de70*/  HMMA.1688.F32.TF32 R84, R72, R44, R76 ;  /* 0x0000002c4854723c */ /* 0x008fe4000008104c */
[----:B------:R-:W-:Y:S01]  /*3de80*/  IMAD.MOV.U32 R251, RZ, RZ, R80 ;  /* 0x000000fffffb7224 */ /* 0x000fe200078e0050 */
[----:B------:R-:W-:Y:S01]  /*3de90*/  MOV R14, R81 ;  /* 0x00000051000e7202 */ /* 0x000fe20000000f00 */
[----:B------:R-:W-:-:S02]  /*3dea0*/  IMAD.MOV.U32 R15, RZ, RZ, R82 ;  /* 0x000000ffff0f7224 */ /* 0x000fc400078e0052 */
[----:B------:R-:W-:Y:S02]  /*3deb0*/  IMAD.MOV.U32 R10, RZ, RZ, R83 ;  /* 0x000000ffff0a7224 */ /* 0x000fe400078e0053 */
[----:B------:R-:W-:Y:S01]  /*3dec0*/  HMMA.1688.F32.TF32 R80, R72, R40, R236 ;  /* 0x000000284850723c */ /* 0x000fe200000810ec */
[----:B------:R-:W-:Y:S04]  /*3ded0*/  STL [R1+0x1c0], R120 ;  /* 0x0001c07801007387 */ /* 0x000fe80000100800 */
[----:B------:R-:W-:Y:S04]  /*3dee0*/  STL [R1+0x1cc], R123 ;  /* 0x0001cc7b01007387 */ /* 0x000fe80000100800 */
[----:B------:R-:W2:Y:S06]  /*3def0*/  LDL.LU R76, [R1+0x510] ;  /* 0x00051000014c7983 */ /* 0x000eac0000300800 */
[----:B------:R-:W-:Y:S04]  /*3df00*/  STL.64 [R1+0x170], R84 ;  /* 0x0001705401007387 */ /* 0x000fe80000100a00 */
[----:B------:R-:W-:Y:S04]  /*3df10*/  STL.64 [R1+0x178], R86 ;  /* 0x0001785601007387 */ /* 0x000fe80000100a00 */
[----:B------:R1:W-:Y:S04]  /*3df20*/  STL.64 [R1+0x160], R80 ;  /* 0x0001605001007387 */ /* 0x0003e80000100a00 */
[----:B------:R3:W-:Y:S04]  /*3df30*/  STL.64 [R1+0x168], R82 ;  /* 0x0001685201007387 */ /* 0x0007e80000100a00 */
[----:B------:R-:W2:Y:S04]  /*3df40*/  LDL.LU R77, [R1+0x514] ;  /* 0x00051400014d7983 */ /* 0x000ea80000300800 */
[----:B------:R-:W2:Y:S04]  /*3df50*/  LDL.LU R78, [R1+0x518] ;  /* 0x00051800014e7983 */ /* 0x000ea80000300800 */
[----:B------:R-:W2:Y:S04]  /*3df60*/  LDL.LU R79, [R1+0x51c] ;  /* 0x00051c00014f7983 */ /* 0x000ea80000300800 */
[----:B-1----:R-:W4:Y:S04]  /*3df70*/  LDL.LU R80, [R1+0x520] ;  /* 0x0005200001507983 */ /* 0x002f280000300800 */
[----:B------:R-:W4:Y:S04]  /*3df80*/  LDL.LU R81, [R1+0x524] ;  /* 0x0005240001517983 */ /* 0x000f280000300800 */
[----:B---3--:R-:W4:Y:S04]  /*3df90*/  LDL.LU R82, [R1+0x528] ;  /* 0x0005280001527983 */ /* 0x008f280000300800 */
[----:B------:R-:W4:Y:S01]  /*3dfa0*/  LDL.LU R83, [R1+0x52c] ;  /* 0x00052c0001537983 */ /* 0x000f220000300800 */
[----:B------:R-:W-:-:S03]  /*3dfb0*/  IMAD.MOV.U32 R242, RZ, RZ, R92 ;  /* 0x000000fffff27224 */ /* 0x000fc600078e005c */
[----:B------:R-:W3:Y:S01]  /*3dfc0*/  LDL.LU R84, [R1+0x530] ;  /* 0x0005300001547983 */ /* 0x000ee20000300800 */
[----:B------:R-:W-:-:S03]  /*3dfd0*/  MOV R244, R93 ;  /* 0x0000005d00f47202 */ /* 0x000fc60000000f00 */
[----:B------:R-:W3:Y:S01]  /*3dfe0*/  LDL.LU R85, [R1+0x534] ;  /* 0x0005340001557983 */ /* 0x000ee20000300800 */
[----:B------:R-:W-:-:S03]  /*3dff0*/  IMAD.MOV.U32 R245, RZ, RZ, R94 ;  /* 0x000000fffff57224 */ /* 0x000fc600078e005e */
[----:B------:R-:W3:Y:S01]  /*3e000*/  LDL.LU R86, [R1+0x538] ;  /* 0x0005380001567983 */ /* 0x000ee20000300800 */
[----:B------:R-:W-:-:S03]  /*3e010*/  IMAD.MOV.U32 R246, RZ, RZ, R95 ;  /* 0x000000fffff67224 */ /* 0x000fc600078e005f */
        /* <DEDUP_REMOVED lines=49> */
[----:B------:R-:W3:Y:S01]  /*3e330*/  LDL.LU R124, [R1+0x770] ;  /* 0x00077000017c7983 */ /* 0x000ee20000300800 */
[----:B------:R-:W-:-:S03]  /*3e340*/  MOV R18, R121 ;  /* 0x0000007900127202 */ /* 0x000fc60000000f00 */
[----:B------:R-:W3:Y:S01]  /*3e350*/  LDL.LU R125, [R1+0x774] ;  /* 0x00077400017d7983 */ /* 0x000ee20000300800 */
[----:B------:R-:W-:-:S03]  /*3e360*/  IMAD.MOV.U32 R19, RZ, RZ, R122 ;  /* 0x000000ffff137224 */ /* 0x000fc600078e007a */
        /* <DEDUP_REMOVED lines=30> */
[----:B------:R-:W4:Y:S09]  /*3e550*/  LDL.LU R147, [R1+0x44c] ;  /* 0x00044c0001937983 */ /* 0x000f320000300800 */
[----:B------:R-:W-:Y:S01]  /*3e560*/  MOV R247, R88 ;  /* 0x0000005800f77202 */ /* 0x000fe20000000f00 */
[----:B------:R-:W-:Y:S01]  /*3e570*/  IMAD.MOV.U32 R248, RZ, RZ, R89 ;  /* 0x000000fffff87224 */ /* 0x000fe200078e0059 */
[----:B------:R-:W4:Y:S01]  /*3e580*/  LDL.LU R88, [R1+0x6d0] ;  /* 0x0006d00001587983 */ /* 0x000f220000300800 */
[----:B------:R-:W-:Y:S01]  /*3e590*/  IMAD.MOV.U32 R249, RZ, RZ, R90 ;  /* 0x000000fffff97224 */ /* 0x000fe200078e005a */
[----:B------:R-:W-:-:S02]  /*3e5a0*/  MOV R250, R91 ;  /* 0x0000005b00fa7202 */ /* 0x000fc40000000f00 */
[----:B------:R-:W4:Y:S04]  /*3e5b0*/  LDL.LU R89, [R1+0x6d4] ;  /* 0x0006d40001597983 */ /* 0x000f280000300800 */
[----:B------:R-:W4:Y:S04]  /*3e5c0*/  LDL.LU R90, [R1+0x6d8] ;  /* 0x0006d800015a7983 */ /* 0x000f280000300800 */
[----:B------:R-:W4:Y:S04]  /*3e5d0*/  LDL.LU R91, [R1+0x6dc] ;  /* 0x0006dc00015b7983 */ /* 0x000f280000300800 */
[----:B------:R-:W4:Y:S04]  /*3e5e0*/  LDL.LU R236, [R1+0x260] ;  /* 0x0002600001ec7983 */ /* 0x000f280000300800 */
[----:B------:R-:W4:Y:S01]  /*3e5f0*/  LDL.LU R237, [R1+0x264] ;  /* 0x0002640001ed7983 */ /* 0x000f220000300800 */
[----:B------:R-:W-:Y:S01]  /*3e600*/  IMAD.MOV.U32 R43, RZ, RZ, R68 ;  /* 0x000000ffff2b7224 */ /* 0x000fe200078e0044 */
[----:B------:R-:W-:Y:S01]  /*3e610*/  MOV R35, R69 ;  /* 0x0000004500237202 */ /* 0x000fe20000000f00 */
[----:B------:R-:W-:Y:S01]  /*3e620*/  IMAD.MOV.U32 R38, RZ, RZ, R70 ;  /* 0x000000ffff267224 */ /* 0x000fe200078e0046 */
[----:B------:R-:W-:Y:S01]  /*3e630*/  LDS R68, [R3+0x18200] ;  /* 0x0182000003447984 */ /* 0x000fe20000000800 */
[----:B------:R-:W-:-:S03]  /*3e640*/  IMAD.MOV.U32 R39, RZ, RZ, R71 ;  /* 0x000000ffff277224 */ /* 0x000fc600078e0047 */
[----:B------:R-:W-:Y:S04]  /*3e650*/  LDS R70, [R3+0x1a200] ;  /* 0x01a2000003467984 */ /* 0x000fe80000000800 */
[----:B------:R-:W-:Y:S04]  /*3e660*/  LDS R69, [R0+0x18200] ;  /* 0x0182000000457984 */ /* 0x000fe80000000800 */
[----:B------:R-:W1:Y:S01]  /*3e670*/  LDS R71, [R0+0x1a200] ;  /* 0x01a2000000477984 */ /* 0x000e620000000800 */
[----:B------:R-:W-:Y:S01]  /*3e680*/  MOV R238, R252 ;  /* 0x000000fc00ee7202 */ /* 0x000fe20000000f00 */
[----:B------:R-:W-:Y:S01]  /*3e690*/  IMAD.MOV.U32 R239, RZ, RZ, R2 ;  /* 0x000000ffffef7224 */ /* 0x000fe200078e0002 */
[C---:B--2---:R-:W-:Y:S08]  /*3e6a0*/  HMMA.1688.F32.TF32 R196, R72.reuse, R24, R196 ;  /* 0x0000001848c4723c */ /* 0x044ff000000810c4 */
[C---:B---3--:R-:W-:Y:S08]  /*3e6b0*/  HMMA.1688.F32.TF32 R124, R72.reuse, R32, R124 ;  /* 0x00000020487c723c */ /* 0x048ff0000008107c */
[C---:B----4-:R-:W-:Y:S08]  /*3e6c0*/  HMMA.1688.F32.TF32 R120, R72.reuse, R36, R120 ;  /* 0x000000244878723c */ /* 0x050ff00000081078 */
[C---:B------:R-:W-:Y:S11]  /*3e6d0*/  HMMA.1688.F32.TF32 R128, R72.reuse, R28, R128 ;  /* 0x0000001c4880723c */ /* 0x040ff60000081080 */
[----:B------:R-:W-:Y:S04]  /*3e6e0*/  @!UPT UIADD3 URZ, URZ, URZ, URZ ;  /* 0x0000003f3f3ff290 */ /* 0x000fe8000fffe03f */
[----:B------:R2:W-:Y:S04]  /*3e6f0*/  STL.64 [R1+0x150], R120 ;  /* 0x0001507801007387 */ /* 0x0005e80000100a00 */
[----:B------:R-:W-:Y:S04]  /*3e700*/  STL.64 [R1+0x158], R122 ;  /* 0x0001587a01007387 */ /* 0x000fe80000100a00 */
[----:B--2---:R-:W2:Y:S04]  /*3e710*/  LDL.LU.64 R120, [R1+0x3578] ;  /* 0x0035780001787983 */ /* 0x004ea80000300a00 */
[----:B------:R3:W-:Y:S04]  /*3e720*/  STL.64 [R1+0x140], R124 ;  /* 0x0001407c01007387 */ /* 0x0007e80000100a00 */
[----:B------:R-:W-:Y:S01]  /*3e730*/  STL.64 [R1+0x148], R126 ;  /* 0x0001487e01007387 */ /* 0x000fe20000100a00 */
[C---:B------:R-:W-:Y:S03]  /*3e740*/  HMMA.1688.F32.TF32 R220, R72.reuse, R20, R220 ;  /* 0x0000001448dc723c */ /* 0x040fe600000810dc */
[----:B---3--:R-:W3:Y:S04]  /*3e750*/  LDL.LU.64 R124, [R1+0x3570] ;  /* 0x00357000017c7983 */ /* 0x008ee80000300a00 */
[----:B------:R4:W-:Y:S04]  /*3e760*/  STL.64 [R1+0x130], R128 ;  /* 0x0001308001007387 */ /* 0x0009e80000100a00 */
[----:B----4-:R-:W4:Y:S04]  /*3e770*/  LDL.LU.64 R128, [R1+0x3568] ;  /* 0x0035680001807983 */ /* 0x010f280000300a00 */
[----:B------:R-:W-:Y:S04]  /*3e780*/  STL.64 [R1+0x120], R196 ;  /* 0x000120c401007387 */ /* 0x000fe80000100a00 */
[----:B------:R1:W-:Y:S02]  /*3e790*/  STL.64 [R1+0x128], R198 ;  /* 0x000128c601007387 */ /* 0x0003e40000100a00 */
[C---:B-1----:R-:W-:Y:S08]  /*3e7a0*/  HMMA.1688.F32.TF32 R196, R72.reuse, R16, R188 ;  /* 0x0000001048c4723c */ /* 0x042ff000000810bc */
        /* <DEDUP_REMOVED lines=13> */
[C---:B------:R-:W-:Y:S03]  /*3e880*/  HMMA.1688.F32.TF32 R140, R68.reuse, R32, R140 ;  /* 0x00000020448c723c */ /* 0x040fe6000008108c */
[----:B------:R-:W-:Y:S04]  /*3e890*/  LDS R72, [R3+0x18300] ;  /* 0x0183000003487984 */ /* 0x000fe80000000800 */
[----:B------:R-:W-:Y:S01]  /*3e8a0*/  LDS R74, [R3+0x1a300] ;  /* 0x01a30000034a7984 */ /* 0x000fe20000000800 */
[C---:B-1----:R-:W-:Y:S03]  /*3e8b0*/  HMMA.1688.F32.TF32 R180, R68.reuse, R64, R168 ;  /* 0x0000004044b4723c */ /* 0x042fe600000810a8 */
[----:B------:R-:W-:Y:S04]  /*3e8c0*/  LDS R73, [R0+0x18300] ;  /* 0x0183000000497984 */ /* 0x000fe80000000800 */
[----:B------:R-:W1:Y:S01]  /*3e8d0*/  LDS R75, [R0+0x1a300] ;  /* 0x01a30000004b7984 */ /* 0x000e620000000800 */
        /* <DEDUP_REMOVED lines=23> */
[----:B------:R1:W-:Y:S02]  /*3ea50*/  STL.64 [R1+0x448], R134 ;  /* 0x0004488601007387 */ /* 0x0003e40000100a00 */
[C---:B-1----:R-:W-:Y:S08]  /*3ea60*/  HMMA.1688.F32.TF32 R132, R68.reuse, R24, R92 ;  /* 0x000000184484723c */ /* 0x042ff0000008105c */
[C---:B------:R-:W-:Y:S08]  /*3ea70*/  HMMA.1688.F32.TF32 R92, R68.reuse, R20, R88 ;  /* 0x00000014445c723c */ /* 0x040ff00000081058 */
[C---:B------:R-:W-:Y:S08]  /*3ea80*/  HMMA.1688.F32.TF32 R88, R68.reuse, R16, R84 ;  /* 0x000000104458723c */ /* 0x040ff00000081054 */
        /* <DEDUP_REMOVED lines=15> */
[----:B------:R-:W2:Y:S04]  /*3eb80*/  LDL.LU R76, [R1+0x2f0] ;  /* 0x0002f000014c7983 */ /* 0x000ea80000300800 */
[----:B------:R1:W-:Y:S01]  /*3eb90*/  STL.64 [R1+0x1e0], R80 ;  /* 0x0001e05001007387 */ /* 0x0003e20000100a00 */
[----:B------:R-:W-:-:S03]  /*3eba0*/  IMAD.MOV.U32 R78, RZ, RZ, R100 ;  /* 0x000000ffff4e7224 */ /* 0x000fc600078e0064 */
[----:B------:R1:W-:Y:S01]  /*3ebb0*/  STL.64 [R1+0x1e8], R82 ;  /* 0x0001e85201007387 */ /* 0x0003e20000100a00 */
[----:B------:R-:W-:-:S03]  /*3ebc0*/  IMAD.MOV.U32 R79, RZ, RZ, R101 ;  /* 0x000000ffff4f7224 */ /* 0x000fc600078e0065 */
[----:B------:R-:W-:Y:S04]  /*3ebd0*/  STL.64 [R1+0x1d0], R68 ;  /* 0x0001d04401007387 */ /* 0x000fe80000100a00 */
[----:B------:R-:W-:Y:S04]  /*3ebe0*/  STL.64 [R1+0x1d8], R70 ;  /* 0x0001d84601007387 */ /* 0x000fe80000100a00 */
[----:B------:R-:W2:Y:S04]  /*3ebf0*/  LDL.LU R77, [R1+0x2f4] ;  /* 0x0002f400014d7983 */ /* 0x000ea80000300800 */
[----:B------:R-:W2:Y:S04]  /*3ec00*/  LDL.LU R100, [R1+0x3564] ;  /* 0x0035640001647983 */ /* 0x000ea80000300800 */
[----:B------:R-:W3:Y:S04]  /*3ec10*/  LDL.LU R101, [R1+0x3560] ;  /* 0x0035600001657983 */ /* 0x000ee80000300800 */
[----:B-1----:R-:W4:Y:S04]  /*3ec20*/  LDL.LU R80, [R1+0x300] ;  /* 0x0003000001507983 */ /* 0x002f280000300800 */
[----:B------:R-:W4:Y:S04]  /*3ec30*/  LDL.LU R81, [R1+0x304] ;  /* 0x0003040001517983 */ /* 0x000f280000300800 */
[----:B------:R-:W4:Y:S04]  /*3ec40*/  LDL.LU R82, [R1+0x308] ;  /* 0x0003080001527983 */ /* 0x000f280000300800 */
[----:B------:R-:W4:Y:S04]  /*3ec50*/  LDL.LU R83, [R1+0x30c] ;  /* 0x00030c0001537983 */ /* 0x000f280000300800 */
[----:B------:R-:W4:Y:S04]  /*3ec60*/  LDL.LU R84, [R1+0x310] ;  /* 0x0003100001547983 */ /* 0x000f280000300800 */
[----:B------:R-:W4:Y:S04]  /*3ec70*/  LDL.LU R85, [R1+0x314] ;  /* 0x0003140001557983 */ /* 0x000f280000300800 */
[----:B------:R-:W-:Y:S04]  /*3ec80*/  LDS R68, [R3+0x18400] ;  /* 0x0184000003447984 */ /* 0x000fe80000000800 */
[----:B------:R-:W-:Y:S04]  /*3ec90*/  LDS R70, [R3+0x1a400] ;  /* 0x01a4000003467984 */ /* 0x000fe80000000800 */
[----:B------:R-:W-:Y:S04]  /*3eca0*/  LDS R69, [R0+0x18400] ;  /* 0x0184000000457984 */ /* 0x000fe80000000800 */
[----:B------:R-:W1:Y:S01]  /*3ecb0*/  LDS R71, [R0+0x1a400] ;  /* 0x01a4000000477984 */ /* 0x000e620000000800 */
[----:B--2---:R-:W-:Y:S01]  /*3ecc0*/  IMAD.MOV.U32 R87, RZ, RZ, R100 ;  /* 0x000000ffff577224 */ /* 0x004fe200078e0064 */
[----:B---3--:R-:W-:-:S02]  /*3ecd0*/  MOV R86, R101 ;  /* 0x0000006500567202 */ /* 0x008fc40000000f00 */
[----:B------:R-:W2:Y:S04]  /*3ece0*/  LDL.LU R101, [R1+0x355c] ;  /* 0x00355c0001657983 */ /* 0x000ea80000300800 */
[----:B------:R-:W3:Y:S04]  /*3ecf0*/  LDL.LU R100, [R1+0x3558] ;  /* 0x0035580001647983 */ /* 0x000ee80000300800 */
[----:B------:R-:W1:Y:S04]  /*3ed00*/  LDL.LU R92, [R1+0x330] ;  /* 0x00033000015c7983 */ /* 0x000e680000300800 */
[----:B------:R-:W1:Y:S04]  /*3ed10*/  LDL.LU R93, [R1+0x334] ;  /* 0x00033400015d7983 */ /* 0x000e680000300800 */
[----:B------:R-:W1:Y:S04]  /*3ed20*/  LDL.LU R94, [R1+0x338] ;  /* 0x00033800015e7983 */ /* 0x000e680000300800 */
[----:B------:R-:W1:Y:S01]  /*3ed30*/  LDL.LU R95, [R1+0x33c] ;  /* 0x00033c00015f7983 */ /* 0x000e620000300800 */
[----:B--2---:R-:W-:-:S03]  /*3ed40*/  IMAD.MOV.U32 R140, RZ, RZ, R101 ;  /* 0x000000ffff8c7224 */ /* 0x004fc600078e0065 */
[----:B------:R-:W2:Y:S01]  /*3ed50*/  LDL.LU R101, [R1+0x3554] ;  /* 0x0035540001657983 */ /* 0x000ea20000300800 */
[----:B---3--:R-:W-:-:S03]  /*3ed60*/  MOV R141, R100 ;  /* 0x00000064008d7202 */ /* 0x008fc60000000f00 */
[----:B------:R-:W3:Y:S04]  /*3ed70*/  LDL.LU R100, [R1+0x3550] ;  /* 0x0035500001647983 */ /* 0x000ee80000300800 */
[----:B------:R-:W4:Y:S04]  /*3ed80*/  LDL.LU R142, [R1+0x248] ;  /* 0x00024800018e7983 */ /* 0x000f280000300800 */
[----:B------:R-:W4:Y:S04]  /*3ed90*/  LDL.LU R143, [R1+0x24c] ;  /* 0x00024c00018f7983 */ /* 0x000f280000300800 */
[----:B------:R-:W4:Y:S04]  /*3eda0*/  LDL.LU R148, [R1+0x360] ;  /* 0x0003600001947983 */ /* 0x000f280000300800 */
[----:B------:R-:W4:Y:S01]  /*3edb0*/  LDL.LU R149, [R1+0x364] ;  /* 0x0003640001957983 */ /* 0x000f220000300800 */
[----:B--2---:R-:W-:-:S03]  /*3edc0*/  IMAD.MOV.U32 R150, RZ, RZ, R101 ;  /* 0x000000ffff967224 */ /* 0x004fc600078e0065 */
[----:B------:R-:W2:Y:S01]  /*3edd0*/  LDL.LU R101, [R1+0x354c] ;  /* 0x00354c0001657983 */ /* 0x000ea20000300800 */
[----:B---3--:R-:W-:-:S03]  /*3ede0*/  IMAD.MOV.U32 R151, RZ, RZ, R100 ;  /* 0x000000ffff977224 */ /* 0x008fc600078e0064 */
[----:B------:R-:W3:Y:S04]  /*3edf0*/  LDL.LU R100, [R1+0x3548] ;  /* 0x0035480001647983 */ /* 0x000ee80000300800 */
[----:B------:R-:W4:Y:S04]  /*3ee00*/  LDL.LU R152, [R1+0x370] ;  /* 0x0003700001987983 */ /* 0x000f280000300800 */
[----:B------:R-:W4:Y:S04]  /*3ee10*/  LDL.LU R153, [R1+0x374] ;  /* 0x0003740001997983 */ /* 0x000f280000300800 */
[----:B------:R-:W4:Y:S04]  /*3ee20*/  LDL.LU R154, [R1+0x378] ;  /* 0x00037800019a7983 */ /* 0x000f280000300800 */
[----:B------:R-:W4:Y:S04]  /*3ee30*/  LDL.LU R155, [R1+0x37c] ;  /* 0x00037c00019b7983 */ /* 0x000f280000300800 */
[----:B------:R-:W4:Y:S04]  /*3ee40*/  LDL.LU R156, [R1+0x380] ;  /* 0x00038000019c7983 */ /* 0x000f280000300800 */
[----:B------:R-:W4:Y:S01]  /*3ee50*/  LDL.LU R157, [R1+0x384] ;  /* 0x00038400019d7983 */ /* 0x000f220000300800 */
[----:B--2---:R-:W-:Y:S01]  /*3ee60*/  IMAD.MOV.U32 R159, RZ, RZ, R101 ;  /* 0x000000ffff9f7224 */ /* 0x004fe200078e0065 */
[----:B---3--:R-:W-:-:S02]  /*3ee70*/  MOV R158, R100 ;  /* 0x00000064009e7202 */ /* 0x008fc40000000f00 */
[----:B------:R-:W2:Y:S04]  /*3ee80*/  LDL.LU R100, [R1+0x3544] ;  /* 0x0035440001647983 */ /* 0x000ea80000300800 */
[----:B------:R-:W3:Y:S04]  /*3ee90*/  LDL.LU R101, [R1+0x3540] ;  /* 0x0035400001657983 */ /* 0x000ee80000300800 */
[----:B------:R-:W4:Y:S04]  /*3eea0*/  LDL.LU R164, [R1+0x3a0] ;  /* 0x0003a00001a47983 */ /* 0x000f280000300800 */
[----:B------:R-:W4:Y:S04]  /*3eeb0*/  LDL.LU R165, [R1+0x3a4] ;  /* 0x0003a40001a57983 */ /* 0x000f280000300800 */
[----:B------:R-:W4:Y:S04]  /*3eec0*/  LDL.LU R166, [R1+0x3a8] ;  /* 0x0003a80001a67983 */ /* 0x000f280000300800 */
[----:B------:R-:W4:Y:S04]  /*3eed0*/  LDL.LU R167, [R1+0x3ac] ;  /* 0x0003ac0001a77983 */ /* 0x000f280000300800 */
[----:B------:R-:W4:Y:S04]  /*3eee0*/  LDL.LU R168, [R1+0x3b0] ;  /* 0x0003b00001a87983 */ /* 0x000f280000300800 */
[----:B------:R-:W4:Y:S01]  /*3eef0*/  LDL.LU R169, [R1+0x3b4] ;  /* 0x0003b40001a97983 */ /* 0x000f220000300800 */
[----:B--2---:R-:W-:Y:S01]  /*3ef00*/  MOV R171, R100 ;  /* 0x0000006400ab7202 */ /* 0x004fe20000000f00 */
[----:B---3--:R-:W-:-:S02]  /*3ef10*/  IMAD.MOV.U32 R170, RZ, RZ, R101 ;  /* 0x000000ffffaa7224 */ /* 0x008fc400078e0065 */
        /* <DEDUP_REMOVED lines=53> */
[C---:B------:R-:W-:Y:S08]  /*3f270*/  HMMA.1688.F32.TF32 R164, R72.reuse, R28, R164 ;  /* 0x0000001c48a4723c */ /* 0x040ff000000810a4 */
[C---:B------:R-:W-:Y:S08]  /*3f280*/  HMMA.1688.F32.TF32 R156, R72.reuse, R20, R156 ;  /* 0x00000014489c723c */ /* 0x040ff0000008109c */
[----:B------:R-:W-:Y:S08]  /*3f290*/  HMMA.1688.F32.TF32 R152, R72, R16, R152 ;  /* 0x000000104898723c */ /* 0x000ff00000081098 */
[-C--:B-1----:R-:W-:Y:S08]  /*3f2a0*/  HMMA.1688.F32.TF32 R92, R68, R60.reuse, R92 ;  /* 0x0000003c445c723c */ /* 0x082ff0000008105c */
[C---:B--2---:R-:W-:Y:S08]  /*3f2b0*/  HMMA.1688.F32.TF32 R196, R72.reuse, R60, R196 ;  /* 0x0000003c48c4723c */ /* 0x044ff000000810c4 */
[C---:B---3--:R-:W-:Y:S08]  /*3f2c0*/  HMMA.1688.F32.TF32 R132, R72.reuse, R64, R132 ;  /* 0x000000404884723c */ /* 0x048ff00000081084 */
[C---:B------:R-:W-:Y:S11]  /*3f2d0*/  HMMA.1688.F32.TF32 R220, R72.reuse, R56, R220 ;  /* 0x0000003848dc723c */ /* 0x040ff600000810dc */
[----:B------:R-:W-:Y:S04]  /*3f2e0*/  @!UPT UIADD3 URZ, URZ, URZ, URZ ;  /* 0x0000003f3f3ff290 */ /* 0x000fe8000fffe03f */
[----:B------:R-:W-:Y:S04]  /*3f2f0*/  STL.64 [R1+0x430], R132 ;  /* 0x0004308401007387 */ /* 0x000fe80000100a00 */
[----:B------:R1:W-:Y:S04]  /*3f300*/  STL.64 [R1+0x438], R134 ;  /* 0x0004388601007387 */ /* 0x0003e80000100a00 */
[----:B-1----:R-:W2:Y:S04]  /*3f310*/  LDL.LU.64 R134, [R1+0x3530] ;  /* 0x0035300001867983 */ /* 0x002ea80000300a00 */
[----:B------:R-:W3:Y:S04]  /*3f320*/  LDL.LU.64 R132, [R1+0x3528] ;  /* 0x0035280001847983 */ /* 0x000ee80000300a00 */
[----:B------:R-:W-:Y:S04]  /*3f330*/  STL.64 [R1+0x420], R196 ;  /* 0x000420c401007387 */ /* 0x000fe80000100a00 */
[----:B------:R1:W-:Y:S02]  /*3f340*/  STL.64 [R1+0x428], R198 ;  /* 0x000428c601007387 */ /* 0x0003e40000100a00 */
[C---:B-1----:R-:W-:Y:S08]  /*3f350*/  HMMA.1688.F32.TF32 R196, R72.reuse, R52, R188 ;  /* 0x0000003448c4723c */ /* 0x042ff000000810bc */
        /* <DEDUP_REMOVED lines=16> */
[C---:B-1----:R-:W-:Y:S02]  /*3f460*/  HMMA.1688.F32.TF32 R100, R72.reuse, R24, R160 ;  /* 0x000000184864723c */ /* 0x042fe400000810a0 */
[----:B------:R-:W-:Y:S04]  /*3f470*/  STL.64 [R1+0x3b0], R168 ;  /* 0x0003b0a801007387 */ /* 0x000fe80000100a00 */
[----:B------:R-:W-:Y:S04]  /*3f480*/  STL.64 [R1+0x3b8], R170 ;  /* 0x0003b8aa01007387 */ /* 0x000fe80000100a00 */
[----:B------:R-:W-:Y:S04]  /*3f490*/  STL.64 [R1+0x3a0], R164 ;  /* 0x0003a0a401007387 */ /* 0x000fe80000100a00 */
[----:B------:R-:W-:Y:S01]  /*3f4a0*/  STL.64 [R1+0x3a8], R166 ;  /* 0x0003a8a601007387 */ /* 0x000fe20000100a00 */
[C---:B------:R-:W-:Y:S08]  /*3f4b0*/  HMMA.1688.F32.TF32 R144, R72.reuse, R8, R144 ;  /* 0x000000084890723c */ /* 0x040ff00000081090 */
[----:B------:R-:W-:Y:S04]  /*3f4c0*/  STL.64 [R1+0x390], R100 ;  /* 0x0003906401007387 */ /* 0x000fe80000100a00 */
[----:B------:R1:W-:Y:S02]  /*3f4d0*/  STL.64 [R1+0x398], R102 ;  /* 0x0003986601007387 */ /* 0x0003e40000100a00 */
[C---:B-1----:R-:W-:Y:S08]  /*3f4e0*/  HMMA.1688.F32.TF32 R100, R72.reuse, R12, R148 ;  /* 0x0000000c4864723c */ /* 0x042ff00000081094 */
        /* <DEDUP_REMOVED lines=16> */
[----:B------:R-:W1:Y:S11]  /*3f5f0*/  LDS R103, [R0+0x1a500] ;  /* 0x01a5000000677984 */ /* 0x000e760000000800 */
[----:B------:R-:W-:Y:S05]  /*3f600*/  @!UPT UIADD3 URZ, URZ, URZ, URZ ;  /* 0x0000003f3f3ff290 */ /* 0x000fea000fffe03f */
[----:B------:R-:W-:Y:S04]  /*3f610*/  STL.64 [R1+0x340], R72 ;  /* 0x0003404801007387 */ /* 0x000fe80000100a00 */
[----:B------:R4:W-:Y:S02]  /*3f620*/  STL.64 [R1+0x348], R74 ;  /* 0x0003484a01007387 */ /* 0x0009e40000100a00 */
[C---:B----4-:R-:W-:Y:S02]  /*3f630*/  HMMA.1688.F32.TF32 R72, R68.reuse, R52, R84 ;  /* 0x000000344448723c */ /* 0x050fe40000081054 */
[----:B------:R-:W-:Y:S04]  /*3f640*/  STL.64 [R1+0x330], R92 ;  /* 0x0003305c01007387 */ /* 0x000fe80000100a00 */
[----:B------:R-:W-:Y:S02]  /*3f650*/  STL.64 [R1+0x338], R94 ;  /* 0x0003385e01007387 */ /* 0x000fe40000100a00 */
[C---:B------:R-:W-:Y:S02]  /*3f660*/  HMMA.1688.F32.TF32 R80, R68.reuse, R48, R80 ;  /* 0x000000304450723c */ /* 0x040fe40000081050 */
[----:B------:R-:W-:Y:S04]  /*3f670*/  STL.64 [R1+0x320], R88 ;  /* 0x0003205801007387 */ /* 0x000fe80000100a00 */
[----:B------:R-:W-:Y:S02]  /*3f680*/  STL.64 [R1+0x328], R90 ;  /* 0x0003285a01007387 */ /* 0x000fe40000100a00 */
[C---:B------:R-:W-:Y:S07]  /*3f690*/  HMMA.1688.F32.TF32 R76, R68.reuse, R44, R76 ;  /* 0x0000002c444c723c */ /* 0x040fee000008104c */
[----:B------:R-:W-:Y:S04]  /*3f6a0*/  STL.64 [R1+0x310], R72 ;  /* 0x0003104801007387 */ /* 0x000fe80000100a00 */
[----:B------:R4:W-:Y:S02]  /*3f6b0*/  STL.64 [R1+0x318], R74 ;  /* 0x0003184a01007387 */ /* 0x0009e40000100a00 */
[C---:B----4-:R-:W-:Y:S02]  /*3f6c0*/  HMMA.1688.F32.TF32 R72, R68.reuse, R40, R236 ;  /* 0x000000284448723c */ /* 0x050fe400000810ec */
[----:B------:R4:W-:Y:S04]  /*3f6d0*/  STL.64 [R1+0x300], R80 ;  /* 0x0003005001007387 */ /* 0x0009e80000100a00 */
[----:B------:R1:W-:Y:S04]  /*3f6e0*/  STL.64 [R1+0x308], R82 ;  /* 0x0003085201007387 */ /* 0x0003e80000100a00 */
[----:B----4-:R-:W4:Y:S04]  /*3f6f0*/  LDL.LU R80, [R1+0x950] ;  /* 0x0009500001507983 */ /* 0x010f280000300800 */
[----:B------:R1:W-:Y:S04]  /*3f700*/  STL.64 [R1+0x2f0], R76 ;  /* 0x0002f04c01007387 */ /* 0x0003e80000100a00 */
[----:B------:R1:W-:Y:S05]  /*3f710*/  STL.64 [R1+0x2f8], R78 ;  /* 0x0002f84e01007387 */ /* 0x0003ea0000100a00 */
[----:B------:R-:W-:Y:S04]  /*3f720*/  STL.64 [R1+0x2e0], R72 ;  /* 0x0002e04801007387 */ /* 0x000fe80000100a00 */
[----:B------:R2:W-:Y:S04]  /*3f730*/  STL.64 [R1+0x2e8], R74 ;  /* 0x0002e84a01007387 */ /* 0x0005e80000100a00 */
[----:B------:R-:W4:Y:S04]  /*3f740*/  LDL.LU R81, [R1+0x954] ;  /* 0x0009540001517983 */ /* 0x000f280000300800 */
[----:B-1----:R-:W4:Y:S04]  /*3f750*/  LDL.LU R82, [R1+0x958] ;  /* 0x0009580001527983 */ /* 0x002f280000300800 */
        /* <DEDUP_REMOVED lines=76> */
[C---:B------:R-:W-:Y:S11]  /*3fc20*/  HMMA.1688.F32.TF32 R184, R68.reuse, R28, R180 ;  /* 0x0000001c44b8723c */ /* 0x040ff600000810b4 */
[----:B------:R-:W-:Y:S04]  /*3fc30*/  @!UPT UIADD3 URZ, URZ, URZ, URZ ;  /* 0x0000003f3f3ff290 */ /* 0x000fe8000fffe03f */
[----:B------:R-:W-:Y:S01]  /*3fc40*/  STL.64 [R1+0x2d0], R188 ;  /* 0x0002d0bc01007387 */ /* 0x000fe20000100a00 */
[C---:B------:R-:W-:Y:S03]  /*3fc50*/  HMMA.1688.F32.TF32 R180, R68.reuse, R24, R216 ;  /* 0x0000001844b4723c */ /* 0x040fe600000810d8 */
[----:B------:R-:W-:Y:S04]  /*3fc60*/  STL.64 [R1+0x2d8], R190 ;  /* 0x0002d8be01007387 */ /* 0x000fe80000100a00 */
[----:B------:R-:W-:Y:S04]  /*3fc70*/  STL.64 [R1+0x2c0], R72 ;  /* 0x0002c04801007387 */ /* 0x000fe80000100a00 */
[----:B------:R1:W-:Y:S02]  /*3fc80*/  STL.64 [R1+0x2c8], R74 ;  /* 0x0002c84a01007387 */ /* 0x0003e40000100a00 */
[C---:B-1----:R-:W-:Y:S02]  /*3fc90*/  HMMA.1688.F32.TF32 R72, R68.reuse, R20, R168 ;  /* 0x000000144448723c */ /* 0x042fe400000810a8 */
[----:B------:R-:W-:Y:S04]  /*3fca0*/  STL.64 [R1+0x2b0], R184 ;  /* 0x0002b0b801007387 */ /* 0x000fe80000100a00 */
[----:B------:R-:W-:Y:S04]  /*3fcb0*/  STL.64 [R1+0x2b8], R186 ;  /* 0x0002b8ba01007387 */ /* 0x000fe80000100a00 */
[----:B------:R-:W-:Y:S01]  /*3fcc0*/  STL.64 [R1+0x2a0], R180 ;  /* 0x0002a0b401007387 */ /* 0x000fe20000100a00 */
[C---:B------:R-:W-:Y:S03]  /*3fcd0*/  HMMA.1688.F32.TF32 R160, R68.reuse, R12, R160 ;  /* 0x0000000c44a0723c */ /* 0x040fe600000810a0 */
[----:B------:R-:W-:Y:S09]  /*3fce0*/  STL.64 [R1+0x2a8], R182 ;  /* 0x0002a8b601007387 */ /* 0x000ff20000100a00 */
[----:B------:R-:W-:Y:S04]  /*3fcf0*/  STL.64 [R1+0x290], R72 ;  /* 0x0002904801007387 */ /* 0x000fe80000100a00 */
[----:B------:R1:W-:Y:S02]  /*3fd00*/  STL.64 [R1+0x298], R74 ;  /* 0x0002984a01007387 */ /* 0x0003e40000100a00 */
[C---:B-1----:R-:W-:Y:S08]  /*3fd10*/  HMMA.1688.F32.TF32 R72, R68.reuse, R8, R156 ;  /* 0x000000084448723c */ /* 0x042ff0000008109c */
[----:B------:R-:W-:Y:S01]  /*3fd20*/  HMMA.1688.F32.TF32 R68, R68, R4, R152 ;  /* 0x000000044444723c */ /* 0x000fe20000081098 */
[----:B------:R-:W-:Y:S04]  /*3fd30*/  STL.64 [R1+0x280], R164 ;  /* 0x000280a401007387 */ /* 0x000fe80000100a00 */
[----:B------:R-:W-:Y:S04]  /*3fd40*/  STL.64 [R1+0x288], R166 ;  /* 0x000288a601007387 */ /* 0x000fe80000100a00 */
[----:B------:R-:W-:Y:S04]  /*3fd50*/  STL.64 [R1+0x270], R160 ;  /* 0x000270a001007387 */ /* 0x000fe80000100a00 */
[----:B------:R-:W-:Y:S01]  /*3fd60*/  STL.64 [R1+0x278], R162 ;  /* 0x000278a201007387 */ /* 0x000fe20000100a00 */
[C---:B------:R-:W-:Y:S03]  /*3fd70*/  HMMA.1688.F32.TF32 R140, R100.reuse, R52, R140 ;  /* 0x00000034648c723c */ /* 0x040fe6000008108c */
[----:B------:R-:W-:Y:S04]  /*3fd80*/  LDS R164, [R3+0x18600] ;  /* 0x0186000003a47984 */ /* 0x000fe80000000800 */
[----:B------:R-:W-:Y:S04]  /*3fd90*/  LDS R166, [R3+0x1a600] ;  /* 0x01a6000003a67984 */ /* 0x000fe80000000800 */
[----:B------:R-:W-:Y:S04]  /*3fda0*/  STL.64 [R1+0x32e8], R70 ;  /* 0x0032e84601007387 */ /* 0x000fe80000100a00 */
[----:B------:R-:W-:Y:S04]  /*3fdb0*/  STL.64 [R1+0x260], R72 ;  /* 0x0002604801007387 */ /* 0x000fe80000100a00 */
[----:B------:R1:W-:Y:S01]  /*3fdc0*/  STL.64 [R1+0x268], R74 ;  /* 0x0002684a01007387 */ /* 0x0003e20000100a00 */
[C---:B------:R-:W-:Y:S03]  /*3fdd0*/  HMMA.1688.F32.TF32 R88, R100.reuse, R40, R88 ;  /* 0x000000286458723c */ /* 0x040fe60000081058 */
[----:B------:R-:W-:Y:S04]  /*3fde0*/  LDS R165, [R0+0x18600] ;  /* 0x0186000000a57984 */ /* 0x000fe80000000800 */
[----:B------:R-:W3:Y:S01]  /*3fdf0*/  LDS R167, [R0+0x1a600] ;  /* 0x01a6000000a77984 */ /* 0x000ee20000000800 */
[C---:B-1----:R-:W-:Y:S03]  /*3fe00*/  HMMA.1688.F32.TF32 R72, R100.reuse, R64, R236 ;  /* 0x000000406448723c */ /* 0x042fe600000810ec */
[----:B------:R1:W-:Y:S01]  /*3fe10*/  STL.64 [R1+0x32e0], R68 ;  /* 0x0032e04401007387 */ /* 0x0003e20000100a00 */
[----:B------:R-:W-:Y:S01]  /*3fe20*/  IMAD.MOV.U32 R252, RZ, RZ, R130 ;  /* 0x000000fffffc7224 */ /* 0x000fe200078e0082 */
[----:B------:R-:W-:Y:S01]  /*3fe30*/  MOV R2, R131 ;  /* 0x0000008300027202 */ /* 0x000fe20000000f00 */
[----:B------:R-:W-:Y:S01]  /*3fe40*/  IMAD.MOV.U32 R199, RZ, RZ, R176 ;  /* 0x000000ffffc77224 */ /* 0x000fe200078e00b0 */
[----:B------:R-:W-:Y:S01]  /*3fe50*/  MOV R197, R178 ;  /* 0x000000b200c57202 */ /* 0x000fe20000000f00 */
[----:B------:R-:W-:Y:S01]  /*3fe60*/  IMAD.MOV.U32 R198, RZ, RZ, R177 ;  /* 0x000000ffffc67224 */ /* 0x000fe200078e00b1 */
[----:B------:R-:W-:Y:S01]  /*3fe70*/  LDS R236, [R3+0x18700] ;  /* 0x0187000003ec7984 */ /* 0x000fe20000000800 */
[----:B------:R-:W-:Y:S01]  /*3fe80*/  HMMA.1688.F32.TF32 R76, R100, R28, R76 ;  /* 0x0000001c644c723c */ /* 0x000fe2000008104c */
[----:B------:R-:W-:-:S02]  /*3fe90*/  IMAD.MOV.U32 R196, RZ, RZ, R179 ;  /* 0x000000ffffc47224 */ /* 0x000fc400078e00b3 */
[----:B------:R-:W-:Y:S04]  /*3fea0*/  LDS R238, [R3+0x1a700] ;  /* 0x01a7000003ee7984 */ /* 0x000fe80000000800 */
[----:B------:R-:W-:Y:S01]  /*3feb0*/  LDS R237, [R0+0x18700] ;  /* 0x0187000000ed7984 */ /* 0x000fe20000000800 */
[C---:B-1----:R-:W-:Y:S03]  /*3fec0*/  HMMA.1688.F32.TF32 R68, R100.reuse, R56, R144 ;  /* 0x000000386444723c */ /* 0x042fe60000081090 */
[----:B------:R-:W1:Y:S04]  /*3fed0*/  LDS R239, [R0+0x1a700] ;  /* 0x01a7000000ef7984 */ /* 0x000e680000000800 */
[----:B------:R-:W-:Y:S04]  /*3fee0*/  STL.64 [R1+0x32f8], R74 ;  /* 0x0032f84a01007387 */ /* 0x000fe80000100a00 */
[----:B------:R3:W-:Y:S02]  /*3fef0*/  STL.64 [R1+0x32f0], R72 ;  /* 0x0032f04801007387 */ /* 0x0007e40000100a00 */
[C---:B---3--:R-:W-:Y:S11]  /*3ff00*/  HMMA.1688.F32.TF32 R72, R100.reuse, R60, R148 ;  /* 0x0000003c6448723c */ /* 0x048ff60000081094 */
[----:B------:R-:W-:Y:S11]  /*3ff10*/  @!UPT UIADD3 URZ, URZ, URZ, URZ ;  /* 0x0000003f3f3ff290 */ /* 0x000ff6000fffe03f */
[----:B------:R-:W-:Y:S01]  /*3ff20*/  @!UPT UIADD3 URZ, URZ, URZ, URZ ;  /* 0x0000003f3f3ff290 */ /* 0x000fe2000fffe03f */
[----:B------:R-:W-:Y:S04]  /*3ff30*/  STL.64 [R1+0x530], R72 ;  /* 0x0005304801007387 */ /* 0x000fe80000100a00 */
[----:B------:R3:W-:Y:S04]  /*3ff40*/  STL.64 [R1+0x538], R74 ;  /* 0x0005384a01007387 */ /* 0x0007e80000100a00 */
[----:B------:R-:W-:Y:S04]  /*3ff50*/  STL.64 [R1+0x520], R68 ;  /* 0x0005204401007387 */ /* 0x000fe80000100a00 */
[----:B------:R4:W-:Y:S01]  /*3ff60*/  STL.64 [R1+0x528], R70 ;  /* 0x0005284601007387 */ /* 0x0009e20000100a00 */
[C---:B---3--:R-:W-:Y:S08]  /*3ff70*/  HMMA.1688.F32.TF32 R72, R100.reuse, R48, R136 ;  /* 0x000000306448723c */ /* 0x048ff00000081088 */
[C---:B----4-:R-:W-:Y:S01]  /*3ff80*/  HMMA.1688.F32.TF32 R68, R100.reuse, R44, R92 ;  /* 0x0000002c6444723c */ /* 0x050fe2000008105c */
[----:B------:R-:W-:Y:S04]  /*3ff90*/  STL.64 [R1+0x510], R140 ;  /* 0x0005108c01007387 */ /* 0x000fe80000100a00 */
[----:B------:R-:W-:Y:S10]  /*3ffa0*/  STL.64 [R1+0x518], R142 ;  /* 0x0005188e01007387 */ /* 0x000ff40000100a00 */
[----:B------:R-:W-:Y:S04]  /*3ffb0*/  STL.64 [R1+0x500], R72 ;  /* 0x0005004801007387 */ /* 0x000fe80000100a00 */
[----:B------:R3:W-:Y:S04]  /*3ffc0*/  STL.64 [R1+0x508], R74 ;  /* 0x0005084a01007387 */ /* 0x0007e80000100a00 */
[----:B------:R-:W-:Y:S04]  /*3ffd0*/  STL.64 [R1+0x4f0], R68 ;  /* 0x0004f04401007387 */ /* 0x000fe80000100a00 */
[----:B------:R4:W-:Y:S01]  /*3ffe0*/  STL.64 [R1+0x4f8], R70 ;  /* 0x0004f84601007387 */ /* 0x0009e20000100a00 */
[C---:B---3--:R-:W-:Y:S08]  /*3fff0*/  HMMA.1688.F32.TF32 R72, R100.reuse, R36, R84 ;  /* 0x000000246448723c */ /* 0x048ff00000081054 */
[----:B----4-:R-:W-:Y:S01]  /*40000*/  HMMA.1688.F32.TF32 R68, R100, R32, R80 ;  /* 0x000000206444723c */ /* 0x010fe20000081050 */
[----:B------:R3:W-:Y:S04]  /*40010*/  STL.64 [R1+0x4e0], R88 ;  /* 0x0004e05801007387 */ /* 0x0007e80000100a00 */
[----:B------:R4:W-:Y:S01]  /*40020*/  STL.64 [R1+0x4e8], R90 ;  /* 0x0004e85a01007387 */ /* 0x0009e20000100a00 */
[----:B------:R-:W-:Y:S01]  /*40030*/  IMAD.MOV.U32 R140, RZ, RZ, R116 ;  /* 0x000000ffff8c7224 */ /* 0x000fe200078e0074 */
[----:B------:R-:W-:Y:S01]  /*40040*/  MOV R142, R120 ;  /* 0x00000078008e7202 */ /* 0x000fe20000000f00 */
[----:B------:R-:W-:-:S07]  /*40050*/  IMAD.MOV.U32 R141, RZ, RZ, R117 ;  /* 0x000000ffff8d7224 */ /* 0x000fce00078e0075 */
[----:B------:R-:W-:Y:S04]  /*40060*/  STL.64 [R1+0x4d0], R72 ;  /* 0x0004d04801007387 */ /* 0x000fe80000100a00 */
[----:B------:R-:W-:Y:S04]  /*40070*/  STL.64 [R1+0x4d8], R74 ;  /* 0x0004d84a01007387 */ /* 0x000fe80000100a00 */
[----:B------:R1:W-:Y:S01]  /*40080*/  STL.64 [R1+0x4c0], R68 ;  /* 0x0004c04401007387 */ /* 0x0003e20000100a00 */
[----:B------:R-:W-:-:S03]  /*40090*/  IMAD.MOV.U32 R143, RZ, RZ, R121 ;  /* 0x000000ffff8f7224 */ /* 0x000fc600078e0079 */
        /* <DEDUP_REMOVED lines=17> */
[----:B---3--:R-:W3:Y:S04]  /*401b0*/  LDL.LU R88, [R1+0x910] ;  /* 0x0009100001587983 */ /* 0x008ee80000300800 */
        /* <DEDUP_REMOVED lines=15> */
[----:B------:R-:W-:Y:S01]  /*402b0*/  MOV R138, R97 ;  /* 0x00000061008a7202 */ /* 0x000fe20000000f00 */
[----:B------:R-:W-:Y:S01]  /*402c0*/  IMAD.MOV.U32 R139, RZ, RZ, R96 ;  /* 0x000000ffff8b7224 */ /* 0x000fe200078e0060 */
[----:B------:R-:W-:Y:S01]  /*402d0*/  MOV R144, R113 ;  /* 0x0000007100907202 */ /* 0x000fe20000000f00 */
[----:B------:R-:W-:Y:S01]  /*402e0*/  IMAD.MOV.U32 R145, RZ, RZ, R112 ;  /* 0x000000ffff917224 */ /* 0x000fe200078e0070 */
[----:B------:R-:W-:Y:S01]  /*402f0*/  MOV R147, R108 ;  /* 0x0000006c00937202 */ /* 0x000fe20000000f00 */
[----:B------:R-:W-:-:S02]  /*40300*/  IMAD.MOV.U32 R146, RZ, RZ, R109 ;  /* 0x000000ffff927224 */ /* 0x000fc400078e006d */
[----:B------:R-:W-:Y:S02]  /*40310*/  IMAD.MOV.U32 R136, RZ, RZ, R105 ;  /* 0x000000ffff887224 */ /* 0x000fe400078e0069 */
[----:B------:R-:W-:-:S03]  /*40320*/  IMAD.MOV.U32 R137, RZ, RZ, R104 ;  /* 0x000000ffff897224 */ /* 0x000fc600078e0068 */
[----:B------:R-:W-:Y:S01]  /*40330*/  HMMA.1688.F32.TF32 R112, R164, R56, R144 ;  /* 0x00000038a470723c */ /* 0x000fe20000081090 */
[----:B------:R-:W-:Y:S04]  /*40340*/  STL.64 [R1+0x3298], R78 ;  /* 0x0032984e01007387 */ /* 0x000fe80000100a00 */
[----:B------:R1:W-:Y:S02]  /*40350*/  STL.64 [R1+0x3290], R76 ;  /* 0x0032904c01007387 */ /* 0x0003e40000100a00 */
[----:B------:R-:W-:Y:S01]  /*40360*/  MOV R144, R125 ;  /* 0x0000007d00907202 */ /* 0x000fe20000000f00 */
[----:B------:R-:W-:Y:S02]  /*40370*/  IMAD.MOV.U32 R145, RZ, RZ, R124 ;  /* 0x000000ffff917224 */ /* 0x000fe400078e007c */
[----:B--2---:R-:W-:-:S02]  /*40380*/  IMAD.MOV.U32 R151, RZ, RZ, R116 ;  /* 0x000000ffff977224 */ /* 0x004fc400078e0074 */
[----:B------:R-:W-:Y:S01]  /*40390*/  IMAD.MOV.U32 R150, RZ, RZ, R117 ;  /* 0x000000ffff967224 */ /* 0x000fe200078e0075 */
[----:B------:R-:W-:Y:S01]  /*403a0*/  MOV R149, R120 ;  /* 0x0000007800957202 */ /* 0x000fe20000000f00 */
[----:B------:R-:W-:Y:S01]  /*403b0*/  IMAD.MOV.U32 R148, RZ, RZ, R121 ;  /* 0x000000ffff947224 */ /* 0x000fe200078e0079 */
[C---:B------:R-:W-:Y:S08]  /*403c0*/  HMMA.1688.F32.TF32 R116, R164.reuse, R52, R140 ;  /* 0x00000034a474723c */ /* 0x040ff0000008108c */
[----:B------:R-:W-:Y:S08]  /*403d0*/  HMMA.1688.F32.TF32 R108, R164, R60, R148 ;  /* 0x0000003ca46c723c */ /* 0x000ff00000081094 */
[C---:B------:R-:W-:Y:S08]  /*403e0*/  HMMA.1688.F32.TF32 R84, R100.reuse, R20, R84 ;  /* 0x000000146454723c */ /* 0x040ff00000081054 */
[C---:B------:R-:W-:Y:S08]  /*403f0*/  HMMA.1688.F32.TF32 R80, R100.reuse, R24, R80 ;  /* 0x000000186450723c */ /* 0x040ff00000081050 */
[C---:B---3--:R-:W-:Y:S08]  /*40400*/  HMMA.1688.F32.TF32 R88, R100.reuse, R16, R88 ;  /* 0x000000106458723c */ /* 0x048ff00000081058 */
[C---:B----4-:R-:W-:Y:S07]  /*40410*/  HMMA.1688.F32.TF32 R92, R100.reuse, R12, R92 ;  /* 0x0000000c645c723c */ /* 0x050fee000008105c */
[----:B------:R-:W-:Y:S01]  /*40420*/  STL.64 [R1+0x32a8], R82 ;  /* 0x0032a85201007387 */ /* 0x000fe20000100a00 */
[C---:B------:R-:W-:Y:S08]  /*40430*/  HMMA.1688.F32.TF32 R96, R100.reuse, R8, R160 ;  /* 0x000000086460723c */ /* 0x040ff000000810a0 */
[----:B------:R-:W-:Y:S08]  /*40440*/  HMMA.1688.F32.TF32 R100, R100, R4, R156 ;  /* 0x000000046464723c */ /* 0x000ff0000008109c */
        /* <DEDUP_REMOVED lines=20> */
[----:B------:R-:W3:Y:S04]  /*40590*/  LDL.LU R125, [R1+0x3514] ;  /* 0x00351400017d7983 */ /* 0x000ee80000300800 */
[----:B------:R-:W3:Y:S04]  /*405a0*/  LDL.LU R124, [R1+0x3510] ;  /* 0x00351000017c7983 */ /* 0x000ee80000300800 */
[----:B------:R-:W4:Y:S04]  /*405b0*/  LDL.LU R146, [R1+0x618] ;  /* 0x0006180001927983 */ /* 0x000f280000300800 */
[----:B------:R-:W4:Y:S01]  /*405c0*/  LDL.LU R147, [R1+0x61c] ;  /* 0x00061c0001937983 */ /* 0x000f220000300800 */
[----:B------:R-:W-:-:S03]  /*405d0*/  IMAD.MOV.U32 R163, RZ, RZ, R132 ;  /* 0x000000ffffa37224 */ /* 0x000fc600078e0084 */
[----:B------:R-:W2:Y:S01]  /*405e0*/  LDL.LU R130, [R1+0x658] ;  /* 0x0006580001827983 */ /* 0x000ea20000300800 */
[----:B------:R-:W-:-:S03]  /*405f0*/  IMAD.MOV.U32 R162, RZ, RZ, R133 ;  /* 0x000000ffffa27224 */ /* 0x000fc600078e0085 */
[----:B------:R-:W2:Y:S01]  /*40600*/  LDL.LU R131, [R1+0x65c] ;  /* 0x00065c0001837983 */ /* 0x000ea20000300800 */
[----:B------:R-:W-:-:S03]  /*40610*/  MOV R161, R134 ;  /* 0x0000008600a17202 */ /* 0x000fc60000000f00 */
[----:B------:R-:W3:Y:S01]  /*40620*/  LDL.LU R126, [R1+0x668] ;  /* 0x00066800017e7983 */ /* 0x000ee20000300800 */
[----:B------:R-:W-:-:S03]  /*40630*/  IMAD.MOV.U32 R160, RZ, RZ, R135 ;  /* 0x000000ffffa07224 */ /* 0x000fc600078e0087 */
        /* <DEDUP_REMOVED lines=31> */
[----:B------:R-:W-:Y:S04]  /*40830*/  STL.64 [R1+0x3368], R122 ;  /* 0x0033687a01007387 */ /* 0x000fe80000100a00 */
[----:B------:R-:W-:Y:S01]  /*40840*/  STL.64 [R1+0x3360], R120 ;  /* 0x0033607801007387 */ /* 0x000fe20000100a00 */
[----:B-1----:R-:W-:Y:S01]  /*40850*/  MOV R68, R212 ;  /* 0x000000d400447202 */ /* 0x002fe20000000f00 */
[----:B------:R-:W-:Y:S01]  /*40860*/  IMAD.MOV.U32 R69, RZ, RZ, R213 ;  /* 0x000000ffff457224 */ /* 0x000fe200078e00d5 */
[----:B------:R-:W-:Y:S01]  /*40870*/  MOV R71, R229 ;  /* 0x000000e500477202 */ /* 0x000fe20000000f00 */
[----:B------:R-:W-:-:S02]  /*40880*/  IMAD.MOV.U32 R70, RZ, RZ, R228 ;  /* 0x000000ffff467224 */ /* 0x000fc400078e00e4 */
[----:B------:R-:W-:Y:S02]  /*40890*/  IMAD.MOV.U32 R76, RZ, RZ, R230 ;  /* 0x000000ffff4c7224 */ /* 0x000fe400078e00e6 */
[----:B------:R-:W-:Y:S01]  /*408a0*/  IMAD.MOV.U32 R77, RZ, RZ, R231 ;  /* 0x000000ffff4d7224 */ /* 0x000fe200078e00e7 */
[C---:B----4-:R-:W-:Y:S08]  /*408b0*/  HMMA.1688.F32.TF32 R144, R164.reuse, R24, R144 ;  /* 0x00000018a490723c */ /* 0x050ff00000081090 */
[C---:B--2---:R-:W-:Y:S08]  /*408c0*/  HMMA.1688.F32.TF32 R128, R164.reuse, R40, R128 ;  /* 0x00000028a480723c */ /* 0x044ff00000081080 */
[C---:B---3--:R-:W-:Y:S08]  /*408d0*/  HMMA.1688.F32.TF32 R124, R164.reuse, R44, R124 ;  /* 0x0000002ca47c723c */ /* 0x048ff0000008107c */
[C---:B------:R-:W-:Y:S08]  /*408e0*/  HMMA.1688.F32.TF32 R132, R164.reuse, R36, R132 ;  /* 0x00000024a484723c */ /* 0x040ff00000081084 */
[C---:B------:R-:W-:Y:S07]  /*408f0*/  HMMA.1688.F32.TF32 R136, R164.reuse, R32, R136 ;  /* 0x00000020a488723c */ /* 0x040fee0000081088 */
[----:B------:R-:W-:Y:S01]  /*40900*/  STL.64 [R1+0x3378], R126 ;  /* 0x0033787e01007387 */ /* 0x000fe20000100a00 */
[C---:B------:R-:W-:Y:S03]  /*40910*/  HMMA.1688.F32.TF32 R140, R164.reuse, R28, R140 ;  /* 0x0000001ca48c723c */ /* 0x040fe6000008108c */
[----:B------:R-:W-:Y:S05]  /*40920*/  STL.64 [R1+0x3370], R124 ;  /* 0x0033707c01007387 */ /* 0x000fea0000100a00 */
[C---:B------:R-:W-:Y:S01]  /*40930*/  HMMA.1688.F32.TF32 R148, R164.reuse, R20, R148 ;  /* 0x00000014a494723c */ /* 0x040fe20000081094 */
[----:B------:R-:W-:Y:S07]  /*40940*/  STL.64 [R1+0x3388], R130 ;  /* 0x0033888201007387 */ /* 0x000fee0000100a00 */
[C---:B------:R-:W-:Y:S01]  /*40950*/  HMMA.1688.F32.TF32 R152, R164.reuse, R16, R152 ;  /* 0x00000010a498723c */ /* 0x040fe20000081098 */
[----:B------:R-:W-:Y:S04]  /*40960*/  STL.64 [R1+0x3380], R128 ;  /* 0x0033808001007387 */ /* 0x000fe80000100a00 */
[----:B------:R-:W-:Y:S03]  /*40970*/  STL.64 [R1+0x3398], R134 ;  /* 0x0033988601007387 */ /* 0x000fe60000100a00 */
        /* <DEDUP_REMOVED lines=12> */
[----:B------:R-:W-:Y:S03]  /*40a40*/  HMMA.1688.F32.TF32 R164, R164, R4, R168 ;  /* 0x00000004a4a4723c */ /* 0x000fe600000810a8 */
        /* <DEDUP_REMOVED lines=40> */
[----:B------:R-:W-:Y:S01]  /*40cd0*/  IMAD.MOV.U32 R72, RZ, RZ, R175 ;  /* 0x000000ffff487224 */ /* 0x000fe200078e00af */
[----:B------:R-:W-:Y:S01]  /*40ce0*/  MOV R73, R174 ;  /* 0x000000ae00497202 */ /* 0x000fe20000000f00 */
[----:B------:R-:W-:-:S02]  /*40cf0*/  IMAD.MOV.U32 R74, RZ, RZ, R173 ;  /* 0x000000ffff4a7224 */ /* 0x000fc400078e00ad */
[----:B------:R-:W-:Y:S01]  /*40d00*/  IMAD.MOV.U32 R75, RZ, RZ, R172 ;  /* 0x000000ffff4b7224 */ /* 0x000fe200078e00ac */
[----:B------:R-:W-:Y:S01]  /*40d10*/  MOV R78, R214 ;  /* 0x000000d6004e7202 */ /* 0x000fe20000000f00 */
[----:B------:R-:W-:Y:S01]  /*40d20*/  IMAD.MOV.U32 R79, RZ, RZ, R215 ;  /* 0x000000ffff4f7224 */ /* 0x000fe200078e00d7 */
[----:B------:R-:W4:Y:S04]  /*40d30*/  LDL.LU R214, [R1+0x34f4] ;  /* 0x0034f40001d67983 */ /* 0x000f280000300800 */
[----:B------:R-:W4:Y:S01]  /*40d40*/  LDL.LU R215, [R1+0x34f0] ;  /* 0x0034f00001d77983 */ /* 0x000f220000300800 */
[C---:B------:R-:W-:Y:S08]  /*40d50*/  HMMA.1688.F32.TF32 R196, R236.reuse, R24, R196 ;  /* 0x00000018ecc4723c */ /* 0x040ff000000810c4 */
[C---:B------:R-:W-:Y:S08]  /*40d60*/  HMMA.1688.F32.TF32 R200, R236.reuse, R20, R200 ;  /* 0x00000014ecc8723c */ /* 0x040ff000000810c8 */
[C---:B------:R-:W-:Y:S08]  /*40d70*/  HMMA.1688.F32.TF32 R224, R236.reuse, R16, R224 ;  /* 0x00000010ece0723c */ /* 0x040ff000000810e0 */
[C---:B------:R-:W-:Y:S08]  /*40d80*/  HMMA.1688.F32.TF32 R204, R236.reuse, R12, R204 ;  /* 0x0000000ceccc723c */ /* 0x040ff000000810cc */
[C---:B------:R-:W-:Y:S08]  /*40d90*/  HMMA.1688.F32.TF32 R208, R236.reuse, R8, R208 ;  /* 0x00000008ecd0723c */ /* 0x040ff000000810d0 */
[C---:B------:R-:W-:Y:S08]  /*40da0*/  HMMA.1688.F32.TF32 R232, R236.reuse, R4, R232 ;  /* 0x00000004ece8723c */ /* 0x040ff000000810e8 */
[C---:B--2---:R-:W-:Y:S11]  /*40db0*/  HMMA.1688.F32.TF32 R168, R236.reuse, R64, R168 ;  /* 0x00000040eca8723c */ /* 0x044ff600000810a8 */
[----:B------:R-:W-:Y:S11]  /*40dc0*/  @!UPT UIADD3 URZ, URZ, URZ, URZ ;  /* 0x0000003f3f3ff290 */ /* 0x000ff6000fffe03f */
[----:B------:R-:W-:Y:S01]  /*40dd0*/  @!UPT UIADD3 URZ, URZ, URZ, URZ ;  /* 0x0000003f3f3ff290 */ /* 0x000fe2000fffe03f */
[----:B------:R-:W-:Y:S04]  /*40de0*/  STL.64 [R1+0x3428], R170 ;  /* 0x003428aa01007387 */ /* 0x000fe80000100a00 */
[----:B------:R-:W-:Y:S01]  /*40df0*/  STL.64 [R1+0x3420], R168 ;  /* 0x003420a801007387 */ /* 0x000fe20000100a00 */
[----:B---3--:R-:W-:Y:S03]  /*40e00*/  HMMA.1688.F32.TF32 R172, R236, R60, R228 ;  /* 0x0000003cecac723c */ /* 0x008fe600000810e4 */
[----:B------:R-:W-:Y:S04]  /*40e10*/  LDS R228, [R3+0x1c000] ;  /* 0x01c0000003e47984 */ /* 0x000fe80000000800 */
[----:B------:R-:W-:Y:S04]  /*40e20*/  LDS R230, [R3+0x1e000] ;  /* 0x01e0000003e67984 */ /* 0x000fe80000000800 */
[----:B------:R-:W-:Y:S04]  /*40e30*/  LDS R229, [R0+0x1c000] ;  /* 0x01c0000000e57984 */ /* 0x000fe80000000800 */
[----:B------:R-:W1:Y:S08]  /*40e40*/  LDS R231, [R0+0x1e000] ;  /* 0x01e0000000e77984 */ /* 0x000e700000000800 */
[----:B------:R-:W-:Y:S04]  /*40e50*/  STL.64 [R1+0x3438], R174 ;  /* 0x003438ae01007387 */ /* 0x000fe80000100a00 */
[----:B------:R-:W-:Y:S04]  /*40e60*/  STL.64 [R1+0x3430], R172 ;  /* 0x003430ac01007387 */ /* 0x000fe80000100a00 */
[----:B------:R-:W2:Y:S04]  /*40e70*/  LDL.LU R100, [R1+0x90] ;  /* 0x0000900001647983 */ /* 0x000ea80000300800 */
[----:B------:R-:W2:Y:S04]  /*40e80*/  LDL.LU R101, [R1+0x94] ;  /* 0x0000940001657983 */ /* 0x000ea80000300800 */
[----:B------:R-:W2:Y:S04]  /*40e90*/  LDL.LU R102, [R1+0x98] ;  /* 0x0000980001667983 */ /* 0x000ea80000300800 */
[----:B------:R-:W2:Y:S01]  /*40ea0*/  LDL.LU R103, [R1+0x9c] ;  /* 0x00009c0001677983 */ /* 0x000ea20000300800 */
[C---:B-1----:R-:W-:Y:S08]  /*40eb0*/  HMMA.1688.F32.TF32 R68, R228.reuse, R58, R68 ;  /* 0x0000003ae444723c */ /* 0x042ff00000081044 */
[C---:B------:R-:W-:Y:S08]  /*40ec0*/  HMMA.1688.F32.TF32 R72, R228.reuse, R62, R72 ;  /* 0x0000003ee448723c */ /* 0x040ff00000081048 */
[----:B------:R-:W-:Y:S08]  /*40ed0*/  HMMA.1688.F32.TF32 R76, R228, R66, R76 ;  /* 0x00000042e44c723c */ /* 0x000ff0000008104c */
[----:B------:R-:W-:Y:S01]  /*40ee0*/  IMAD.MOV.U32 R25, RZ, RZ, R68 ;  /* 0x000000ffff197224 */ /* 0x000fe200078e0044 */
[----:B------:R-:W-:Y:S01]  /*40ef0*/  MOV R24, R69 ;  /* 0x0000004500187202 */ /* 0x000fe20000000f00 */
[----:B------:R-:W3:Y:S01]  /*40f00*/  LDL.LU R68, [R1+0x80] ;  /* 0x0000800001447983 */ /* 0x000ee20000300800 */
[----:B------:R-:W-:-:S02]  /*40f10*/  IMAD.MOV.U32 R21, RZ, RZ, R70 ;  /* 0x000000ffff157224 */ /* 0x000fc400078e0046 */
[----:B------:R-:W-:Y:S01]  /*40f20*/  IMAD.MOV.U32 R20, RZ, RZ, R71 ;  /* 0x000000ffff147224 */ /* 0x000fe200078e0047 */
[----:B------:R-:W3:Y:S02]  /*40f30*/  LDL.LU R69, [R1+0x84] ;  /* 0x0000840001457983 */ /* 0x000ee40000300800 */
[----:B------:R-:W-:Y:S01]  /*40f40*/  IMAD.MOV.U32 R17, RZ, RZ, R72 ;  /* 0x000000ffff117224 */ /* 0x000fe200078e0048 */
[----:B------:R-:W-:Y:S01]  /*40f50*/  MOV R72, R54 ;  /* 0x0000003600487202 */ /* 0x000fe20000000f00 */
[----:B------:R-:W3:Y:S01]  /*40f60*/  LDL.LU R70, [R1+0x88] ;  /* 0x0000880001467983 */ /* 0x000ee20000300800 */
[----:B------:R-:W-:Y:S01]  /*40f70*/  IMAD.MOV.U32 R16, RZ, RZ, R73 ;  /* 0x000000ffff107224 */ /* 0x000fe200078e0049 */
[----:B------:R-:W-:Y:S01]  /*40f80*/  MOV R13, R74 ;  /* 0x0000004a000d7202 */ /* 0x000fe20000000f00 */
[----:B------:R-:W-:Y:S01]  /*40f90*/  IMAD.MOV.U32 R73, RZ, RZ, R34 ;  /* 0x000000ffff497224 */ /* 0x000fe200078e0022 */
[----:B------:R-:W3:Y:S01]  /*40fa0*/  LDL.LU R71, [R1+0x8c] ;  /* 0x00008c0001477983 */ /* 0x000ee20000300800 */
[----:B------:R-:W-:Y:S01]  /*40fb0*/  IMAD.MOV.U32 R12, RZ, RZ, R75 ;  /* 0x000000ffff0c7224 */ /* 0x000fe200078e004b */
[----:B------:R-:W-:Y:S01]  /*40fc0*/  MOV R9, R76 ;  /* 0x0000004c00097202 */ /* 0x000fe20000000f00 */
[----:B------:R-:W-:Y:S01]  /*40fd0*/  IMAD.MOV.U32 R74, RZ, RZ, R31 ;  /* 0x000000ffff4a7224 */ /* 0x000fe200078e001f */
[----:B------:R-:W2:Y:S01]  /*40fe0*/  LDL.LU R54, [R1+0x34ec] ;  /* 0x0034ec0001367983 */ /* 0x000ea20000300800 */
[----:B------:R-:W-:Y:S01]  /*40ff0*/  MOV R75, R30 ;  /* 0x0000001e004b7202 */ /* 0x000fe20000000f00 */
[----:B------:R-:W-:-:S02]  /*41000*/  IMAD.MOV.U32 R8, RZ, RZ, R77 ;  /* 0x000000ffff087224 */ /* 0x000fc400078e004d */
[----:B------:R-:W3:Y:S01]  /*41010*/  LDL.LU R34, [R1+0x34e8] ;  /* 0x0034e80001227983 */ /* 0x000ee20000300800 */
[----:B------:R-:W-:-:S03]  /*41020*/  IMAD.MOV.U32 R76, RZ, RZ, R27 ;  /* 0x000000ffff4c7224 */ /* 0x000fc600078e001b */
[----:B------:R-:W4:Y:S01]  /*41030*/  LDL.LU R31, [R1+0x34e4] ;  /* 0x0034e400011f7983 */ /* 0x000f220000300800 */
[----:B------:R-:W-:Y:S01]  /*41040*/  IMAD.MOV.U32 R5, RZ, RZ, R78 ;  /* 0x000000ffff057224 */ /* 0x000fe200078e004e */
[----:B------:R-:W-:Y:S01]  /*41050*/  MOV R4, R79 ;  /* 0x0000004f00047202 */ /* 0x000fe20000000f00 */
[----:B------:R-:W-:Y:S01]  /*41060*/  IMAD.MOV.U32 R77, RZ, RZ, R26 ;  /* 0x000000ffff4d7224 */ /* 0x000fe200078e001a */
[----:B------:R-:W4:Y:S01]  /*41070*/  LDL.LU R30, [R1+0x34e0] ;  /* 0x0034e000011e7983 */ /* 0x000f220000300800 */
[----:B------:R-:W-:Y:S01]  /*41080*/  MOV R78, R23 ;  /* 0x00000017004e7202 */ /* 0x000fe20000000f00 */
[----:B------:R-:W-:Y:S02]  /*41090*/  IMAD.MOV.U32 R79, RZ, RZ, R22 ;  /* 0x000000ffff4f7224 */ /* 0x000fe400078e0016 */
        /* <DEDUP_REMOVED lines=13> */
[----:B--2---:R-:W-:Y:S01]  /*41170*/  MOV R85, R54 ;  /* 0x0000003600557202 */ /* 0x004fe20000000f00 */
[----:B---3--:R-:W-:-:S02]  /*41180*/  IMAD.MOV.U32 R84, RZ, RZ, R34 ;  /* 0x000000ffff547224 */ /* 0x008fc400078e0022 */
[----:B----4-:R-:W-:Y:S01]  /*41190*/  IMAD.MOV.U32 R91, RZ, RZ, R31 ;  /* 0x000000ffff5b7224 */ /* 0x010fe200078e001f */
[----:B------:R-:W-:Y:S01]  /*411a0*/  MOV R90, R30 ;  /* 0x0000001e005a7202 */ /* 0x000fe20000000f00 */
[----:B------:R-:W-:Y:S02]  /*411b0*/  IMAD.MOV.U32 R89, RZ, RZ, R27 ;  /* 0x000000ffff597224 */ /* 0x000fe400078e001b */
[----:B------:R-:W-:Y:S01]  /*411c0*/  IMAD.MOV.U32 R88, RZ, RZ, R26 ;  /* 0x000000ffff587224 */ /* 0x000fe200078e001a */
[----:B------:R-:W-:Y:S01]  /*411d0*/  MOV R95, R23 ;  /* 0x00000017005f7202 */ /* 0x000fe20000000f00 */
[----:B------:R-:W-:Y:S02]  /*411e0*/  IMAD.MOV.U32 R94, RZ, RZ, R22 ;  /* 0x000000ffff5e7224 */ /* 0x000fe400078e0016 */
[----:B------:R-:W2:Y:S04]  /*411f0*/  LDL.LU R22, [R1+0x34cc] ;  /* 0x0034cc0001167983 */ /* 0x000ea80000300800 */
[----:B------:R-:W2:Y:S04]  /*41200*/  LDL.LU R23, [R1+0x34c8] ;  /* 0x0034c80001177983 */ /* 0x000ea80000300800 */
[----:B------:R-:W3:Y:S04]  /*41210*/  LDL.LU R26, [R1+0x34c4] ;  /* 0x0034c400011a7983 */ /* 0x000ee80000300800 */
[----:B------:R-:W3:Y:S04]  /*41220*/  LDL.LU R27, [R1+0x34c0] ;  /* 0x0034c000011b7983 */ /* 0x000ee80000300800 */
[----:B------:R-:W4:Y:S04]  /*41230*/  LDL.LU R30, [R1+0x34bc] ;  /* 0x0034bc00011e7983 */ /* 0x000f280000300800 */
[----:B------:R-:W4:Y:S04]  /*41240*/  LDL.LU R31, [R1+0x34b8] ;  /* 0x0034b800011f7983 */ /* 0x000f280000300800 */
[----:B------:R-:W2:Y:S04]  /*41250*/  LDL.LU R34, [R1+0x34b4] ;  /* 0x0034b40001227983 */ /* 0x000ea80000300800 */
[----:B------:R-:W2:Y:S04]  /*41260*/  LDL.LU R54, [R1+0x34b0] ;  /* 0x0034b00001367983 */ /* 0x000ea80000300800 */
[----:B------:R-:W2:Y:S04]  /*41270*/  LDL.LU R55, [R1+0x34ac] ;  /* 0x0034ac0001377983 */ /* 0x000ea80000300800 */
[----:B------:R-:W2:Y:S04]  /*41280*/  LDL.LU R50, [R1+0x34a8] ;  /* 0x0034a80001327983 */ /* 0x000ea80000300800 */
[----:B------:R-:W2:Y:S01]  /*41290*/  LDL.LU R51, [R1+0x34a4] ;  /* 0x0034a40001337983 */ /* 0x000ea20000300800 */
[----:B------:R-:W-:Y:S01]  /*412a0*/  IMAD.MOV.U32 R81, RZ, RZ, R42 ;  /* 0x000000ffff517224 */ /* 0x000fe200078e002a */
[----:B------:R-:W-:Y:S01]  /*412b0*/  HMMA.1688.F32.TF32 R184, R236, R40, R184 ;  /* 0x00000028ecb8723c */ /* 0x000fe200000810b8 */
[----:B------:R-:W-:Y:S01]  /*412c0*/  IMAD.MOV.U32 R82, RZ, RZ, R46 ;  /* 0x000000ffff527224 */ /* 0x000fe200078e002e */
[----:B------:R-:W3:Y:S01]  /*412d0*/  LDL.LU R42, [R1+0x34a0] ;  /* 0x0034a000012a7983 */ /* 0x000ee20000300800 */
[----:B------:R-:W-:-:S03]  /*412e0*/  MOV R83, R47 ;  /* 0x0000002f00537202 */ /* 0x000fc60000000f00 */
[----:B------:R-:W3:Y:S04]  /*412f0*/  LDL.LU R46, [R1+0x349c] ;  /* 0x00349c00012e7983 */ /* 0x000ee80000300800 */
[----:B------:R-:W3:Y:S01]  /*41300*/  LDL.LU R47, [R1+0x3498] ;  /* 0x00349800012f7983 */ /* 0x000ee20000300800 */
[C---:B--2---:R-:W-:Y:S11]  /*41310*/  HMMA.1688.F32.TF32 R68, R228.reuse, R50, R68 ;  /* 0x00000032e444723c */ /* 0x044ff60000081044 */
[----:B------:R-:W-:Y:S11]  /*41320*/  @!UPT UIADD3 URZ, URZ, URZ, URZ ;  /* 0x0000003f3f3ff290 */ /* 0x000ff6000fffe03f */
[----:B------:R-:W-:Y:S02]  /*41330*/  @!UPT UIADD3 URZ, URZ, URZ, URZ ;  /* 0x0000003f3f3ff290 */ /* 0x000fe4000fffe03f */
[----:B------:R-:W-:Y:S01]  /*41340*/  IMAD.MOV.U32 R41, RZ, RZ, R68 ;  /* 0x000000ffff297224 */ /* 0x000fe200078e0044 */
[----:B------:R-:W-:Y:S01]  /*41350*/  MOV R40, R69 ;  /* 0x0000004500287202 */ /* 0x000fe20000000f00 */
[----:B------:R-:W-:Y:S01]  /*41360*/  IMAD.MOV.U32 R69, RZ, RZ, R35 ;  /* 0x000000ffff457224 */ /* 0x000fe200078e0023 */
[----:B------:R-:W-:Y:S02]  /*41370*/  MOV R68, R43 ;  /* 0x0000002b00447202 */ /* 0x000fe40000000f00 */
[----:B------:R-:W2:Y:S04]  /*41380*/  LDL.LU R43, [R1+0x3494] ;  /* 0x00349400012b7983 */ /* 0x000ea80000300800 */
[----:B------:R-:W2:Y:S01]  /*41390*/  LDL.LU R35, [R1+0x3490] ;  /* 0x0034900001237983 */ /* 0x000ea20000300800 */
[C---:B----4-:R-:W-:Y:S08]  /*413a0*/  HMMA.1688.F32.TF32 R80, R228.reuse, R30, R80 ;  /* 0x0000001ee450723c */ /* 0x050ff00000081050 */
[C---:B---3--:R-:W-:Y:S08]  /*413b0*/  HMMA.1688.F32.TF32 R76, R228.reuse, R26, R76 ;  /* 0x0000001ae44c723c */ /* 0x048ff0000008104c */
[----:B------:R-:W-:Y:S08]  /*413c0*/  HMMA.1688.F32.TF32 R72, R228, R22, R72 ;  /* 0x00000016e448723c */ /* 0x000ff00000081048 */
[----:B------:R-:W-:Y:S07]  /*413d0*/  HMMA.1688.F32.TF32 R220, R236, R36, R220 ;  /* 0x00000024ecdc723c */ /* 0x000fee00000810dc */
[----:B------:R-:W-:-:S02]  /*413e0*/  IMAD.MOV.U32 R37, RZ, RZ, R70 ;  /* 0x000000ffff257224 */ /* 0x000fc400078e0046 */
[----:B------:R-:W-:Y:S01]  /*413f0*/  IMAD.MOV.U32 R36, RZ, RZ, R71 ;  /* 0x000000ffff247224 */ /* 0x000fe200078e0047 */
[----:B------:R-:W-:Y:S01]  /*41400*/  MOV R71, R39 ;  /* 0x0000002700477202 */ /* 0x000fe20000000f00 */
[----:B------:R-:W-:Y:S02]  /*41410*/  IMAD.MOV.U32 R70, RZ, RZ, R38 ;  /* 0x000000ffff467224 */ /* 0x000fe400078e0026 */
[----:B------:R-:W3:Y:S04]  /*41420*/  LDL.LU R38, [R1+0x348c] ;  /* 0x00348c0001267983 */ /* 0x000ee80000300800 */
[----:B------:R-:W3:Y:S01]  /*41430*/  LDL.LU R39, [R1+0x3488] ;  /* 0x0034880001277983 */ /* 0x000ee20000300800 */
[----:B--2---:R-:W-:Y:S11]  /*41440*/  HMMA.1688.F32.TF32 R84, R228, R34, R84 ;  /* 0x00000022e454723c */ /* 0x004ff60000081054 */
[----:B------:R-:W-:Y:S11]  /*41450*/  @!UPT UIADD3 URZ, URZ, URZ, URZ ;  /* 0x0000003f3f3ff290 */ /* 0x000ff6000fffe03f */
[----:B------:R-:W-:Y:S01]  /*41460*/  @!UPT UIADD3 URZ, URZ, URZ, URZ ;  /* 0x0000003f3f3ff290 */ /* 0x000fe2000fffe03f */
[----:B------:R-:W-:Y:S04]  /*41470*/  STL.64 [R1+0x40], R84 ;  /* 0x0000405401007387 */ /* 0x000fe80000100a00 */
[----:B------:R-:W-:Y:S04]  /*41480*/  STL.64 [R1+0x48], R86 ;  /* 0x0000485601007387 */ /* 0x000fe80000100a00 */
[----:B------:R1:W-:Y:S04]  /*41490*/  STL.64 [R1+0x30], R80 ;  /* 0x0000305001007387 */ /* 0x0003e80000100a00 */
[----:B------:R2:W-:Y:S04]  /*414a0*/  STL.64 [R1+0x38], R82 ;  /* 0x0000385201007387 */ /* 0x0005e80000100a00 */
[----:B------:R4:W-:Y:S01]  /*414b0*/  STL.64 [R1+0x20], R76 ;  /* 0x0000204c01007387 */ /* 0x0009e20000100a00 */
[----:B-1----:R-:W-:-:S03]  /*414c0*/  IMAD.MOV.U32 R80, RZ, RZ, R242 ;  /* 0x000000ffff507224 */ /* 0x002fc600078e00f2 */
[----:B------:R1:W-:Y:S01]  /*414d0*/  STL.64 [R1+0x28], R78 ;  /* 0x0000284e01007387 */ /* 0x0003e20000100a00 */
[----:B------:R-:W-:-:S03]  /*414e0*/  IMAD.MOV.U32 R81, RZ, RZ, R244 ;  /* 0x000000ffff517224 */ /* 0x000fc600078e00f4 */
[----:B------:R-:W3:Y:S01]  /*414f0*/  LDL.LU R242, [R1+0x3484] ;  /* 0x0034840001f27983 */ /* 0x000ee20000300800 */
[----:B--2---:R-:W-:-:S03]  /*41500*/  MOV R82, R245 ;  /* 0x000000f500527202 */ /* 0x004fc60000000f00 */
[----:B------:R-:W-:Y:S01]  /*41510*/  STL.64 [R1+0x10], R72 ;  /* 0x0000104801007387 */ /* 0x000fe20000100a00 */
[----:B------:R-:W-:-:S03]  /*41520*/  IMAD.MOV.U32 R83, RZ, RZ, R246 ;  /* 0x000000ffff537224 */ /* 0x000fc600078e00f6 */
[----:B------:R2:W-:Y:S01]  /*41530*/  STL.64 [R1+0x18], R74 ;  /* 0x0000184a01007387 */ /* 0x0005e20000100a00 */
        /* <DEDUP_REMOVED lines=8> */
[----:B----4-:R-:W-:Y:S01]  /*415c0*/  IMAD.MOV.U32 R76, RZ, RZ, R247 ;  /* 0x000000ffff4c7224 */ /* 0x010fe200078e00f7 */
[----:B-1----:R-:W-:Y:S01]  /*415d0*/  MOV R78, R249 ;  /* 0x000000f9004e7202 */ /* 0x002fe20000000f00 */
[----:B------:R-:W-:Y:S01]  /*415e0*/  IMAD.MOV.U32 R77, RZ, RZ, R248 ;  /* 0x000000ffff4d7224 */ /* 0x000fe200078e00f8 */
[----:B------:R-:W4:Y:S01]  /*415f0*/  LDL.LU R87, [R1+0x1cc] ;  /* 0x0001cc0001577983 */ /* 0x000f220000300800 */
[----:B------:R-:W-:-:S03]  /*41600*/  IMAD.MOV.U32 R79, RZ, RZ, R250 ;  /* 0x000000ffff4f7224 */ /* 0x000fc600078e00fa */
[----:B------:R-:W3:Y:S04]  /*41610*/  LDL.LU R247, [R1+0x346c] ;  /* 0x00346c0001f77983 */ /* 0x000ee80000300800 */
[----:B------:R-:W3:Y:S04]  /*41620*/  LDL.LU R248, [R1+0x3468] ;  /* 0x0034680001f87983 */ /* 0x000ee80000300800 */
[----:B------:R-:W3:Y:S04]  /*41630*/  LDL.LU R249, [R1+0x3464] ;  /* 0x0034640001f97983 */ /* 0x000ee80000300800 */
[----:B------:R-:W3:Y:S01]  /*41640*/  LDL.LU R250, [R1+0x3460] ;  /* 0x0034600001fa7983 */ /* 0x000ee20000300800 */
[----:B--2---:R-:W-:Y:S07]  /*41650*/  HMMA.1688.F32.TF32 R72, R228, R18, R68 ;  /* 0x00000012e448723c */ /* 0x004fee0000081044 */
[----:B------:R-:W-:-:S02]  /*41660*/  IMAD.MOV.U32 R68, RZ, RZ, R251 ;  /* 0x000000ffff447224 */ /* 0x000fc400078e00fb */
[----:B------:R-:W3:Y:S01]  /*41670*/  LDL.LU R251, [R1+0x345c] ;  /* 0x00345c0001fb7983 */ /* 0x000ee20000300800 */
[----:B------:R-:W-:Y:S01]  /*41680*/  MOV R69, R14 ;  /* 0x0000000e00457202 */ /* 0x000fe20000000f00 */
[----:B------:R-:W-:Y:S02]  /*41690*/  IMAD.MOV.U32 R70, RZ, RZ, R15 ;  /* 0x000000ffff467224 */ /* 0x000fe400078e000f */
[----:B------:R-:W-:-:S10]  /*416a0*/  IMAD.MOV.U32 R71, RZ, RZ, R10 ;  /* 0x000000ffff477224 */ /* 0x000fd400078e000a */
[----:B------:R1:W-:Y:S04]  /*416b0*/  STL.64 [R1], R72 ;  /* 0x0000004801007387 */ /* 0x0003e80000100a00 */
[----:B------:R2:W-:Y:S04]  /*416c0*/  STL.64 [R1+0x8], R74 ;  /* 0x0000084a01007387 */ /* 0x0005e80000100a00 */
[----:B------:R-:W3:Y:S04]  /*416d0*/  LDL.LU R14, [R1+0x3458] ;  /* 0x00345800010e7983 */ /* 0x000ee80000300800 */
[----:B------:R-:W3:Y:S01]  /*416e0*/  LDL.LU R15, [R1+0x3454] ;  /* 0x00345400010f7983 */ /* 0x000ee20000300800 */
[----:B-1----:R-:W-:Y:S01]  /*416f0*/  MOV R72, R11 ;  /* 0x0000000b00487202 */ /* 0x002fe20000000f00 */
[----:B------:R-:W-:-:S02]  /*41700*/  IMAD.MOV.U32 R73, RZ, RZ, R243 ;  /* 0x000000ffff497224 */ /* 0x000fc400078e00f3 */
[----:B------:R-:W3:Y:S01]  /*41710*/  LDL.LU R10, [R1+0x3450] ;  /* 0x00345000010a7983 */ /* 0x000ee20000300800 */
[----:B--2---:R-:W-:-:S03]  /*41720*/  IMAD.MOV.U32 R74, RZ, RZ, R6 ;  /* 0x000000ffff4a7224 */ /* 0x004fc600078e0006 */
[----:B------:R-:W2:Y:S01]  /*41730*/  LDL.LU R11, [R1+0x344c] ;  /* 0x00344c00010b7983 */ /* 0x000ea20000300800 */
[----:B------:R-:W-:-:S03]  /*41740*/  MOV R75, R7 ;  /* 0x00000007004b7202 */ /* 0x000fc60000000f00 */
[----:B------:R-:W2:Y:S04]  /*41750*/  LDL.LU R243, [R1+0x3448] ;  /* 0x0034480001f37983 */ /* 0x000ea80000300800 */
[----:B------:R-:W2:Y:S04]  /*41760*/  LDL.LU R6, [R1+0x3444] ;  /* 0x0034440001067983 */ /* 0x000ea80000300800 */
[----:B------:R-:W2:Y:S01]  /*41770*/  LDL.LU R7, [R1+0x3440] ;  /* 0x0034400001077983 */ /* 0x000ea20000300800 */
        /* <DEDUP_REMOVED lines=9> */
[----:B------:R-:W4:Y:S02]  /*41810*/  LDS R239, [R0+0x1e100] ;  /* 0x01e1000000ef7984 */ /* 0x000f240000000800 */
[C---:B----4-:R-:W-:Y:S08]  /*41820*/  HMMA.1688.F32.TF32 R84, R236.reuse, R66, R84 ;  /* 0x00000042ec54723c */ /* 0x050ff00000081054 */
[C---:B------:R-:W-:Y:S08]  /*41830*/  HMMA.1688.F32.TF32 R76, R236.reuse, R58, R76 ;  /* 0x0000003aec4c723c */ /* 0x040ff0000008104c */
[C---:B------:R-:W-:Y:S08]  /*41840*/  HMMA.1688.F32.TF32 R80, R236.reuse, R62, R80 ;  /* 0x0000003eec50723c */ /* 0x040ff00000081050 */
[C---:B------:R-:W-:Y:S08]  /*41850*/  HMMA.1688.F32.TF32 R72, R236.reuse, R54, R72 ;  /* 0x00000036ec48723c */ /* 0x040ff00000081048 */
[----:B------:R-:W-:Y:S08]  /*41860*/  HMMA.1688.F32.TF32 R68, R236, R50, R68 ;  /* 0x00000032ec44723c */ /* 0x000ff00000081044 */
[C---:B---3--:R-:W-:Y:S08]  /*41870*/  HMMA.1688.F32.TF32 R248, R228.reuse, R14, R248 ;  /* 0x0000000ee4f8723c */ /* 0x048ff000000810f8 */
[C---:B--2---:R-:W-:Y:S08]  /*41880*/  HMMA.1688.F32.TF32 R244, R228.reuse, R10, R244 ;  /* 0x0000000ae4f4723c */ /* 0x044ff000000810f4 */
[----:B------:R-:W-:Y:S07]  /*41890*/  HMMA.1688.F32.TF32 R240, R228, R6, R240 ;  /* 0x00000006e4f0723c */ /* 0x000fee00000810f0 */
        /* <DEDUP_REMOVED lines=8> */
[----:B------:R1:W-:Y:S04]  /*41920*/  STL [R1+0x321c], R240 ;  /* 0x00321cf001007387 */ /* 0x0003e80000100800 */
[----:B------:R-:W-:Y:S04]  /*41930*/  STL [R1+0x3218], R241 ;  /* 0x003218f101007387 */ /* 0x000fe80000100800 */
[----:B------:R-:W-:Y:S04]  /*41940*/  STL [R1+0x3214], R242 ;  /* 0x003214f201007387 */ /* 0x000fe80000100800 */
[----:B------:R-:W-:Y:S04]  /*41950*/  STL [R1+0x31f0], R243 ;  /* 0x0031f0f301007387 */ /* 0x000fe80000100800 */
[----:B------:R2:W-:Y:S04]  /*41960*/  STL.64 [R1+0x1c0], R84 ;  /* 0x0001c05401007387 */ /* 0x0005e80000100a00 */
[----:B------:R3:W-:Y:S04]  /*41970*/  STL.64 [R1+0x1c8], R86 ;  /* 0x0001c85601007387 */ /* 0x0007e80000100a00 */
[----:B------:R-:W-:Y:S04]  /*41980*/  STL.64 [R1+0x1a0], R76 ;  /* 0x0001a04c01007387 */ /* 0x000fe80000100a00 */
[----:B------:R4:W-:Y:S04]  /*41990*/  STL.64 [R1+0x1b0], R80 ;  /* 0x0001b05001007387 */ /* 0x0009e80000100a00 */
[----:B------:R3:W-:Y:S04]  /*419a0*/  STL.64 [R1+0x1b8], R82 ;  /* 0x0001b85201007387 */ /* 0x0007e80000100a00 */
[----:B------:R3:W-:Y:S01]  /*419b0*/  STL [R1+0x1a8], R78 ;  /* 0x0001a84e01007387 */ /* 0x0007e20000100800 */
[----:B-1----:R-:W-:-:S03]  /*419c0*/  IMAD.MOV.U32 R240, RZ, RZ, R79 ;  /* 0x000000fffff07224 */ /* 0x002fc600078e004f */
[----:B--2---:R-:W2:Y:S04]  /*419d0*/  LDL.LU R84, [R1+0x170] ;  /* 0x0001700001547983 */ /* 0x004ea80000300800 */
[----:B------:R-:W2:Y:S04]  /*419e0*/  LDL.LU R85, [R1+0x174] ;  /* 0x0001740001557983 */ /* 0x000ea80000300800 */
[----:B---3--:R-:W2:Y:S04]  /*419f0*/  LDL.LU R86, [R1+0x178] ;  /* 0x0001780001567983 */ /* 0x008ea80000300800 */
[----:B------:R-:W2:Y:S04]  /*41a00*/  LDL.LU R87, [R1+0x17c] ;  /* 0x00017c0001577983 */ /* 0x000ea80000300800 */
[----:B----4-:R-:W3:Y:S01]  /*41a10*/  LDL.LU R80, [R1+0x160] ;  /* 0x0001600001507983 */ /* 0x010ee20000300800 */
[----:B------:R-:W-:-:S03]  /*41a20*/  IMAD.MOV.U32 R249, RZ, RZ, R75 ;  /* 0x000000fffff97224 */ /* 0x000fc600078e004b */
[----:B------:R-:W3:Y:S01]  /*41a30*/  LDL.LU R81, [R1+0x164] ;  /* 0x0001640001517983 */ /* 0x000ee20000300800 */
[----:B------:R-:W-:-:S03]  /*41a40*/  IMAD.MOV.U32 R248, RZ, RZ, R74 ;  /* 0x000000fffff87224 */ /* 0x000fc600078e004a */
[----:B------:R-:W3:Y:S01]  /*41a50*/  LDL.LU R82, [R1+0x168] ;  /* 0x0001680001527983 */ /* 0x000ee20000300800 */
[----:B------:R-:W-:-:S03]  /*41a60*/  MOV R247, R73 ;  /* 0x0000004900f77202 */ /* 0x000fc60000000f00 */
[----:B------:R-:W3:Y:S01]  /*41a70*/  LDL.LU R83, [R1+0x16c] ;  /* 0x00016c0001537983 */ /* 0x000ee20000300800 */
[----:B------:R-:W-:-:S03]  /*41a80*/  IMAD.MOV.U32 R246, RZ, RZ, R72 ;  /* 0x000000fffff67224 */ /* 0x000fc600078e0048 */
[----:B------:R-:W-:Y:S04]  /*41a90*/  STL [R1+0x3220], R240 ;  /* 0x003220f001007387 */ /* 0x000fe80000100800 */
        /* <DEDUP_REMOVED lines=8> */
[----:B------:R1:W-:Y:S04]  /*41b20*/  STL [R1+0x18c], R71 ;  /* 0x00018c4701007387 */ /* 0x0003e80000100800 */
[----:B------:R-:W4:Y:S04]  /*41b30*/  LDL.LU R72, [R1+0x140] ;  /* 0x0001400001487983 */ /* 0x000f280000300800 */
[----:B------:R-:W4:Y:S04]  /*41b40*/  LDL.LU R73, [R1+0x144] ;  /* 0x0001440001497983 */ /* 0x000f280000300800 */
[----:B------:R-:W4:Y:S04]  /*41b50*/  LDL.LU R74, [R1+0x148] ;  /* 0x00014800014a7983 */ /* 0x000f280000300800 */
[----:B------:R-:W4:Y:S01]  /*41b60*/  LDL.LU R75, [R1+0x14c] ;  /* 0x00014c00014b7983 */ /* 0x000f220000300800 */
[----:B------:R-:W-:Y:S01]  /*41b70*/  MOV R250, R68 ;  /* 0x0000004400fa7202 */ /* 0x000fe20000000f00 */
[----:B------:R-:W-:-:S02]  /*41b80*/  IMAD.MOV.U32 R251, RZ, RZ, R69 ;  /* 0x000000fffffb7224 */ /* 0x000fc400078e0045 */
[----:B------:R-:W4:Y:S04]  /*41b90*/  LDL.LU R68, [R1+0x130] ;  /* 0x0001300001447983 */ /* 0x000f280000300800 */
[----:B------:R-:W4:Y:S01]  /*41ba0*/  LDL.LU R69, [R1+0x134] ;  /* 0x0001340001457983 */ /* 0x000f220000300800 */
[----:B------:R-:W-:Y:S01]  /*41bb0*/  IMAD.MOV.U32 R243, RZ, RZ, R70 ;  /* 0x000000fffff37224 */ /* 0x000fe200078e0046 */
[----:B------:R-:W-:Y:S01]  /*41bc0*/  MOV R70, R252 ;  /* 0x000000fc00467202 */ /* 0x000fe20000000f00 */
[----:B-1----:R-:W-:Y:S01]  /*41bd0*/  IMAD.MOV.U32 R71, RZ, RZ, R2 ;  /* 0x000000ffff477224 */ /* 0x002fe200078e0002 */
[C---:B------:R-:W-:Y:S02]  /*41be0*/  HMMA.1688.F32.TF32 R96, R228.reuse, R46, R96 ;  /* 0x0000002ee460723c */ /* 0x040fe40000081060 */
[----:B------:R-:W-:Y:S04]  /*41bf0*/  STL [R1+0x323c], R243 ;  /* 0x00323cf301007387 */ /* 0x000fe80000100800 */
[----:B------:R-:W-:Y:S02]  /*41c00*/  STL [R1+0x3238], R251 ;  /* 0x003238fb01007387 */ /* 0x000fe40000100800 */
[C---:B------:R-:W-:Y:S02]  /*41c10*/  HMMA.1688.F32.TF32 R92, R228.reuse, R42, R92 ;  /* 0x0000002ae45c723c */ /* 0x040fe4000008105c */
[----:B------:R1:W-:Y:S06]  /*41c20*/  STL [R1+0x3234], R250 ;  /* 0x003234fa01007387 */ /* 0x0003ec0000100800 */
[----:B------:R-:W-:Y:S08]  /*41c30*/  HMMA.1688.F32.TF32 R88, R228, R38, R88 ;  /* 0x00000026e458723c */ /* 0x000ff00000081058 */
[----:B------:R-:W-:Y:S01]  /*41c40*/  IMAD.MOV.U32 R49, RZ, RZ, R96 ;  /* 0x000000ffff317224 */ /* 0x000fe200078e0060 */
[----:B------:R-:W-:Y:S01]  /*41c50*/  MOV R45, R98 ;  /* 0x00000062002d7202 */ /* 0x000fe20000000f00 */
[----:B------:R-:W-:-:S02]  /*41c60*/  IMAD.MOV.U32 R48, RZ, RZ, R97 ;  /* 0x000000ffff307224 */ /* 0x000fc400078e0061 */
[----:B------:R-:W-:-:S04]  /*41c70*/  IMAD.MOV.U32 R44, RZ, RZ, R99 ;  /* 0x000000ffff2c7224 */ /* 0x000fc800078e0063 */
[----:B------:R-:W-:Y:S01]  /*41c80*/  IMAD.MOV.U32 R57, RZ, RZ, R92 ;  /* 0x000000ffff397224 */ /* 0x000fe200078e005c */
[----:B------:R-:W-:Y:S01]  /*41c90*/  MOV R56, R93 ;  /* 0x0000005d00387202 */ /* 0x000fe20000000f00 */
[----:B------:R-:W-:Y:S02]  /*41ca0*/  IMAD.MOV.U32 R53, RZ, RZ, R94 ;  /* 0x000000ffff357224 */ /* 0x000fe400078e005e */
[----:B------:R-:W-:-:S04]  /*41cb0*/  IMAD.MOV.U32 R52, RZ, RZ, R95 ;  /* 0x000000ffff347224 */ /* 0x000fc800078e005f */
[----:B------:R-:W-:Y:S01]  /*41cc0*/  MOV R65, R88 ;  /* 0x0000005800417202 */ /* 0x000fe20000000f00 */
[----:B------:R-:W-:Y:S01]  /*41cd0*/  IMAD.MOV.U32 R64, RZ, RZ, R89 ;  /* 0x000000ffff407224 */ /* 0x000fe200078e0059 */
[----:B------:R-:W-:Y:S01]  /*41ce0*/  MOV R60, R91 ;  /* 0x0000005b003c7202 */ /* 0x000fe20000000f00 */
[----:B------:R-:W-:Y:S01]  /*41cf0*/  IMAD.MOV.U32 R61, RZ, RZ, R90 ;  /* 0x000000ffff3d7224 */ /* 0x000fe200078e005a */
[C---:B--2---:R-:W-:Y:S08]  /*41d00*/  HMMA.1688.F32.TF32 R84, R236.reuse, R46, R84 ;  /* 0x0000002eec54723c */ /* 0x044ff00000081054 */
[C---:B---3--:R-:W-:Y:S08]  /*41d10*/  HMMA.1688.F32.TF32 R80, R236.reuse, R42, R80 ;  /* 0x0000002aec50723c */ /* 0x048ff00000081050 */
[----:B----4-:R-:W-:Y:S08]  /*41d20*/  HMMA.1688.F32.TF32 R76, R236, R38, R76 ;  /* 0x00000026ec4c723c */ /* 0x010ff0000008104c */
[----:B------:R-:W-:Y:S01]  /*41d30*/  MOV R2, R87 ;  /* 0x0000005700027202 */ /* 0x000fe20000000f00 */
[----:B------:R-:W-:-:S07]  /*41d40*/  IMAD.MOV.U32 R252, RZ, RZ, R86 ;  /* 0x000000fffffc7224 */ /* 0x000fce00078e0056 */
[----:B------:R-:W-:Y:S01]  /*41d50*/  IMAD.MOV.U32 R245, RZ, RZ, R83 ;  /* 0x000000fffff57224 */ /* 0x000fe200078e0053 */
[----:B------:R-:W-:Y:S01]  /*41d60*/  MOV R244, R82 ;  /* 0x0000005200f47202 */ /* 0x000fe20000000f00 */
[----:B------:R-:W-:Y:S01]  /*41d70*/  STL.64 [R1+0x170], R84 ;  /* 0x0001705401007387 */ /* 0x000fe20000100a00 */
[----:B------:R-:W-:Y:S02]  /*41d80*/  IMAD.MOV.U32 R242, RZ, RZ, R81 ;  /* 0x000000fffff27224 */ /* 0x000fe400078e0051 */
[----:B------:R-:W-:Y:S01]  /*41d90*/  IMAD.MOV.U32 R241, RZ, RZ, R80 ;  /* 0x000000fffff17224 */ /* 0x000fe200078e0050 */
[----:B------:R-:W-:Y:S04]  /*41da0*/  STL [R1+0x3244], R2 ;  /* 0x0032440201007387 */ /* 0x000fe80000100800 */
[----:B------:R-:W-:Y:S01]  /*41db0*/  STL [R1+0x3240], R252 ;  /* 0x003240fc01007387 */ /* 0x000fe20000100800 */
[C---:B------:R-:W-:Y:S08]  /*41dc0*/  HMMA.1688.F32.TF32 R72, R236.reuse, R34, R72 ;  /* 0x00000022ec48723c */ /* 0x040ff00000081048 */
[----:B------:R-:W-:Y:S01]  /*41dd0*/  HMMA.1688.F32.TF32 R68, R236, R30, R68 ;  /* 0x0000001eec44723c */ /* 0x000fe20000081044 */
[----:B------:R-:W-:Y:S01]  /*41de0*/  IMAD.MOV.U32 R240, RZ, RZ, R79 ;  /* 0x000000fffff07224 */ /* 0x000fe200078e004f */
[----:B------:R-:W-:Y:S01]  /*41df0*/  STL [R1+0x3254], R245 ;  /* 0x003254f501007387 */ /* 0x000fe20000100800 */
[----:B------:R-:W-:Y:S01]  /*41e00*/  IMAD.MOV.U32 R246, RZ, RZ, R78 ;  /* 0x000000fffff67224 */ /* 0x000fe200078e004e */
[----:B------:R-:W-:Y:S01]  /*41e10*/  MOV R247, R77 ;  /* 0x0000004d00f77202 */ /* 0x000fe20000000f00 */
[----:B------:R-:W-:Y:S01]  /*41e20*/  IMAD.MOV.U32 R248, RZ, RZ, R76 ;  /* 0x000000fffff87224 */ /* 0x000fe200078e004c */
[----:B------:R-:W-:Y:S04]  /*41e30*/  STL [R1+0x3250], R244 ;  /* 0x003250f401007387 */ /* 0x000fe80000100800 */
[----:B------:R2:W-:Y:S04]  /*41e40*/  STL [R1+0x324c], R242 ;  /* 0x00324cf201007387 */ /* 0x0005e80000100800 */
[----:B------:R3:W-:Y:S02]  /*41e50*/  STL [R1+0x3248], R241 ;  /* 0x003248f101007387 */ /* 0x0007e40000100800 */
[----:B------:R-:W-:Y:S01]  /*41e60*/  MOV R249, R75 ;  /* 0x0000004b00f97202 */ /* 0x000fe20000000f00 */
[----:B-1----:R-:W-:Y:S01]  /*41e70*/  IMAD.MOV.U32 R250, RZ, RZ, R74 ;  /* 0x000000fffffa7224 */ /* 0x002fe200078e004a */
[----:B------:R-:W-:Y:S01]  /*41e80*/  STL [R1+0x3264], R240 ;  /* 0x003264f001007387 */ /* 0x000fe20000100800 */
[----:B------:R-:W-:Y:S01]  /*41e90*/  IMAD.MOV.U32 R251, RZ, RZ, R73 ;  /* 0x000000fffffb7224 */ /* 0x000fe200078e0049 */
[----:B------:R-:W-:-:S02]  /*41ea0*/  MOV R243, R72 ;  /* 0x0000004800f37202 */ /* 0x000fc40000000f00 */
[----:B------:R-:W-:Y:S04]  /*41eb0*/  STL [R1+0x3260], R246 ;  /* 0x003260f601007387 */ /* 0x000fe80000100800 */
[----:B------:R-:W-:Y:S04]  /*41ec0*/  STL [R1+0x325c], R247 ;  /* 0x00325cf701007387 */ /* 0x000fe80000100800 */
[----:B------:R1:W-:Y:S04]  /*41ed0*/  STL [R1+0x3258], R248 ;  /* 0x003258f801007387 */ /* 0x0003e80000100800 */
[----:B------:R-:W-:Y:S04]  /*41ee0*/  STL [R1+0x3274], R249 ;  /* 0x003274f901007387 */ /* 0x000fe80000100800 */
[----:B------:R-:W-:Y:S04]  /*41ef0*/  STL [R1+0x3270], R250 ;  /* 0x003270fa01007387 */ /* 0x000fe80000100800 */
[----:B------:R-:W-:Y:S04]  /*41f00*/  STL [R1+0x326c], R251 ;  /* 0x00326cfb01007387 */ /* 0x000fe80000100800 */
[----:B------:R-:W-:Y:S01]  /*41f10*/  STL [R1+0x3268], R243 ;  /* 0x003268f301007387 */ /* 0x000fe20000100800 */
[----:B--2---:R-:W-:-:S03]  /*41f20*/  IMAD.MOV.U32 R242, RZ, RZ, R68 ;  /* 0x000000fffff27224 */ /* 0x004fc600078e0044 */
[----:B------:R-:W2:Y:S01]  /*41f30*/  LDL.LU R96, [R1+0x120] ;  /* 0x0001200001607983 */ /* 0x000ea20000300800 */
[----:B---3--:R-:W-:-:S03]  /*41f40*/  IMAD.MOV.U32 R241, RZ, RZ, R69 ;  /* 0x000000fffff17224 */ /* 0x008fc600078e0045 */
[----:B------:R-:W2:Y:S01]  /*41f50*/  LDL.LU R97, [R1+0x124] ;  /* 0x0001240001617983 */ /* 0x000ea20000300800 */
[----:B------:R-:W-:-:S03]  /*41f60*/  MOV R2, R70 ;  /* 0x0000004600027202 */ /* 0x000fc60000000f00 */
[----:B------:R-:W2:Y:S01]  /*41f70*/  LDL.LU R98, [R1+0x128] ;  /* 0x0001280001627983 */ /* 0x000ea20000300800 */
[----:B------:R-:W-:-:S03]  /*41f80*/  IMAD.MOV.U32 R252, RZ, RZ, R71 ;  /* 0x000000fffffc7224 */ /* 0x000fc600078e0047 */
        /* <DEDUP_REMOVED lines=30> */
[----:B------:R-:W-:Y:S04]  /*42170*/  LDS R228, [R3+0x1c200] ;  /* 0x01c2000003e47984 */ /* 0x000fe80000000800 */
[----:B------:R-:W-:Y:S04]  /*42180*/  LDS R230, [R3+0x1e200] ;  /* 0x01e2000003e67984 */ /* 0x000fe80000000800 */
[----:B------:R-:W-:Y:S04]  /*42190*/  LDS R229, [R0+0x1c200] ;  /* 0x01c2000000e57984 */ /* 0x000fe80000000800 */
[----:B------:R-:W3:Y:S04]  /*421a0*/  LDS R231, [R0+0x1e200] ;  /* 0x01e2000000e77984 */ /* 0x000ee80000000800 */
[----:B------:R-:W-:Y:S04]  /*421b0*/  STL [R1+0x3284], R252 ;  /* 0x003284fc01007387 */ /* 0x000fe80000100800 */
[----:B------:R-:W-:Y:S04]  /*421c0*/  STL [R1+0x3280], R2 ;  /* 0x0032800201007387 */ /* 0x000fe80000100800 */
[----:B------:R-:W-:Y:S04]  /*421d0*/  STL [R1+0x327c], R241 ;  /* 0x00327cf101007387 */ /* 0x000fe80000100800 */
[----:B------:R-:W-:Y:S01]  /*421e0*/  STL [R1+0x3278], R242 ;  /* 0x003278f201007387 */ /* 0x000fe20000100800 */
[----:B--2---:R-:W-:Y:S11]  /*421f0*/  HMMA.1688.F32.TF32 R96, R236, R26, R96 ;  /* 0x0000001aec60723c */ /* 0x004ff60000081060 */
[----:B------:R-:W-:Y:S11]  /*42200*/  @!UPT UIADD3 URZ, URZ, URZ, URZ ;  /* 0x0000003f3f3ff290 */ /* 0x000ff6000fffe03f */
[----:B------:R-:W-:Y:S02]  /*42210*/  @!UPT UIADD3 URZ, URZ, URZ, URZ ;  /* 0x0000003f3f3ff290 */ /* 0x000fe4000fffe03f */
[----:B-1----:R-:W-:Y:S01]  /*42220*/  MOV R248, R97 ;  /* 0x0000006100f87202 */ /* 0x002fe20000000f00 */
[----:B------:R-:W-:-:S04]  /*42230*/  IMAD.MOV.U32 R247, RZ, RZ, R96 ;  /* 0x000000fffff77224 */ /* 0x000fc800078e0060 */
[----:B------:R-:W-:Y:S04]  /*42240*/  STL [R1+0x328c], R248 ;  /* 0x00328cf801007387 */ /* 0x000fe80000100800 */
[----:B------:R-:W-:Y:S01]  /*42250*/  STL [R1+0x3288], R247 ;  /* 0x003288f701007387 */ /* 0x000fe20000100800 */
[----:B---3--:R-:W-:Y:S08]  /*42260*/  HMMA.1688.F32.TF32 R68, R228, R62, R68 ;  /* 0x0000003ee444723c */ /* 0x008ff00000081044 */
[C---:B----4-:R-:W-:Y:S08]  /*42270*/  HMMA.1688.F32.TF32 R76, R236.reuse, R6, R76 ;  /* 0x00000006ec4c723c */ /* 0x050ff0000008104c */
[----:B------:R-:W-:Y:S11]  /*42280*/  HMMA.1688.F32.TF32 R80, R236, R10, R80 ;  /* 0x0000000aec50723c */ /* 0x000ff60000081050 */
[----:B------:R-:W-:Y:S11]  /*42290*/  @!UPT UIADD3 URZ, URZ, URZ, URZ ;  /* 0x0000003f3f3ff290 */ /* 0x000ff6000fffe03f */
[----:B------:R-:W-:Y:S01]  /*422a0*/  @!UPT UIADD3 URZ, URZ, URZ, URZ ;  /* 0x0000003f3f3ff290 */ /* 0x000fe2000fffe03f */
[----:B------:R-:W-:Y:S04]  /*422b0*/  STL.64 [R1+0xe0], R80 ;  /* 0x0000e05001007387 */ /* 0x000fe80000100a00 */
[----:B------:R-:W-:Y:S04]  /*422c0*/  STL.64 [R1+0xe8], R82 ;  /* 0x0000e85201007387 */ /* 0x000fe80000100a00 */
[----:B------:R-:W-:Y:S04]  /*422d0*/  STL.64 [R1+0xd0], R76 ;  /* 0x0000d04c01007387 */ /* 0x000fe80000100a00 */
[----:B------:R1:W-:Y:S02]  /*422e0*/  STL.64 [R1+0xd8], R78 ;  /* 0x0000d84e01007387 */ /* 0x0003e40000100a00 */
[----:B-1----:R-:W-:Y:S02]  /*422f0*/  HMMA.1688.F32.TF32 R76, R228, R66, R72 ;  /* 0x00000042e44c723c */ /* 0x002fe40000081048 */
[----:B------:R-:W2:Y:S06]  /*42300*/  LDL.LU R72, [R1+0x380] ;  /* 0x0003800001487983 */ /* 0x000eac0000300800 */
[C---:B------:R-:W-:Y:S08]  /*42310*/  HMMA.1688.F32.TF32 R88, R236.reuse, R18, R88 ;  /* 0x00000012ec58723c */ /* 0x040ff00000081058 */
[----:B------:R-:W-:Y:S07]  /*42320*/  HMMA.1688.F32.TF32 R92, R236, R22, R92 ;  /* 0x00000016ec5c723c */ /* 0x000fee000008105c */
[----:B------:R1:W-:Y:S04]  /*42330*/  STL.64 [R1+0x4b0], R76 ;  /* 0x0004b04c01007387 */ /* 0x0003e80000100a00 */
[----:B------:R3:W-:Y:S04]  /*42340*/  STL.64 [R1+0x4b8], R78 ;  /* 0x0004b84e01007387 */ /* 0x0007e80000100a00 */
[----:B------:R4:W-:Y:S04]  /*42350*/  STL.64 [R1+0x4a0], R68 ;  /* 0x0004a04401007387 */ /* 0x0009e80000100a00 */
[----:B------:R1:W-:Y:S04]  /*42360*/  STL.64 [R1+0x4a8], R70 ;  /* 0x0004a84601007387 */ /* 0x0003e80000100a00 */
[----:B------:R-:W2:Y:S04]  /*42370*/  LDL.LU R73, [R1+0x384] ;  /* 0x0003840001497983 */ /* 0x000ea80000300800 */
[----:B------:R-:W2:Y:S04]  /*42380*/  LDL.LU R74, [R1+0x388] ;  /* 0x00038800014a7983 */ /* 0x000ea80000300800 */
[----:B------:R-:W2:Y:S04]  /*42390*/  LDL.LU R75, [R1+0x38c] ;  /* 0x00038c00014b7983 */ /* 0x000ea80000300800 */
[----:B-1----:R-:W2:Y:S04]  /*423a0*/  LDL.LU R76, [R1+0x390] ;  /* 0x00039000014c7983 */ /* 0x002ea80000300800 */
[----:B------:R-:W2:Y:S04]  /*423b0*/  LDL.LU R77, [R1+0x394] ;  /* 0x00039400014d7983 */ /* 0x000ea80000300800 */
[----:B---3--:R-:W2:Y:S04]  /*423c0*/  LDL.LU R78, [R1+0x398] ;  /* 0x00039800014e7983 */ /* 0x008ea80000300800 */
[----:B------:R-:W2:Y:S01]  /*423d0*/  LDL.LU R79, [R1+0x39c] ;  /* 0x00039c00014f7983 */ /* 0x000ea20000300800 */
[----:B------:R-:W-:-:S03]  /*423e0*/  IMAD.MOV.U32 R241, RZ, RZ, R88 ;  /* 0x000000fffff17224 */ /* 0x000fc600078e0058 */
[----:B------:R-:W3:Y:S01]  /*423f0*/  LDL.LU R80, [R1+0x3a0] ;  /* 0x0003a00001507983 */ /* 0x000ee20000300800 */
[----:B------:R-:W-:-:S03]  /*42400*/  IMAD.MOV.U32 R242, RZ, RZ, R89 ;  /* 0x000000fffff27224 */ /* 0x000fc600078e0059 */
[----:B------:R-:W3:Y:S01]  /*42410*/  LDL.LU R81, [R1+0x3a4] ;  /* 0x0003a40001517983 */ /* 0x000ee20000300800 */
[----:B------:R-:W-:-:S03]  /*42420*/  MOV R249, R90 ;  /* 0x0000005a00f97202 */ /* 0x000fc60000000f00 */
[----:B------:R-:W3:Y:S01]  /*42430*/  LDL.LU R82, [R1+0x3a8] ;  /* 0x0003a80001527983 */ /* 0x000ee20000300800 */
[----:B------:R-:W-:-:S03]  /*42440*/  IMAD.MOV.U32 R250, RZ, RZ, R91 ;  /* 0x000000fffffa7224 */ /* 0x000fc600078e005b */
[----:B------:R-:W3:Y:S01]  /*42450*/  LDL.LU R83, [R1+0x3ac] ;  /* 0x0003ac0001537983 */ /* 0x000ee20000300800 */
[----:B------:R-:W-:-:S03]  /*42460*/  MOV R251, R92 ;  /* 0x0000005c00fb7202 */ /* 0x000fc60000000f00 */
[----:B------:R-:W2:Y:S01]  /*42470*/  LDL.LU R88, [R1+0x3c0] ;  /* 0x0003c00001587983 */ /* 0x000ea20000300800 */
[----:B------:R-:W-:-:S03]  /*42480*/  IMAD.MOV.U32 R243, RZ, RZ, R93 ;  /* 0x000000fffff37224 */ /* 0x000fc600078e005d */
[----:B------:R-:W2:Y:S01]  /*42490*/  LDL.LU R89, [R1+0x3c4] ;  /* 0x0003c40001597983 */ /* 0x000ea20000300800 */
[----:B------:R-:W-:-:S03]  /*424a0*/  IMAD.MOV.U32 R240, RZ, RZ, R94 ;  /* 0x000000fffff07224 */ /* 0x000fc600078e005e */
[----:B------:R-:W2:Y:S01]  /*424b0*/  LDL.LU R90, [R1+0x3c8] ;  /* 0x0003c800015a7983 */ /* 0x000ea20000300800 */
[----:B------:R-:W-:-:S03]  /*424c0*/  MOV R246, R95 ;  /* 0x0000005f00f67202 */ /* 0x000fc60000000f00 */
[----:B------:R-:W2:Y:S04]  /*424d0*/  LDL.LU R91, [R1+0x3cc] ;  /* 0x0003cc00015b7983 */ /* 0x000ea80000300800 */
[----:B------:R-:W2:Y:S04]  /*424e0*/  LDL.LU R92, [R1+0x3d0] ;  /* 0x0003d000015c7983 */ /* 0x000ea80000300800 */
[----:B------:R-:W2:Y:S01]  /*424f0*/  LDL.LU R93, [R1+0x3d4] ;  /* 0x0003d400015d7983 */ /* 0x000ea20000300800 */
[----:B------:R-:W-:-:S03]  /*42500*/  IMAD.MOV.U32 R245, RZ, RZ, R98 ;  /* 0x000000fffff57224 */ /* 0x000fc600078e0062 */
        /* <DEDUP_REMOVED lines=95> */
[----:B------:R-:W3:Y:S04]  /*42b00*/  LDL.LU R87, [R1+0x3bc] ;  /* 0x0003bc0001577983 */ /* 0x000ee80000300800 */
[----:B----4-:R-:W4:Y:S04]  /*42b10*/  LDL.LU R68, [R1+0x370] ;  /* 0x0003700001447983 */ /* 0x010f280000300800 */
[----:B------:R-:W4:Y:S04]  /*42b20*/  LDL.LU R69, [R1+0x374] ;  /* 0x0003740001457983 */ /* 0x000f280000300800 */
[----:B------:R-:W4:Y:S04]  /*42b30*/  LDL.LU R70, [R1+0x378] ;  /* 0x0003780001467983 */ /* 0x000f280000300800 */
[----:B------:R-:W4:Y:S04]  /*42b40*/  LDL.LU R71, [R1+0x37c] ;  /* 0x00037c0001477983 */ /* 0x000f280000300800 */
[----:B------:R-:W-:Y:S04]  /*42b50*/  LDS R236, [R3+0x1c300] ;  /* 0x01c3000003ec7984 */ /* 0x000fe80000000800 */
[----:B------:R-:W-:Y:S04]  /*42b60*/  LDS R238, [R3+0x1e300] ;  /* 0x01e3000003ee7984 */ /* 0x000fe80000000800 */
[----:B------:R-:W-:Y:S04]  /*42b70*/  LDS R237, [R0+0x1c300] ;  /* 0x01c3000000ed7984 */ /* 0x000fe80000000800 */
[----:B------:R-:W1:Y:S01]  /*42b80*/  LDS R239, [R0+0x1e300] ;  /* 0x01e3000000ef7984 */ /* 0x000e620000000800 */
        /* <DEDUP_REMOVED lines=16> */
[----:B--2---:R-:W2:Y:S04]  /*42c90*/  LDL.LU.64 R174, [R1+0x3438] ;  /* 0x0034380001ae7983 */ /* 0x004ea80000300a00 */
[----:B------:R-:W2:Y:S04]  /*42ca0*/  LDL.LU.64 R172, [R1+0x3430] ;  /* 0x0034300001ac7983 */ /* 0x000ea80000300a00 */
[----:B------:R-:W-:Y:S04]  /*42cb0*/  STL.64 [R1+0x480], R168 ;  /* 0x000480a801007387 */ /* 0x000fe80000100a00 */
[----:B------:R3:W-:Y:S01]  /*42cc0*/  STL.64 [R1+0x488], R170 ;  /* 0x000488aa01007387 */ /* 0x0007e20000100a00 */
[----:B------:R-:W-:Y:S03]  /*42cd0*/  HMMA.1688.F32.TF32 R132, R228, R18, R132 ;  /* 0x00000012e484723c */ /* 0x000fe60000081084 */
[----:B------:R-:W-:Y:S04]  /*42ce0*/  LDS R228, [R3+0x1c400] ;  /* 0x01c4000003e47984 */ /* 0x000fe80000000800 */
[----:B------:R-:W-:Y:S04]  /*42cf0*/  LDS R230, [R3+0x1e400] ;  /* 0x01e4000003e67984 */ /* 0x000fe80000000800 */
[----:B---3--:R-:W3:Y:S04]  /*42d00*/  LDL.LU.64 R170, [R1+0x3428] ;  /* 0x0034280001aa7983 */ /* 0x008ee80000300a00 */
[----:B------:R-:W3:Y:S04]  /*42d10*/  LDL.LU.64 R168, [R1+0x3420] ;  /* 0x0034200001a87983 */ /* 0x000ee80000300a00 */
[----:B------:R-:W-:Y:S04]  /*42d20*/  STL.64 [R1+0x470], R164 ;  /* 0x000470a401007387 */ /* 0x000fe80000100a00 */
[----:B------:R1:W-:Y:S02]  /*42d30*/  STL.64 [R1+0x478], R166 ;  /* 0x000478a601007387 */ /* 0x0003e40000100a00 */
[C---:B-1----:R-:W-:Y:S02]  /*42d40*/  HMMA.1688.F32.TF32 R112, R236.reuse, R62, R112 ;  /* 0x0000003eec70723c */ /* 0x042fe40000081070 */
[----:B------:R-:W-:Y:S04]  /*42d50*/  LDS R229, [R0+0x1c400] ;  /* 0x01c4000000e57984 */ /* 0x000fe80000000800 */
[----:B------:R-:W1:Y:S04]  /*42d60*/  LDS R231, [R0+0x1e400] ;  /* 0x01e4000000e77984 */ /* 0x000e680000000800 */
[----:B------:R-:W2:Y:S04]  /*42d70*/  LDL.LU.64 R166, [R1+0x3418] ;  /* 0x0034180001a67983 */ /* 0x000ea80000300a00 */
[----:B------:R-:W2:Y:S04]  /*42d80*/  LDL.LU.64 R164, [R1+0x3410] ;  /* 0x0034100001a47983 */ /* 0x000ea80000300a00 */
[----:B------:R-:W-:Y:S04]  /*42d90*/  STL.64 [R1+0x460], R160 ;  /* 0x000460a001007387 */ /* 0x000fe80000100a00 */
[----:B------:R1:W-:Y:S04]  /*42da0*/  STL.64 [R1+0x468], R162 ;  /* 0x000468a201007387 */ /* 0x0003e80000100a00 */
[----:B-1----:R-:W2:Y:S04]  /*42db0*/  LDL.LU.64 R162, [R1+0x3408] ;  /* 0x0034080001a27983 */ /* 0x002ea80000300a00 */
[----:B------:R-:W2:Y:S04]  /*42dc0*/  LDL.LU.64 R160, [R1+0x3400] ;  /* 0x0034000001a07983 */ /* 0x000ea80000300a00 */
        /* <DEDUP_REMOVED lines=29> */
[----:B------:R-:W2:Y:S01]  /*42fa0*/  LDL.LU.64 R136, [R1+0x33a0] ;  /* 0x0033a00001887983 */ /* 0x000ea20000300a00 */
[C---:B------:R-:W-:Y:S03]  /*42fb0*/  HMMA.1688.F32.TF32 R88, R236.reuse, R38, R88 ;  /* 0x00000026ec58723c */ /* 0x040fe60000081058 */
        /* <DEDUP_REMOVED lines=10> */
[----:B------:R-:W2:Y:S04]  /*43060*/  LDL.LU.64 R128, [R1+0x3380] ;  /* 0x0033800001807983 */ /* 0x000ea80000300a00 */
[----:B------:R-:W-:Y:S01]  /*43070*/  STL.64 [R1+0x1e0], R124 ;  /* 0x0001e07c01007387 */ /* 0x000fe20000100a00 */
[C---:B------:R-:W-:Y:S03]  /*43080*/  HMMA.1688.F32.TF32 R72, R236.reuse, R22, R72 ;  /* 0x00000016ec48723c */ /* 0x040fe60000081048 */
[----:B------:R-:W-:Y:S04]  /*43090*/  STL.64 [R1+0x1e8], R126 ;  /* 0x0001e87e01007387 */ /* 0x000fe80000100a00 */
[----:B------:R-:W-:Y:S01]  /*430a0*/  STL.64 [R1+0x1d0], R120 ;  /* 0x0001d07801007387 */ /* 0x000fe20000100a00 */
[----:B----4-:R-:W-:Y:S03]  /*430b0*/  HMMA.1688.F32.TF32 R68, R236, R18, R68 ;  /* 0x00000012ec44723c */ /* 0x010fe60000081044 */
        /* <DEDUP_REMOVED lines=20> */
[----:B------:R4:W-:Y:S04]  /*43200*/  STL.64 [R1+0x6d8], R82 ;  /* 0x0006d85201007387 */ /* 0x0009e80000100a00 */
[----:B------:R-:W-:Y:S04]  /*43210*/  STL.64 [R1+0x6c0], R76 ;  /* 0x0006c04c01007387 */ /* 0x000fe80000100a00 */
[----:B------:R-:W-:Y:S04]  /*43220*/  STL.64 [R1+0x6c8], R78 ;  /* 0x0006c84e01007387 */ /* 0x000fe80000100a00 */
[----:B-1----:R-:W2:Y:S04]  /*43230*/  LDL.LU R80, [R1+0x2a0] ;  /* 0x0002a00001507983 */ /* 0x002ea80000300800 */
[----:B------:R1:W-:Y:S04]  /*43240*/  STL.64 [R1+0x6b0], R72 ;  /* 0x0006b04801007387 */ /* 0x0003e80000100a00 */
[----:B------:R1:W-:Y:S04]  /*43250*/  STL.64 [R1+0x6b8], R74 ;  /* 0x0006b84a01007387 */ /* 0x0003e80000100a00 */
        /* <DEDUP_REMOVED lines=61> */
[----:B--2---:R-:W-:Y:S08]  /*43630*/  HMMA.1688.F32.TF32 R96, R228, R62, R96 ;  /* 0x0000003ee460723c */ /* 0x004ff00000081060 */
[C---:B---3--:R-:W-:Y:S08]  /*43640*/  HMMA.1688.F32.TF32 R120, R236.reuse, R10, R120 ;  /* 0x0000000aec78723c */ /* 0x048ff00000081078 */
[C---:B----4-:R-:W-:Y:S08]  /*43650*/  HMMA.1688.F32.TF32 R124, R236.reuse, R14, R124 ;  /* 0x0000000eec7c723c */ /* 0x050ff0000008107c */
[----:B------:R-:W-:Y:S08]  /*43660*/  HMMA.1688.F32.TF32 R236, R236, R6, R116 ;  /* 0x00000006ecec723c */ /* 0x000ff00000081074 */
[C---:B------:R-:W-:Y:S07]  /*43670*/  HMMA.1688.F32.TF32 R112, R228.reuse, R66, R112 ;  /* 0x00000042e470723c */ /* 0x040fee0000081070 */
        /* <DEDUP_REMOVED lines=8> */
[----:B------:R-:W4:Y:S04]  /*43700*/  LDL.LU.64 R118, [R1+0x3358] ;  /* 0x0033580001767983 */ /* 0x000f280000300a00 */
[----:B------:R-:W4:Y:S04]  /*43710*/  LDL.LU.64 R116, [R1+0x3350] ;  /* 0x0033500001747983 */ /* 0x000f280000300a00 */
[----:B------:R-:W-:Y:S04]  /*43720*/  STL.64 [R1+0x230], R236 ;  /* 0x000230ec01007387 */ /* 0x000fe80000100a00 */
[----:B------:R-:W-:Y:S04]  /*43730*/  STL.64 [R1+0x238], R238 ;  /* 0x000238ee01007387 */ /* 0x000fe80000100a00 */
[----:B------:R-:W-:Y:S04]  /*43740*/  STL.64 [R1+0x670], R112 ;  /* 0x0006707001007387 */ /* 0x000fe80000100a00 */
[----:B------:R1:W-:Y:S01]  /*43750*/  STL.64 [R1+0x678], R114 ;  /* 0x0006787201007387 */ /* 0x0003e20000100a00 */
[C---:B------:R-:W-:Y:S03]  /*43760*/  HMMA.1688.F32.TF32 R68, R228.reuse, R54, R68 ;  /* 0x00000036e444723c */ /* 0x040fe60000081044 */
[----:B------:R-:W-:Y:S04]  /*43770*/  LDS R236, [R3+0x1c500] ;  /* 0x01c5000003ec7984 */ /* 0x000fe80000000800 */
[----:B------:R-:W-:Y:S04]  /*43780*/  LDS R238, [R3+0x1e500] ;  /* 0x01e5000003ee7984 */ /* 0x000fe80000000800 */
[----:B-1----:R-:W2:Y:S04]  /*43790*/  LDL.LU.64 R114, [R1+0x3348] ;  /* 0x0033480001727983 */ /* 0x002ea80000300a00 */
[----:B------:R-:W2:Y:S04]  /*437a0*/  LDL.LU.64 R112, [R1+0x3340] ;  /* 0x0033400001707983 */ /* 0x000ea80000300a00 */
[----:B------:R-:W-:Y:S04]  /*437b0*/  STL.64 [R1+0x660], R96 ;  /* 0x0006606001007387 */ /* 0x000fe80000100a00 */
[----:B------:R1:W-:Y:S01]  /*437c0*/  STL.64 [R1+0x668], R98 ;  /* 0x0006686201007387 */ /* 0x0003e20000100a00 */
[C---:B------:R-:W-:Y:S03]  /*437d0*/  HMMA.1688.F32.TF32 R108, R228.reuse, R50, R108 ;  /* 0x00000032e46c723c */ /* 0x040fe6000008106c */
[----:B------:R-:W-:Y:S04]  /*437e0*/  LDS R237, [R0+0x1c500] ;  /* 0x01c5000000ed7984 */ /* 0x000fe80000000800 */
[----:B------:R-:W2:Y:S01]  /*437f0*/  LDS R239, [R0+0x1e500] ;  /* 0x01e5000000ef7984 */ /* 0x000ea20000000800 */
[C---:B-1----:R-:W-:Y:S03]  /*43800*/  HMMA.1688.F32.TF32 R96, R228.reuse, R58, R72 ;  /* 0x0000003ae460723c */ /* 0x042fe60000081048 */
[----:B------:R-:W2:Y:S11]  /*43810*/  LDL.LU R72, [R1+0x270] ;  /* 0x0002700001487983 */ /* 0x000eb60000300800 */
[----:B------:R-:W-:Y:S09]  /*43820*/  @!UPT UIADD3 URZ, URZ, URZ, URZ ;  /* 0x0000003f3f3ff290 */ /* 0x000ff2000fffe03f */
[----:B------:R1:W-:Y:S04]  /*43830*/  STL.64 [R1+0x650], R96 ;  /* 0x0006506001007387 */ /* 0x0003e80000100a00 */
[----:B------:R1:W-:Y:S04]  /*43840*/  STL.64 [R1+0x658], R98 ;  /* 0x0006586201007387 */ /* 0x0003e80000100a00 */
[----:B------:R1:W-:Y:S04]  /*43850*/  STL.64 [R1+0x640], R68 ;  /* 0x0006404401007387 */ /* 0x0003e80000100a00 */
[----:B------:R1:W-:Y:S04]  /*43860*/  STL.64 [R1+0x648], R70 ;  /* 0x0006484601007387 */ /* 0x0003e80000100a00 */
[----:B------:R-:W2:Y:S04]  /*43870*/  LDL.LU R73, [R1+0x274] ;  /* 0x0002740001497983 */ /* 0x000ea80000300800 */
[----:B------:R-:W2:Y:S04]  /*43880*/  LDL.LU R74, [R1+0x278] ;  /* 0x00027800014a7983 */ /* 0x000ea80000300800 */
[----:B------:R-:W2:Y:S04]  /*43890*/  LDL.LU R75, [R1+0x27c] ;  /* 0x00027c00014b7983 */ /* 0x000ea80000300800 */
[----:B-1----:R-:W3:Y:S04]  /*438a0*/  LDL.LU R96, [R1+0x280] ;  /* 0x0002800001607983 */ /* 0x002ee80000300800 */
[----:B------:R-:W3:Y:S04]  /*438b0*/  LDL.LU R97, [R1+0x284] ;  /* 0x0002840001617983 */ /* 0x000ee80000300800 */
[----:B------:R-:W3:Y:S04]  /*438c0*/  LDL.LU R98, [R1+0x288] ;  /* 0x0002880001627983 */ /* 0x000ee80000300800 */
[----:B------:R-:W3:Y:S04]  /*438d0*/  LDL.LU R99, [R1+0x28c] ;  /* 0x00028c0001637983 */ /* 0x000ee80000300800 */
[----:B------:R-:W4:Y:S04]  /*438e0*/  LDL.LU R68, [R1+0x260] ;  /* 0x0002600001447983 */ /* 0x000f280000300800 */
[----:B------:R-:W4:Y:S04]  /*438f0*/  LDL.LU R69, [R1+0x264] ;  /* 0x0002640001457983 */ /* 0x000f280000300800 */
[----:B------:R-:W4:Y:S04]  /*43900*/  LDL.LU R70, [R1+0x268] ;  /* 0x0002680001467983 */ /* 0x000f280000300800 */
[----:B------:R-:W4:Y:S01]  /*43910*/  LDL.LU R71, [R1+0x26c] ;  /* 0x00026c0001477983 */ /* 0x000f220000300800 */
[C---:B------:R-:W-:Y:S08]  /*43920*/  HMMA.1688.F32.TF32 R104, R228.reuse, R46, R104 ;  /* 0x0000002ee468723c */ /* 0x040ff00000081068 */
[C---:B------:R-:W-:Y:S08]  /*43930*/  HMMA.1688.F32.TF32 R100, R228.reuse, R42, R100 ;  /* 0x0000002ae464723c */ /* 0x040ff00000081064 */
[C---:B------:R-:W-:Y:S01]  /*43940*/  HMMA.1688.F32.TF32 R92, R228.reuse, R38, R92 ;  /* 0x00000026e45c723c */ /* 0x040fe2000008105c */
[----:B------:R-:W-:Y:S04]  /*43950*/  STL.64 [R1+0x630], R108 ;  /* 0x0006306c01007387 */ /* 0x000fe80000100a00 */
[----:B------:R1:W-:Y:S04]  /*43960*/  STL.64 [R1+0x638], R110 ;  /* 0x0006386e01007387 */ /* 0x0003e80000100a00 */
[----:B-1----:R-:W4:Y:S04]  /*43970*/  LDL.LU.64 R110, [R1+0x3338] ;  /* 0x00333800016e7983 */ /* 0x002f280000300a00 */
[----:B------:R-:W4:Y:S04]  /*43980*/  LDL.LU.64 R108, [R1+0x3330] ;  /* 0x00333000016c7983 */ /* 0x000f280000300a00 */
[----:B------:R-:W-:Y:S04]  /*43990*/  STL.64 [R1+0x620], R104 ;  /* 0x0006206801007387 */ /* 0x000fe80000100a00 */
[----:B------:R1:W-:Y:S04]  /*439a0*/  STL.64 [R1+0x628], R106 ;  /* 0x0006286a01007387 */ /* 0x0003e80000100a00 */
[----:B-1----:R-:W4:Y:S04]  /*439b0*/  LDL.LU.64 R106, [R1+0x3328] ;  /* 0x00332800016a7983 */ /* 0x002f280000300a00 */
[----:B------:R-:W4:Y:S04]  /*439c0*/  LDL.LU.64 R104, [R1+0x3320] ;  /* 0x0033200001687983 */ /* 0x000f280000300a00 */
[----:B------:R-:W-:Y:S04]  /*439d0*/  STL.64 [R1+0x610], R100 ;  /* 0x0006106401007387 */ /* 0x000fe80000100a00 */
[----:B------:R1:W-:Y:S01]  /*439e0*/  STL.64 [R1+0x618], R102 ;  /* 0x0006186601007387 */ /* 0x0003e20000100a00 */
[C---:B------:R-:W-:Y:S03]  /*439f0*/  HMMA.1688.F32.TF32 R76, R228.reuse, R22, R76 ;  /* 0x00000016e44c723c */ /* 0x040fe6000008104c */
[----:B-1----:R-:W4:Y:S04]  /*43a00*/  LDL.LU.64 R102, [R1+0x3318] ;  /* 0x0033180001667983 */ /* 0x002f280000300a00 */
[----:B------:R-:W4:Y:S04]  /*43a10*/  LDL.LU.64 R100, [R1+0x3310] ;  /* 0x0033100001647983 */ /* 0x000f280000300a00 */
[----:B------:R-:W-:Y:S04]  /*43a20*/  STL.64 [R1+0x600], R92 ;  /* 0x0006005c01007387 */ /* 0x000fe80000100a00 */
[----:B------:R1:W-:Y:S02]  /*43a30*/  STL.64 [R1+0x608], R94 ;  /* 0x0006085e01007387 */ /* 0x0003e40000100a00 */
[C---:B-1----:R-:W-:Y:S08]  /*43a40*/  HMMA.1688.F32.TF32 R92, R228.reuse, R34, R88 ;  /* 0x00000022e45c723c */ /* 0x042ff00000081058 */
[C---:B------:R-:W-:Y:S08]  /*43a50*/  HMMA.1688.F32.TF32 R88, R228.reuse, R30, R84 ;  /* 0x0000001ee458723c */ /* 0x040ff00000081054 */
[C---:B------:R-:W-:Y:S07]  /*43a60*/  HMMA.1688.F32.TF32 R84, R228.reuse, R26, R80 ;  /* 0x0000001ae454723c */ /* 0x040fee0000081050 */
[----:B------:R1:W-:Y:S04]  /*43a70*/  STL.64 [R1+0x5f0], R92 ;  /* 0x0005f05c01007387 */ /* 0x0003e80000100a00 */
[----:B------:R1:W-:Y:S04]  /*43a80*/  STL.64 [R1+0x5f8], R94 ;  /* 0x0005f85e01007387 */ /* 0x0003e80000100a00 */
[----:B------:R1:W-:Y:S04]  /*43a90*/  STL.64 [R1+0x5e0], R88 ;  /* 0x0005e05801007387 */ /* 0x0003e80000100a00 */
[----:B------:R1:W-:Y:S04]  /*43aa0*/  STL.64 [R1+0x5e8], R90 ;  /* 0x0005e85a01007387 */ /* 0x0003e80000100a00 */
[----:B------:R-:W4:Y:S04]  /*43ab0*/  LDL.LU R80, [R1+0x4e0] ;  /* 0x0004e00001507983 */ /* 0x000f280000300800 */
[----:B------:R1:W-:Y:S04]  /*43ac0*/  STL.64 [R1+0x5d0], R84 ;  /* 0x0005d05401007387 */ /* 0x0003e80000100a00 */
[----:B------:R1:W-:Y:S04]  /*43ad0*/  STL.64 [R1+0x5d8], R86 ;  /* 0x0005d85601007387 */ /* 0x0003e80000100a00 */
[----:B------:R1:W-:Y:S04]  /*43ae0*/  STL.64 [R1+0x5c0], R76 ;  /* 0x0005c04c01007387 */ /* 0x0003e80000100a00 */
[----:B------:R1:W-:Y:S04]  /*43af0*/  STL.64 [R1+0x5c8], R78 ;  /* 0x0005c84e01007387 */ /* 0x0003e80000100a00 */
        /* <DEDUP_REMOVED lines=21> */
[----:B----4-:R-:W-:Y:S11]  /*43c50*/  HMMA.1688.F32.TF32 R68, R228, R10, R68 ;  /* 0x0000000ae444723c */ /* 0x010ff60000081044 */
        /* <DEDUP_REMOVED lines=13> */
[----:B---3--:R-:W-:Y:S08]  /*43d30*/  HMMA.1688.F32.TF32 R72, R236, R66, R72 ;  /* 0x00000042ec48723c */ /* 0x008ff00000081048 */
[----:B----4-:R-:W-:Y:S01]  /*43d40*/  HMMA.1688.F32.TF32 R68, R228, R6, R68 ;  /* 0x00000006e444723c */ /* 0x010fe20000081044 */
[----:B------:R-:W-:Y:S04]  /*43d50*/  LDS R228, [R3+0x1c600] ;  /* 0x01c6000003e47984 */ /* 0x000fe80000000800 */
[----:B------:R-:W-:Y:S03]  /*43d60*/  LDS R230, [R3+0x1e600] ;  /* 0x01e6000003e67984 */ /* 0x000fe60000000800 */
[C---:B------:R-:W-:Y:S01]  /*43d70*/  HMMA.1688.F32.TF32 R92, R236.reuse, R62, R92 ;  /* 0x0000003eec5c723c */ /* 0x040fe2000008105c */
[----:B------:R-:W-:Y:S04]  /*43d80*/  LDS R229, [R0+0x1c600] ;  /* 0x01c6000000e57984 */ /* 0x000fe80000000800 */
[----:B------:R-:W1:Y:S10]  /*43d90*/  LDS R231, [R0+0x1e600] ;  /* 0x01e6000000e77984 */ /* 0x000e740000000800 */
[----:B------:R-:W-:Y:S04]  /*43da0*/  STL.64 [R1+0x580], R68 ;  /* 0x0005804401007387 */ /* 0x000fe80000100a00 */
[----:B------:R-:W-:Y:S04]  /*43db0*/  STL.64 [R1+0x588], R70 ;  /* 0x0005884601007387 */ /* 0x000fe80000100a00 */
[----:B------:R3:W-:Y:S04]  /*43dc0*/  STL [R1+0x30d4], R72 ;  /* 0x0030d44801007387 */ /* 0x0007e80000100800 */
[----:B------:R4:W-:Y:S04]  /*43dd0*/  STL [R1+0x30d0], R73 ;  /* 0x0030d04901007387 */ /* 0x0009e80000100800 */
[----:B------:R1:W-:Y:S04]  /*43de0*/  STL [R1+0x30cc], R74 ;  /* 0x0030cc4a01007387 */ /* 0x0003e80000100800 */
[----:B------:R1:W-:Y:S04]  /*43df0*/  STL [R1+0x30c8], R75 ;  /* 0x0030c84b01007387 */ /* 0x0003e80000100800 */
[----:B---3--:R-:W3:Y:S04]  /*43e00*/  LDL.LU R72, [R1+0x510] ;  /* 0x0005100001487983 */ /* 0x008ee80000300800 */
[----:B----4-:R-:W3:Y:S04]  /*43e10*/  LDL.LU R73, [R1+0x514] ;  /* 0x0005140001497983 */ /* 0x010ee80000300800 */
[----:B-1----:R-:W3:Y:S04]  /*43e20*/  LDL.LU R74, [R1+0x518] ;  /* 0x00051800014a7983 */ /* 0x002ee80000300800 */
[----:B------:R-:W3:Y:S01]  /*43e30*/  LDL.LU R75, [R1+0x51c] ;  /* 0x00051c00014b7983 */ /* 0x000ee20000300800 */
[C---:B------:R-:W-:Y:S03]  /*43e40*/  HMMA.1688.F32.TF32 R88, R236.reuse, R58, R88 ;  /* 0x0000003aec58723c */ /* 0x040fe60000081058 */
[----:B------:R-:W-:Y:S04]  /*43e50*/  STL.64 [R1+0x530], R92 ;  /* 0x0005305c01007387 */ /* 0x000fe80000100a00 */
[----:B------:R1:W-:Y:S01]  /*43e60*/  STL.64 [R1+0x538], R94 ;  /* 0x0005385e01007387 */ /* 0x0003e20000100a00 */
[C---:B------:R-:W-:Y:S03]  /*43e70*/  HMMA.1688.F32.TF32 R84, R236.reuse, R50, R84 ;  /* 0x00000032ec54723c */ /* 0x040fe60000081054 */
[----:B------:R-:W-:Y:S04]  /*43e80*/  LDS R68, [R3+0x1c700] ;  /* 0x01c7000003447984 */ /* 0x000fe80000000800 */
[----:B------:R-:W-:Y:S04]  /*43e90*/  LDS R70, [R3+0x1e700] ;  /* 0x01e7000003467984 */ /* 0x000fe80000000800 */
[----:B-1----:R-:W4:Y:S04]  /*43ea0*/  LDL.LU.64 R94, [R1+0x32d8] ;  /* 0x0032d800015e7983 */ /* 0x002f280000300a00 */
[----:B------:R-:W4:Y:S04]  /*43eb0*/  LDL.LU.64 R92, [R1+0x32d0] ;  /* 0x0032d000015c7983 */ /* 0x000f280000300a00 */
[----:B------:R-:W-:Y:S04]  /*43ec0*/  STL.64 [R1+0x520], R88 ;  /* 0x0005205801007387 */ /* 0x000fe80000100a00 */
[----:B------:R1:W-:Y:S01]  /*43ed0*/  STL.64 [R1+0x528], R90 ;  /* 0x0005285a01007387 */ /* 0x0003e20000100a00 */
[C---:B------:R-:W-:Y:S03]  /*43ee0*/  HMMA.1688.F32.TF32 R80, R236.reuse, R42, R80 ;  /* 0x0000002aec50723c */ /* 0x040fe60000081050 */
[----:B------:R-:W-:Y:S04]  /*43ef0*/  LDS R69, [R0+0x1c700] ;  /* 0x01c7000000457984 */ /* 0x000fe80000000800 */
[----:B------:R-:W2:Y:S04]  /*43f00*/  LDS R71, [R0+0x1e700] ;  /* 0x01e7000000477984 */ /* 0x000ea80000000800 */
[----:B-1----:R-:W2:Y:S04]  /*43f10*/  LDL.LU.64 R90, [R1+0x32c8] ;  /* 0x0032c800015a7983 */ /* 0x002ea80000300a00 */
[----:B------:R-:W2:Y:S01]  /*43f20*/  LDL.LU.64 R88, [R1+0x32c0] ;  /* 0x0032c00001587983 */ /* 0x000ea20000300a00 */
[----:B---3--:R-:W-:Y:S11]  /*43f30*/  HMMA.1688.F32.TF32 R72, R236, R54, R72 ;  /* 0x00000036ec48723c */ /* 0x008ff60000081048 */
[----:B------:R-:W-:Y:S11]  /*43f40*/  @!UPT UIADD3 URZ, URZ, URZ, URZ ;  /* 0x0000003f3f3ff290 */ /* 0x000ff6000fffe03f */
[----:B------:R-:W-:Y:S01]  /*43f50*/  @!UPT UIADD3 URZ, URZ, URZ, URZ ;  /* 0x0000003f3f3ff290 */ /* 0x000fe2000fffe03f */
[----:B------:R-:W-:Y:S04]  /*43f60*/  STL [R1+0x514], R73 ;  /* 0x0005144901007387 */ /* 0x000fe80000100800 */
[----:B------:R1:W-:Y:S02]  /*43f70*/  STL.64 [R1+0x518], R74 ;  /* 0x0005184a01007387 */ /* 0x0003e40000100a00 */
[----:B-1----:R-:W-:-:S05]  /*43f80*/  MOV R75, R72 ;  /* 0x00000048004b7202 */ /* 0x002fca0000000f00 */
[----:B------:R1:W-:Y:S04]  /*43f90*/  STL [R1+0x30d8], R75 ;  /* 0x0030d84b01007387 */ /* 0x0003e80000100800 */
[----:B------:R-:W3:Y:S04]  /*43fa0*/  LDL.LU R72, [R1+0x4f0] ;  /* 0x0004f00001487983 */ /* 0x000ee80000300800 */
[----:B------:R-:W3:Y:S04]  /*43fb0*/  LDL.LU R73, [R1+0x4f4] ;  /* 0x0004f40001497983 */ /* 0x000ee80000300800 */
[----:B------:R-:W3:Y:S04]  /*43fc0*/  LDL.LU R74, [R1+0x4f8] ;  /* 0x0004f800014a7983 */ /* 0x000ee80000300800 */
[----:B-1----:R-:W3:Y:S01]  /*43fd0*/  LDL.LU R75, [R1+0x4fc] ;  /* 0x0004fc00014b7983 */ /* 0x002ee20000300800 */
[C---:B------:R-:W-:Y:S03]  /*43fe0*/  HMMA.1688.F32.TF32 R76, R236.reuse, R38, R76 ;  /* 0x00000026ec4c723c */ /* 0x040fe6000008104c */
[----:B------:R-:W-:Y:S04]  /*43ff0*/  STL.64 [R1+0x500], R84 ;  /* 0x0005005401007387 */ /* 0x000fe80000100a00 */
[----:B------:R1:W-:Y:S04]  /*44000*/  STL.64 [R1+0x508], R86 ;  /* 0x0005085601007387 */ /* 0x0003e80000100a00 */
[----:B-1----:R-:W2:Y:S04]  /*44010*/  LDL.LU.64 R86, [R1+0x32b8] ;  /* 0x0032b80001567983 */ /* 0x002ea80000300a00 */
[----:B------:R-:W2:Y:S01]  /*44020*/  LDL.LU.64 R84, [R1+0x32b0] ;  /* 0x0032b00001547983 */ /* 0x000ea20000300a00 */
[----:B---3--:R-:W-:Y:S11]  /*44030*/  HMMA.1688.F32.TF32 R72, R236, R46, R72 ;  /* 0x0000002eec48723c */ /* 0x008ff60000081048 */
[----:B------:R-:W-:Y:S11]  /*44040*/  @!UPT UIADD3 URZ, URZ, URZ, URZ ;  /* 0x0000003f3f3ff290 */ /* 0x000ff6000fffe03f */
[----:B------:R-:W-:Y:S01]  /*44050*/  @!UPT UIADD3 URZ, URZ, URZ, URZ ;  /* 0x0000003f3f3ff290 */ /* 0x000fe2000fffe03f */
[----:B------:R1:W-:Y:S04]  /*44060*/  STL.64 [R1+0x4f0], R72 ;  /* 0x0004f04801007387 */ /* 0x0003e80000100a00 */
[----:B------:R3:W-:Y:S04]  /*44070*/  STL [R1+0x4f8], R74 ;  /* 0x0004f84a01007387 */ /* 0x0007e80000100800 */
[----:B------:R2:W-:Y:S01]  /*44080*/  STL [R1+0x30dc], R75 ;  /* 0x0030dc4b01007387 */ /* 0x0005e20000100800 */
[----:B-1----:R-:W-:-:S03]  /*44090*/  IMAD.MOV.U32 R73, RZ, RZ, R82 ;  /* 0x000000ffff497224 */ /* 0x002fc600078e0052 */
[----:B------:R1:W-:Y:S01]  /*440a0*/  STL [R1+0x4e0], R80 ;  /* 0x0004e05001007387 */ /* 0x0003e20000100800 */
[----:B---3--:R-:W-:Y:S01]  /*440b0*/  MOV R74, R83 ;  /* 0x00000053004a7202 */ /* 0x008fe20000000f00 */
[----:B------:R-:W-:Y:S02]  /*440c0*/  IMAD.MOV.U32 R72, RZ, RZ, R81 ;  /* 0x000000ffff487224 */ /* 0x000fe400078e0051 */
[----:B------:R-:W3:Y:S01]  /*440d0*/  LDL.LU.64 R82, [R1+0x32a8] ;  /* 0x0032a80001527983 */ /* 0x000ee20000300a00 */
[----:B--2---:R-:W-:-:S03]  /*440e0*/  IMAD.MOV.U32 R75, RZ, RZ, R79 ;  /* 0x000000ffff4b7224 */ /* 0x004fc600078e004f */
[----:B-1----:R-:W3:Y:S04]  /*440f0*/  LDL.LU.64 R80, [R1+0x32a0] ;  /* 0x0032a00001507983 */ /* 0x002ee80000300a00 */
[----:B------:R-:W-:Y:S04]  /*44100*/  STL.64 [R1+0x4d0], R76 ;  /* 0x0004d04c01007387 */ /* 0x000fe80000100a00 */
[----:B------:R1:W-:Y:S04]  /*44110*/  STL [R1+0x4d8], R78 ;  /* 0x0004d84e01007387 */ /* 0x0003e80000100800 */
[----:B-1----:R-:W2:Y:S04]  /*44120*/  LDL.LU.64 R78, [R1+0x3298] ;  /* 0x00329800014e7983 */ /* 0x002ea80000300a00 */
[----:B------:R-:W2:Y:S04]  /*44130*/  LDL.LU.64 R76, [R1+0x3290] ;  /* 0x00329000014c7983 */ /* 0x000ea80000300a00 */
[----:B------:R-:W-:Y:S04]  /*44140*/  STL.64 [R1+0x30e8], R74 ;  /* 0x0030e84a01007387 */ /* 0x000fe80000100a00 */
[----:B------:R1:W-:Y:S04]  /*44150*/  STL.64 [R1+0x30e0], R72 ;  /* 0x0030e04801007387 */ /* 0x0003e80000100a00 */
[----:B-1----:R-:W2:Y:S04]  /*44160*/  LDL.LU R72, [R1+0x4c0] ;  /* 0x0004c00001487983 */ /* 0x002ea80000300800 */
[----:B------:R-:W2:Y:S04]  /*44170*/  LDL.LU R73, [R1+0x4c4] ;  /* 0x0004c40001497983 */ /* 0x000ea80000300800 */
[----:B------:R-:W2:Y:S04]  /*44180*/  LDL.LU R74, [R1+0x4c8] ;  /* 0x0004c800014a7983 */ /* 0x000ea80000300800 */
[----:B------:R-:W2:Y:S02]  /*44190*/  LDL.LU R75, [R1+0x4cc] ;  /* 0x0004cc00014b7983 */ /* 0x000ea40000300800 */
[C---:B--2---:R-:W-:Y:S11]  /*441a0*/  HMMA.1688.F32.TF32 R72, R236.reuse, R34, R72 ;  /* 0x00000022ec48723c */ /* 0x044ff60000081048 */
[----:B------:R-:W-:Y:S11]  /*441b0*/  @!UPT UIADD3 URZ, URZ, URZ, URZ ;  /* 0x0000003f3f3ff290 */ /* 0x000ff6000fffe03f */
[----:B------:R-:W-:Y:S01]  /*441c0*/  @!UPT UIADD3 URZ, URZ, URZ, URZ ;  /* 0x0000003f3f3ff290 */ /* 0x000fe2000fffe03f */
[----:B------:R-:W-:Y:S04]  /*441d0*/  STL.64 [R1+0x4c0], R72 ;  /* 0x0004c04801007387 */ /* 0x000fe80000100a00 */
[----:B------:R1:W-:Y:S02]  /*441e0*/  STL.64 [R1+0x4c8], R74 ;  /* 0x0004c84a01007387 */ /* 0x0003e40000100a00 */
[C---:B-1----:R-:W-:Y:S08]  /*441f0*/  HMMA.1688.F32.TF32 R72, R236.reuse, R30, R76 ;  /* 0x0000001eec48723c */ /* 0x042ff0000008104c */
[C---:B---3--:R-:W-:Y:S08]  /*44200*/  HMMA.1688.F32.TF32 R76, R236.reuse, R26, R80 ;  /* 0x0000001aec4c723c */ /* 0x048ff00000081050 */
[C---:B------:R-:W-:Y:S08]  /*44210*/  HMMA.1688.F32.TF32 R80, R236.reuse, R22, R84 ;  /* 0x00000016ec50723c */ /* 0x040ff00000081054 */
[C---:B------:R-:W-:Y:S07]  /*44220*/  HMMA.1688.F32.TF32 R84, R236.reuse, R18, R88 ;  /* 0x00000012ec54723c */ /* 0x040fee0000081058 */
[----:B------:R-:W-:Y:S01]  /*44230*/  STL.64 [R1+0x3080], R78 ;  /* 0x0030804e01007387 */ /* 0x000fe20000100a00 */
[C---:B----4-:R-:W-:Y:S03]  /*44240*/  HMMA.1688.F32.TF32 R88, R236.reuse, R14, R92 ;  /* 0x0000000eec58723c */ /* 0x050fe6000008105c */
[----:B------:R-:W-:Y:S04]  /*44250*/  STL.64 [R1+0x790], R72 ;  /* 0x0007904801007387 */ /* 0x000fe80000100a00 */
[----:B------:R1:W-:Y:S01]  /*44260*/  STL.64 [R1+0x798], R74 ;  /* 0x0007984a01007387 */ /* 0x0003e20000100a00 */
[C---:B------:R-:W-:Y:S08]  /*44270*/  HMMA.1688.F32.TF32 R92, R236.reuse, R10, R96 ;  /* 0x0000000aec5c723c */ /* 0x040ff00000081060 */
[----:B-1----:R-:W-:Y:S08]  /*44280*/  HMMA.1688.F32.TF32 R72, R236, R6, R100 ;  /* 0x00000006ec48723c */ /* 0x002ff00000081064 */
[C---:B------:R-:W-:Y:S08]  /*44290*/  HMMA.1688.F32.TF32 R100, R228.reuse, R66, R104 ;  /* 0x00000042e464723c */ /* 0x040ff00000081068 */
[C---:B------:R-:W-:Y:S01]  /*442a0*/  HMMA.1688.F32.TF32 R104, R228.reuse, R62, R108 ;  /* 0x0000003ee468723c */ /* 0x040fe2000008106c */
[----:B------:R-:W-:Y:S07]  /*442b0*/  STL.64 [R1+0x3078], R76 ;  /* 0x0030784c01007387 */ /* 0x000fee0000100a00 */
[C---:B------:R-:W-:Y:S01]  /*442c0*/  HMMA.1688.F32.TF32 R108, R228.reuse, R58, R112 ;  /* 0x0000003ae46c723c */ /* 0x040fe20000081070 */
[----:B------:R-:W-:Y:S07]  /*442d0*/  STL.64 [R1+0x3090], R82 ;  /* 0x0030905201007387 */ /* 0x000fee0000100a00 */
[C---:B------:R-:W-:Y:S01]  /*442e0*/  HMMA.1688.F32.TF32 R112, R228.reuse, R54, R116 ;  /* 0x00000036e470723c */ /* 0x040fe20000081074 */
[----:B------:R-:W-:Y:S07]  /*442f0*/  STL.64 [R1+0x3088], R80 ;  /* 0x0030885001007387 */ /* 0x000fee0000100a00 */
[C---:B------:R-:W-:Y:S01]  /*44300*/  HMMA.1688.F32.TF32 R116, R228.reuse, R50, R120 ;  /* 0x00000032e474723c */ /* 0x040fe20000081078 */
[----:B------:R-:W-:Y:S07]  /*44310*/  STL.64 [R1+0x30a0], R86 ;  /* 0x0030a05601007387 */ /* 0x000fee0000100a00 */
[C---:B------:R-:W-:Y:S01]  /*44320*/  HMMA.1688.F32.TF32 R120, R228.reuse, R46, R124 ;  /* 0x0000002ee478723c */ /* 0x040fe2000008107c */
[----:B------:R-:W-:Y:S04]  /*44330*/  STL.64 [R1+0x3098], R84 ;  /* 0x0030985401007387 */ /* 0x000fe80000100a00 */
[----:B------:R-:W-:Y:S03]  /*44340*/  STL.64 [R1+0x30b0], R90 ;  /* 0x0030b05a01007387 */ /* 0x000fe60000100a00 */
[C---:B------:R-:W-:Y:S01]  /*44350*/  HMMA.1688.F32.TF32 R124, R228.reuse, R42, R128 ;  /* 0x0000002ae47c723c */ /* 0x040fe20000081080 */
[----:B------:R-:W-:Y:S04]  /*44360*/  STL.64 [R1+0x30a8], R88 ;  /* 0x0030a85801007387 */ /* 0x000fe80000100a00 */
[----:B------:R-:W-:Y:S03]  /*44370*/  STL.64 [R1+0x30c0], R94 ;  /* 0x0030c05e01007387 */ /* 0x000fe60000100a00 */
[C---:B------:R-:W-:Y:S01]  /*44380*/  HMMA.1688.F32.TF32 R128, R228.reuse, R38, R132 ;  /* 0x00000026e480723c */ /* 0x040fe20000081084 */
[----:B------:R-:W-:Y:S04]  /*44390*/  STL.64 [R1+0x30b8], R92 ;  /* 0x0030b85c01007387 */ /* 0x000fe80000100a00 */
[----:B------:R-:W-:Y:S03]  /*443a0*/  STL [R1+0x3074], R100 ;  /* 0x0030746401007387 */ /* 0x000fe60000100800 */
[C---:B------:R-:W-:Y:S01]  /*443b0*/  HMMA.1688.F32.TF32 R132, R228.reuse, R34, R136 ;  /* 0x00000022e484723c */ /* 0x040fe20000081088 */
[----:B------:R-:W-:Y:S04]  /*443c0*/  STL.64 [R1+0x590], R72 ;  /* 0x0005904801007387 */ /* 0x000fe80000100a00 */
[----:B------:R1:W-:Y:S03]  /*443d0*/  STL.64 [R1+0x598], R74 ;  /* 0x0005984a01007387 */ /* 0x0003e60000100a00 */
[C---:B------:R-:W-:Y:S01]  /*443e0*/  HMMA.1688.F32.TF32 R136, R228.reuse, R30, R140 ;  /* 0x0000001ee488723c */ /* 0x040fe2000008108c */
[----:B------:R-:W-:Y:S04]  /*443f0*/  STL [R1+0x3070], R101 ;  /* 0x0030706501007387 */ /* 0x000fe80000100800 */
[----:B------:R-:W-:Y:S03]  /*44400*/  STL [R1+0x306c], R102 ;  /* 0x00306c6601007387 */ /* 0x000fe60000100800 */
[C---:B------:R-:W-:Y:S01]  /*44410*/  HMMA.1688.F32.TF32 R140, R228.reuse, R26, R144 ;  /* 0x0000001ae48c723c */ /* 0x040fe20000081090 */
[----:B------:R-:W-:Y:S04]  /*44420*/  STL [R1+0x3068], R103 ;  /* 0x0030686701007387 */ /* 0x000fe80000100800 */
[----:B------:R-:W-:Y:S03]  /*44430*/  STL.64 [R1+0x30f8], R106 ;  /* 0x0030f86a01007387 */ /* 0x000fe60000100a00 */
        /* <DEDUP_REMOVED lines=10> */
[----:B------:R-:W-:Y:S07]  /*444e0*/  STL.64 [R1+0x3120], R116 ;  /* 0x0031207401007387 */ /* 0x000fee0000100a00 */
[----:B-1----:R-:W-:Y:S01]  /*444f0*/  HMMA.1688.F32.TF32 R72, R228, R6, R164 ;  /* 0x00000006e448723c */ /* 0x002fe200000810a4 */
[----:B------:R-:W-:Y:S07]  /*44500*/  STL.64 [R1+0x3138], R122 ;  /* 0x0031387a01007387 */ /* 0x000fee0000100a00 */
        /* <DEDUP_REMOVED lines=20> */
[----:B------:R-:W-:Y:S04]  /*44650*/  STL [R1+0x3064], R166 ;  /* 0x003064a601007387 */ /* 0x000fe80000100800 */
[----:B------:R-:W-:Y:S04]  /*44660*/  STL.64 [R1+0x570], R72 ;  /* 0x0005704801007387 */ /* 0x000fe80000100a00 */
[----:B------:R1:W-:Y:S01]  /*44670*/  STL.64 [R1+0x578], R74 ;  /* 0x0005784a01007387 */ /* 0x0003e20000100a00 */
[C---:B------:R-:W-:Y:S03]  /*44680*/  HMMA.1688.F32.TF32 R168, R68.reuse, R62, R172 ;  /* 0x0000003e44a8723c */ /* 0x040fe600000810ac */
[----:B------:R-:W-:Y:S04]  /*44690*/  LDS R66, [R3+0x22000] ;  /* 0x0220000003427984 */ /* 0x000fe80000000800 */
[----:B------:R-:W-:Y:S01]  /*446a0*/  LDS R67, [R0+0x22000] ;  /* 0x0220000000437984 */ /* 0x000fe20000000800 */
[C---:B-1----:R-:W-:Y:S08]  /*446b0*/  HMMA.1688.F32.TF32 R72, R68.reuse, R54, R212 ;  /* 0x000000364448723c */ /* 0x042ff000000810d4 */
[C---:B------:R-:W-:Y:S08]  /*446c0*/  HMMA.1688.F32.TF32 R172, R68.reuse, R58, R176 ;  /* 0x0000003a44ac723c */ /* 0x040ff000000810b0 */
[----:B------:R-:W-:Y:S01]  /*446d0*/  HMMA.1688.F32.TF32 R176, R68, R50, R180 ;  /* 0x0000003244b0723c */ /* 0x000fe200000810b4 */
[----:B------:R-:W-:Y:S04]  /*446e0*/  STL [R1+0x3060], R167 ;  /* 0x003060a701007387 */ /* 0x000fe80000100800 */
[----:B------:R-:W-:Y:S03]  /*446f0*/  STL [R1+0x305c], R171 ;  /* 0x00305cab01007387 */ /* 0x000fe60000100800 */
[----:B------:R-:W-:Y:S01]  /*44700*/  IMAD.MOV.U32 R102, RZ, RZ, R74 ;  /* 0x000000ffff667224 */ /* 0x000fe200078e004a */
[----:B------:R-:W-:Y:S01]  /*44710*/  MOV R101, R73 ;  /* 0x0000004900657202 */ /* 0x000fe20000000f00 */
[----:B------:R-:W-:-:S02]  /*44720*/  IMAD.MOV.U32 R103, RZ, RZ, R75 ;  /* 0x000000ffff677224 */ /* 0x000fc400078e004b */
[----:B------:R-:W-:-:S03]  /*44730*/  IMAD.MOV.U32 R100, RZ, RZ, R72 ;  /* 0x000000ffff647224 */ /* 0x000fc600078e0048 */
[----:B------:R-:W-:Y:S04]  /*44740*/  STL [R1+0x3058], R175 ;  /* 0x003058af01007387 */ /* 0x000fe80000100800 */
[----:B------:R-:W-:Y:S04]  /*44750*/  STL.64 [R1+0x31d8], R102 ;  /* 0x0031d86601007387 */ /* 0x000fe80000100a00 */
[----:B------:R-:W-:Y:S04]  /*44760*/  STL.64 [R1+0x31d0], R100 ;  /* 0x0031d06401007387 */ /* 0x000fe80000100a00 */
[----:B------:R-:W-:Y:S04]  /*44770*/  STL.64 [R1+0x31e8], R178 ;  /* 0x0031e8b201007387 */ /* 0x000fe80000100a00 */
[----:B------:R-:W-:Y:S04]  /*44780*/  STL.64 [R1+0x31e0], R176 ;  /* 0x0031e0b001007387 */ /* 0x000fe80000100a00 */
[----:B------:R-:W2:Y:S01]  /*44790*/  LDL R111, [R1+0x9d0] ;  /* 0x0009d000016f7983 */ /* 0x000ea20000100800 */
[C---:B------:R-:W-:Y:S11]  /*447a0*/  HMMA.1688.F32.TF32 R72, R68.reuse, R46, R216 ;  /* 0x0000002e4448723c */ /* 0x040ff600000810d8 */
[----:B------:R-:W-:Y:S11]  /*447b0*/  @!UPT UIADD3 URZ, URZ, URZ, URZ ;  /* 0x0000003f3f3ff290 */ /* 0x000ff6000fffe03f */
[----:B------:R-:W-:Y:S02]  /*447c0*/  @!UPT UIADD3 URZ, URZ, URZ, URZ ;  /* 0x0000003f3f3ff290 */ /* 0x000fe4000fffe03f */
[----:B------:R-:W-:Y:S01]  /*447d0*/  MOV R219, R72 ;  /* 0x0000004800db7202 */ /* 0x000fe20000000f00 */
[----:B------:R-:W-:Y:S01]  /*447e0*/  IMAD.MOV.U32 R218, RZ, RZ, R73 ;  /* 0x000000ffffda7224 */ /* 0x000fe200078e0049 */
[----:B------:R-:W-:Y:S01]  /*447f0*/  MOV R216, R75 ;  /* 0x0000004b00d87202 */ /* 0x000fe20000000f00 */
[----:B------:R-:W-:Y:S02]  /*44800*/  IMAD.MOV.U32 R217, RZ, RZ, R74 ;  /* 0x000000ffffd97224 */ /* 0x000fe400078e004a */
[C---:B------:R-:W-:Y:S08]  /*44810*/  HMMA.1688.F32.TF32 R72, R68.reuse, R26, R196 ;  /* 0x0000001a4448723c */ /* 0x040ff000000810c4 */
[C---:B------:R-:W-:Y:S08]  /*44820*/  HMMA.1688.F32.TF32 R180, R68.reuse, R42, R184 ;  /* 0x0000002a44b4723c */ /* 0x040ff000000810b8 */
[----:B------:R-:W-:Y:S08]  /*44830*/  HMMA.1688.F32.TF32 R184, R68, R38, R220 ;  /* 0x0000002644b8723c */ /* 0x000ff000000810dc */
[----:B------:R-:W-:Y:S01]  /*44840*/  IMAD.MOV.U32 R223, RZ, RZ, R72 ;  /* 0x000000ffffdf7224 */ /* 0x000fe200078e0048 */
[----:B------:R-:W-:Y:S01]  /*44850*/  MOV R221, R74 ;  /* 0x0000004a00dd7202 */ /* 0x000fe20000000f00 */
[----:B------:R-:W-:Y:S01]  /*44860*/  IMAD.MOV.U32 R222, RZ, RZ, R73 ;  /* 0x000000ffffde7224 */ /* 0x000fe200078e0049 */
[----:B------:R-:W-:Y:S01]  /*44870*/  MOV R73, R64 ;  /* 0x0000004000497202 */ /* 0x000fe20000000f00 */
[----:B------:R-:W-:Y:S01]  /*44880*/  IMAD.MOV.U32 R220, RZ, RZ, R75 ;  /* 0x000000ffffdc7224 */ /* 0x000fe200078e004b */
[----:B------:R-:W-:Y:S01]  /*44890*/  LDS R64, [R3+0x20000] ;  /* 0x0200000003407984 */ /* 0x000fe20000000800 */
[----:B------:R-:W-:-:S02]  /*448a0*/  IMAD.MOV.U32 R72, RZ, RZ, R65 ;  /* 0x000000ffff487224 */ /* 0x000fc400078e0041 */
[----:B------:R-:W-:Y:S01]  /*448b0*/  IMAD.MOV.U32 R74, RZ, RZ, R61 ;  /* 0x000000ffff4a7224 */ /* 0x000fe200078e003d */
[----:B------:R-:W-:Y:S01]  /*448c0*/  LDS R65, [R0+0x20000] ;  /* 0x0200000000417984 */ /* 0x000fe20000000800 */
[----:B------:R-:W-:Y:S01]  /*448d0*/  IMAD.MOV.U32 R75, RZ, RZ, R60 ;  /* 0x000000ffff4b7224 */ /* 0x000fe200078e003c */
[----:B------:R-:W-:Y:S01]  /*448e0*/  MOV R79, R52 ;  /* 0x00000034004f7202 */ /* 0x000fe20000000f00 */
        /* <DEDUP_REMOVED lines=9> */
[----:B------:R-:W-:Y:S02]  /*44980*/  IMAD.MOV.U32 R86, RZ, RZ, R37 ;  /* 0x000000ffff567224 */ /* 0x000fe400078e0025 */
[----:B------:R-:W-:Y:S01]  /*44990*/  IMAD.MOV.U32 R87, RZ, RZ, R36 ;  /* 0x000000ffff577224 */ /* 0x000fe200078e0024 */
[----:B------:R-:W-:Y:S01]  /*449a0*/  HMMA.1688.F32.TF32 R188, R68, R34, R188 ;  /* 0x0000002244bc723c */ /* 0x000fe200000810bc */
[----:B------:R-:W-:Y:S01]  /*449b0*/  MOV R96, R33 ;  /* 0x0000002100607202 */ /* 0x000fe20000000f00 */
[----:B------:R-:W-:Y:S01]  /*449c0*/  IMAD.MOV.U32 R97, RZ, RZ, R32 ;  /* 0x000000ffff617224 */ /* 0x000fe200078e0020 */
[----:B------:R-:W-:Y:S01]  /*449d0*/  MOV R99, R28 ;  /* 0x0000001c00637202 */ /* 0x000fe20000000f00 */
[----:B------:R-:W-:-:S02]  /*449e0*/  IMAD.MOV.U32 R98, RZ, RZ, R29 ;  /* 0x000000ffff627224 */ /* 0x000fc400078e001d */
[----:B------:R-:W-:Y:S02]  /*449f0*/  IMAD.MOV.U32 R92, RZ, RZ, R25 ;  /* 0x000000ffff5c7224 */ /* 0x000fe400078e0019 */
[C---:B------:R-:W-:Y:S01]  /*44a00*/  HMMA.1688.F32.TF32 R192, R68.reuse, R30, R192 ;  /* 0x0000001e44c0723c */ /* 0x040fe200000810c0 */
[----:B------:R-:W-:Y:S01]  /*44a10*/  IMAD.MOV.U32 R93, RZ, RZ, R24 ;  /* 0x000000ffff5d7224 */ /* 0x000fe200078e0018 */
[----:B------:R-:W-:Y:S01]  /*44a20*/  MOV R94, R21 ;  /* 0x00000015005e7202 */ /* 0x000fe20000000f00 */
[----:B------:R-:W-:Y:S01]  /*44a30*/  IMAD.MOV.U32 R95, RZ, RZ, R20 ;  /* 0x000000ffff5f7224 */ /* 0x000fe200078e0014 */
[----:B------:R-:W-:Y:S01]  /*44a40*/  MOV R89, R16 ;  /* 0x0000001000597202 */ /* 0x000fe20000000f00 */
[----:B------:R-:W-:Y:S01]  /*44a50*/  IMAD.MOV.U32 R88, RZ, RZ, R17 ;  /* 0x000000ffff587224 */ /* 0x000fe200078e0011 */
[----:B------:R-:W-:Y:S02]  /*44a60*/  MOV R104, R9 ;  /* 0x0000000900687202 */ /* 0x000fe40000000f00 */
[----:B------:R-:W-:Y:S01]  /*44a70*/  HMMA.1688.F32.TF32 R196, R68, R22, R200 ;  /* 0x0000001644c4723c */ /* 0x000fe200000810c8 */
[----:B------:R-:W-:Y:S01]  /*44a80*/  IMAD.MOV.U32 R105, RZ, RZ, R8 ;  /* 0x000000ffff697224 */ /* 0x000fe200078e0008 */
[----:B------:R-:W-:Y:S01]  /*44a90*/  MOV R107, R4 ;  /* 0x00000004006b7202 */ /* 0x000fe20000000f00 */
[----:B------:R-:W-:-:S02]  /*44aa0*/  IMAD.MOV.U32 R106, RZ, RZ, R5 ;  /* 0x000000ffff6a7224 */ /* 0x000fc400078e0005 */
[----:B------:R-:W-:-:S03]  /*44ab0*/  IMAD.MOV.U32 R90, RZ, RZ, R13 ;  /* 0x000000ffff5a7224 */ /* 0x000fc600078e000d */
[----:B------:R-:W-:Y:S01]  /*44ac0*/  HMMA.1688.F32.TF32 R200, R68, R18, R224 ;  /* 0x0000001244c8723c */ /* 0x000fe200000810e0 */
[----:B------:R-:W-:-:S07]  /*44ad0*/  IMAD.MOV.U32 R91, RZ, RZ, R12 ;  /* 0x000000ffff5b7224 */ /* 0x000fce00078e000c */
[C---:B------:R-:W-:Y:S08]  /*44ae0*/  HMMA.1688.F32.TF32 R204, R68.reuse, R14, R204 ;  /* 0x0000000e44cc723c */ /* 0x040ff000000810cc */
[C---:B------:R-:W-:Y:S08]  /*44af0*/  HMMA.1688.F32.TF32 R208, R68.reuse, R10, R208 ;  /* 0x0000000a44d0723c */ /* 0x040ff000000810d0 */
[----:B------:R-:W-:Y:S01]  /*44b00*/  HMMA.1688.F32.TF32 R236, R68, R6, R232 ;  /* 0x0000000644ec723c */ /* 0x000fe200000810e8 */
[----:B------:R-:W-:Y:S04]  /*44b10*/  LDS R68, [R3+0x20100] ;  /* 0x0201000003447984 */ /* 0x000fe80000000800 */
[----:B------:R-:W-:Y:S04]  /*44b20*/  LDS R70, [R3+0x22100] ;  /* 0x0221000003467984 */ /* 0x000fe80000000800 */
[----:B------:R-:W-:Y:S04]  /*44b30*/  LDS R69, [R0+0x20100] ;  /* 0x0201000000457984 */ /* 0x000fe80000000800 */
[----:B------:R-:W-:Y:S04]  /*44b40*/  LDS R71, [R0+0x22100] ;  /* 0x0221000000477984 */ /* 0x000fe80000000800 */
[----:B--2---:R-:W1:Y:S04]  /*44b50*/  LDSM.16.M88.4 R60, [R111+0x80100] ;  /* 0x080100006f3c783b */ /* 0x004e680000000200 */
[----:B------:R-:W-:Y:S04]  /*44b60*/  LDSM.16.M88.4 R52, [R111+0x82100] ;  /* 0x082100006f34783b */ /* 0x000fe80000000200 */
[----:B------:R-:W-:Y:S04]  /*44b70*/  LDSM.16.M88.4 R48, [R111+0x83100] ;  /* 0x083100006f30783b */ /* 0x000fe80000000200 */
[----:B------:R-:W2:Y:S04]  /*44b80*/  LDSM.16.M88.4 R56, [R111+0x81100] ;  /* 0x081100006f38783b */ /* 0x000ea80000000200 */
[----:B------:R-:W3:Y:S04]  /*44b90*/  LDSM.16.M88.4 R44, [R111+0x84100] ;  /* 0x084100006f2c783b */ /* 0x000ee80000000200 */
[----:B------:R-:W4:Y:S04]  /*44ba0*/  LDSM.16.M88.4 R40, [R111+0x85100] ;  /* 0x085100006f28783b */ /* 0x000f280000000200 */
[----:B------:R-:W3:Y:S04]  /*44bb0*/  LDSM.16.M88.4 R36, [R111+0x86100] ;  /* 0x086100006f24783b */ /* 0x000ee80000000200 */
[----:B------:R-:W3:Y:S04]  /*44bc0*/  LDSM.16.M88.4 R32, [R111+0x87100] ;  /* 0x087100006f20783b */ /* 0x000ee80000000200 */
[----:B------:R-:W3:Y:S04]  /*44bd0*/  LDSM.16.M88.4 R28, [R111+0x88100] ;  /* 0x088100006f1c783b */ /* 0x000ee80000000200 */
[----:B------:R-:W3:Y:S04]  /*44be0*/  LDSM.16.M88.4 R24, [R111+0x89100] ;  /* 0x089100006f18783b */ /* 0x000ee80000000200 */
[----:B------:R-:W3:Y:S04]  /*44bf0*/  LDSM.16.M88.4 R20, [R111+0x8a100] ;  /* 0x08a100006f14783b */ /* 0x000ee80000000200 */
[----:B------:R-:W4:Y:S04]  /*44c00*/  LDSM.16.M88.4 R16, [R111+0x8b100] ;  /* 0x08b100006f10783b */ /* 0x000f280000000200 */
[----:B------:R-:W4:Y:S01]  /*44c10*/  LDSM.16.M88.4 R12, [R111+0x8c100] ;  /* 0x08c100006f0c783b */ /* 0x000f220000000200 */
[C---:B-1----:R-:W-:Y:S03]  /*44c20*/  HMMA.1688.F32.TF32 R100, R64.reuse, R60, R104 ;  /* 0x0000003c4064723c */ /* 0x042fe60000081068 */
[----:B------:R-:W1:Y:S04]  /*44c30*/  LDSM.16.M88.4 R8, [R111+0x8d100] ;  /* 0x08d100006f08783b */ /* 0x000e680000000200 */
[----:B------:R-:W1:Y:S04]  /*44c40*/  LDSM.16.M88.4 R4, [R111+0x8e100] ;  /* 0x08e100006f04783b */ /* 0x000e680000000200 */
[----:B------:R-:W1:Y:S01]  /*44c50*/  LDSM.16.M88.4 R232, [R111+0x8f100] ;  /* 0x08f100006fe8783b */ /* 0x000e620000000200 */
[----:B--2---:R-:W-:Y:S03]  /*44c60*/  HMMA.1688.F32.TF32 R88, R64, R56, R88 ;  /* 0x000000384058723c */ /* 0x004fe60000081058 */
[----:B------:R-:W-:Y:S04]  /*44c70*/  STL [R1+0x3010], R54 ;  /* 0x0030103601007387 */ /* 0x000fe80000100800 */
[----:B------:R-:W-:Y:S04]  /*44c80*/  STL [R1+0x300c], R55 ;  /* 0x00300c3701007387 */ /* 0x000fe80000100800 */
[----:B------:R-:W-:Y:S04]  /*44c90*/  STL [R1+0x3008], R50 ;  /* 0x0030083201007387 */ /* 0x000fe80000100800 */
[----:B------:R-:W-:Y:S04]  /*44ca0*/  STL [R1+0x3004], R51 ;  /* 0x0030043301007387 */ /* 0x000fe80000100800 */
[----:B---3--:R-:W-:Y:S01]  /*44cb0*/  STL [R1+0x3014], R46 ;  /* 0x0030142e01007387 */ /* 0x008fe20000100800 */
[----:B------:R-:W-:-:S03]  /*44cc0*/  IMAD.MOV.U32 R166, RZ, RZ, R100 ;  /* 0x000000ffffa67224 */ /* 0x000fc600078e0064 */
[----:B------:R-:W-:Y:S01]  /*44cd0*/  STL [R1+0x3000], R47 ;  /* 0x0030002f01007387 */ /* 0x000fe20000100800 */
[----:B------:R-:W-:Y:S01]  /*44ce0*/  IMAD.MOV.U32 R167, RZ, RZ, R101 ;  /* 0x000000ffffa77224 */ /* 0x000fe200078e0065 */
[----:B------:R-:W-:Y:S02]  /*44cf0*/  MOV R171, R102 ;  /* 0x0000006600ab7202 */ /* 0x000fe40000000f00 */
[----:B----4-:R-:W-:Y:S01]  /*44d00*/  STL [R1+0x301c], R42 ;  /* 0x00301c2a01007387 */ /* 0x010fe20000100800 */
[----:B------:R-:W-:-:S03]  /*44d10*/  IMAD.MOV.U32 R175, RZ, RZ, R103 ;  /* 0x000000ffffaf7224 */ /* 0x000fc600078e0067 */
[----:B------:R-:W-:Y:S01]  /*44d20*/  STL [R1+0x3018], R43 ;  /* 0x0030182b01007387 */ /* 0x000fe20000100800 */
[C---:B------:R-:W-:Y:S03]  /*44d30*/  HMMA.1688.F32.TF32 R100, R64.reuse, R52, R92 ;  /* 0x000000344064723c */ /* 0x040fe6000008105c */
[----:B------:R-:W-:Y:S04]  /*44d40*/  STL [R1+0x2ffc], R38 ;  /* 0x002ffc2601007387 */ /* 0x000fe80000100800 */
        /* <DEDUP_REMOVED lines=10> */
[----:B------:R-:W-:Y:S03]  /*44df0*/  HMMA.1688.F32.TF32 R76, R64, R36, R76 ;  /* 0x00000024404c723c */ /* 0x000fe6000008104c */
[----:B------:R-:W-:Y:S04]  /*44e00*/  STL [R1+0x2fd4], R22 ;  /* 0x002fd41601007387 */ /* 0x000fe80000100800 */
[----:B------:R-:W-:Y:S04]  /*44e10*/  STL [R1+0x2fb8], R23 ;  /* 0x002fb81701007387 */ /* 0x000fe80000100800 */
[----:B------:R-:W-:Y:S04]  /*44e20*/  STL [R1+0x2fb4], R18 ;  /* 0x002fb41201007387 */ /* 0x000fe80000100800 */
[----:B------:R-:W-:Y:S04]  /*44e30*/  STL [R1+0x2fb0], R19 ;  /* 0x002fb01301007387 */ /* 0x000fe80000100800 */
[----:B------:R-:W-:Y:S04]  /*44e40*/  STL [R1+0x2fdc], R14 ;  /* 0x002fdc0e01007387 */ /* 0x000fe80000100800 */
[----:B------:R-:W-:Y:S04]  /*44e50*/  STL [R1+0x2fd8], R15 ;  /* 0x002fd80f01007387 */ /* 0x000fe80000100800 */
[----:B-1----:R-:W-:Y:S04]  /*44e60*/  STL [R1+0x2fe4], R10 ;  /* 0x002fe40a01007387 */ /* 0x002fe80000100800 */
[----:B------:R-:W-:Y:S01]  /*44e70*/  STL [R1+0x2fe0], R11 ;  /* 0x002fe00b01007387 */ /* 0x000fe20000100800 */
[----:B------:R-:W-:-:S03]  /*44e80*/  IMAD.MOV.U32 R215, RZ, RZ, R88 ;  /* 0x000000ffffd77224 */ /* 0x000fc600078e0058 */
[----:B------:R-:W-:Y:S01]  /*44e90*/  STL [R1+0x2fec], R6 ;  /* 0x002fec0601007387 */ /* 0x000fe20000100800 */
[----:B------:R-:W-:-:S03]  /*44ea0*/  MOV R214, R89 ;  /* 0x0000005900d67202 */ /* 0x000fc60000000f00 */
[----:B------:R-:W-:Y:S01]  /*44eb0*/  STL [R1+0x2fe8], R7 ;  /* 0x002fe80701007387 */ /* 0x000fe20000100800 */
[----:B------:R-:W-:-:S03]  /*44ec0*/  IMAD.MOV.U32 R213, RZ, RZ, R90 ;  /* 0x000000ffffd57224 */ /* 0x000fc600078e005a */
[----:B------:R-:W-:Y:S01]  /*44ed0*/  STL [R1+0x2ff4], R234 ;  /* 0x002ff4ea01007387 */ /* 0x000fe20000100800 */
[----:B------:R-:W-:Y:S03]  /*44ee0*/  HMMA.1688.F32.TF32 R72, R64, R32, R72 ;  /* 0x000000204048723c */ /* 0x000fe60000081048 */
[----:B------:R-:W-:Y:S01]  /*44ef0*/  STL [R1+0x2ff0], R235 ;  /* 0x002ff0eb01007387 */ /* 0x000fe20000100800 */
[----:B------:R-:W-:-:S03]  /*44f00*/  IMAD.MOV.U32 R212, RZ, RZ, R91 ;  /* 0x000000ffffd47224 */ /* 0x000fc600078e005b */
[----:B------:R-:W2:Y:S04]  /*44f10*/  LDL.LU R88, [R1+0x40] ;  /* 0x0000400001587983 */ /* 0x000ea80000300800 */
[----:B------:R-:W2:Y:S04]  /*44f20*/  LDL.LU R89, [R1+0x44] ;  /* 0x0000440001597983 */ /* 0x000ea80000300800 */
[----:B------:R-:W2:Y:S04]  /*44f30*/  LDL.LU R90, [R1+0x48] ;  /* 0x00004800015a7983 */ /* 0x000ea80000300800 */
[----:B------:R-:W2:Y:S04]  /*44f40*/  LDL.LU R91, [R1+0x4c] ;  /* 0x00004c00015b7983 */ /* 0x000ea80000300800 */
[----:B------:R-:W-:Y:S04]  /*44f50*/  STL.64 [R1+0xa0], R100 ;  /* 0x0000a06401007387 */ /* 0x000fe80000100a00 */
[----:B------:R-:W-:Y:S04]  /*44f60*/  STL.64 [R1+0xa8], R102 ;  /* 0x0000a86601007387 */ /* 0x000fe80000100a00 */
[----:B------:R-:W-:Y:S04]  /*44f70*/  STL.64 [R1+0x90], R92 ;  /* 0x0000905c01007387 */ /* 0x000fe80000100a00 */
[----:B------:R-:W-:Y:S04]  /*44f80*/  STL.64 [R1+0x98], R94 ;  /* 0x0000985e01007387 */ /* 0x000fe80000100a00 */
[----:B------:R1:W-:Y:S04]  /*44f90*/  STL.64 [R1+0x80], R84 ;  /* 0x0000805401007387 */ /* 0x0003e80000100a00 */
[----:B------:R3:W-:Y:S04]  /*44fa0*/  STL.64 [R1+0x88], R86 ;  /* 0x0000885601007387 */ /* 0x0007e80000100a00 */
[----:B-1----:R-:W4:Y:S04]  /*44fb0*/  LDL.LU R84, [R1+0x30] ;  /* 0x0000300001547983 */ /* 0x002f280000300800 */
[----:B------:R1:W-:Y:S04]  /*44fc0*/  STL.64 [R1+0x70], R80 ;  /* 0x0000705001007387 */ /* 0x0003e80000100a00 */
[----:B------:R1:W-:Y:S04]  /*44fd0*/  STL.64 [R1+0x78], R82 ;  /* 0x0000785201007387 */ /* 0x0003e80000100a00 */
[----:B------:R1:W-:Y:S04]  /*44fe0*/  STL.64 [R1+0x60], R76 ;  /* 0x0000604c01007387 */ /* 0x0003e80000100a00 */
[----:B------:R1:W-:Y:S04]  /*44ff0*/  STL.64 [R1+0x68], R78 ;  /* 0x0000684e01007387 */ /* 0x0003e80000100a00 */
[----:B------:R-:W4:Y:S04]  /*45000*/  LDL.LU R85, [R1+0x34] ;  /* 0x0000340001557983 */ /* 0x000f280000300800 */
[----:B---3--:R-:W4:Y:S04]  /*45010*/  LDL.LU R86, [R1+0x38] ;  /* 0x0000380001567983 */ /* 0x008f280000300800 */
[----:B------:R-:W4:Y:S04]  /*45020*/  LDL.LU R87, [R1+0x3c] ;  /* 0x00003c0001577983 */ /* 0x000f280000300800 */
[----:B-1----:R-:W3:Y:S04]  /*45030*/  LDL.LU R80, [R1+0x20] ;  /* 0x0000200001507983 */ /* 0x002ee80000300800 */
[----:B------:R-:W3:Y:S04]  /*45040*/  LDL.LU R81, [R1+0x24] ;  /* 0x0000240001517983 */ /* 0x000ee80000300800 */
[----:B------:R-:W3:Y:S04]  /*45050*/  LDL.LU R82, [R1+0x28] ;  /* 0x0000280001527983 */ /* 0x000ee80000300800 */
[----:B------:R-:W3:Y:S01]  /*45060*/  LDL.LU R83, [R1+0x2c] ;  /* 0x00002c0001537983 */ /* 0x000ee20000300800 */
[----:B------:R-:W-:-:S03]  /*45070*/  MOV R46, R72 ;  /* 0x00000048002e7202 */ /* 0x000fc60000000f00 */
[----:B------:R-:W3:Y:S01]  /*45080*/  LDL.LU R76, [R1+0x10] ;  /* 0x00001000014c7983 */ /* 0x000ee20000300800 */
[----:B------:R-:W-:-:S03]  /*45090*/  IMAD.MOV.U32 R54, RZ, RZ, R73 ;  /* 0x000000ffff367224 */ /* 0x000fc600078e0049 */
[----:B------:R-:W3:Y:S01]  /*450a0*/  LDL.LU R77, [R1+0x14] ;  /* 0x00001400014d7983 */ /* 0x000ee20000300800 */
[----:B------:R-:W-:-:S03]  /*450b0*/  IMAD.MOV.U32 R55, RZ, RZ, R74 ;  /* 0x000000ffff377224 */ /* 0x000fc600078e004a */
[----:B------:R-:W3:Y:S01]  /*450c0*/  LDL.LU R78, [R1+0x18] ;  /* 0x00001800014e7983 */ /* 0x000ee20000300800 */
[----:B------:R-:W-:-:S03]  /*450d0*/  MOV R50, R75 ;  /* 0x0000004b00327202 */ /* 0x000fc60000000f00 */
[----:B------:R-:W3:Y:S04]  /*450e0*/  LDL.LU R79, [R1+0x1c] ;  /* 0x00001c00014f7983 */ /* 0x000ee80000300800 */
[----:B------:R-:W3:Y:S04]  /*450f0*/  LDL.LU R72, [R1] ;  /* 0x0000000001487983 */ /* 0x000ee80000300800 */
[----:B------:R-:W3:Y:S04]  /*45100*/  LDL.LU R73, [R1+0x4] ;  /* 0x0000040001497983 */ /* 0x000ee80000300800 */
[----:B------:R-:W3:Y:S04]  /*45110*/  LDL.LU R74, [R1+0x8] ;  /* 0x00000800014a7983 */ /* 0x000ee80000300800 */
[----:B------:R-:W3:Y:S04]  /*45120*/  LDL.LU R75, [R1+0xc] ;  /* 0x00000c00014b7983 */ /* 0x000ee80000300800 */
[----:B------:R-:W-:Y:S04]  /*45130*/  STL [R1+0x302c], R46 ;  /* 0x00302c2e01007387 */ /* 0x000fe80000100800 */
[----:B------:R-:W-:Y:S04]  /*45140*/  STL [R1+0x3028], R54 ;  /* 0x0030283601007387 */ /* 0x000fe80000100800 */
[----:B------:R-:W-:Y:S04]  /*45150*/  STL [R1+0x3024], R55 ;  /* 0x0030243701007387 */ /* 0x000fe80000100800 */
[----:B------:R1:W-:Y:S01]  /*45160*/  STL [R1+0x3020], R50 ;  /* 0x0030203201007387 */ /* 0x0003e20000100800 */
[C---:B--2---:R-:W-:Y:S11]  /*45170*/  HMMA.1688.F32.TF32 R88, R64.reuse, R28, R88 ;  /* 0x0000001c4058723c */ /* 0x044ff60000081058 */
[----:B------:R-:W-:Y:S11]  /*45180*/  @!UPT UIADD3 URZ, URZ, URZ, URZ ;  /* 0x0000003f3f3ff290 */ /* 0x000ff6000fffe03f */
[----:B------:R-:W-:Y:S02]  /*45190*/  @!UPT UIADD3 URZ, URZ, URZ, URZ ;  /* 0x0000003f3f3ff290 */ /* 0x000fe4000fffe03f */
[----:B------:R-:W-:Y:S01]  /*451a0*/  IMAD.MOV.U32 R39, RZ, RZ, R91 ;  /* 0x000000ffff277224 */ /* 0x000fe200078e005b */
[----:B------:R-:W-:Y:S01]  /*451b0*/  MOV R38, R90 ;  /* 0x0000005a00267202 */ /* 0x000fe20000000f00 */
[----:B------:R-:W-:Y:S02]  /*451c0*/  IMAD.MOV.U32 R47, RZ, RZ, R89 ;  /* 0x000000ffff2f7224 */ /* 0x000fe400078e0059 */
[----:B------:R-:W-:Y:S01]  /*451d0*/  IMAD.MOV.U32 R51, RZ, RZ, R88 ;  /* 0x000000ffff337224 */ /* 0x000fe200078e0058 */
[----:B------:R-:W-:Y:S04]  /*451e0*/  STL [R1+0x303c], R39 ;  /* 0x00303c2701007387 */ /* 0x000fe80000100800 */
[----:B------:R-:W-:Y:S01]  /*451f0*/  STL [R1+0x3038], R38 ;  /* 0x0030382601007387 */ /* 0x000fe20000100800 */
[C---:B----4-:R-:W-:Y:S08]  /*45200*/  HMMA.1688.F32.TF32 R84, R64.reuse, R24, R84 ;  /* 0x000000184054723c */ /* 0x050ff00000081054 */
[----:B---3--:R-:W-:Y:S01]  /*45210*/  HMMA.1688.F32.TF32 R80, R64, R20, R80 ;  /* 0x000000144050723c */ /* 0x008fe20000081050 */
[----:B------:R-:W-:Y:S04]  /*45220*/  STL [R1+0x3034], R47 ;  /* 0x0030342f01007387 */ /* 0x000fe80000100800 */
[----:B------:R2:W-:Y:S11]  /*45230*/  STL [R1+0x3030], R51 ;  /* 0x0030303301007387 */ /* 0x0005f60000100800 */
[----:B------:R-:W-:Y:S01]  /*45240*/  IMAD.MOV.U32 R43, RZ, RZ, R87 ;  /* 0x000000ffff2b7224 */ /* 0x000fe200078e0057 */
[----:B-1----:R-:W-:Y:S01]  /*45250*/  MOV R50, R85 ;  /* 0x0000005500327202 */ /* 0x002fe20000000f00 */
[----:B------:R-:W-:-:S02]  /*45260*/  IMAD.MOV.U32 R42, RZ, RZ, R86 ;  /* 0x000000ffff2a7224 */ /* 0x000fc400078e0056 */
[----:B------:R-:W-:Y:S01]  /*45270*/  IMAD.MOV.U32 R55, RZ, RZ, R84 ;  /* 0x000000ffff377224 */ /* 0x000fe200078e0054 */
[----:B------:R-:W-:Y:S01]  /*45280*/  STL [R1+0x304c], R43 ;  /* 0x00304c2b01007387 */ /* 0x000fe20000100800 */
[----:B------:R-:W-:Y:S02]  /*45290*/  HMMA.1688.F32.TF32 R72, R64, R12, R72 ;  /* 0x0000000c4048723c */ /* 0x000fe40000081048 */
[----:B--2---:R-:W-:Y:S01]  /*452a0*/  IMAD.MOV.U32 R51, RZ, RZ, R81 ;  /* 0x000000ffff337224 */ /* 0x004fe200078e0051 */
[----:B------:R-:W-:Y:S01]  /*452b0*/  MOV R47, R80 ;  /* 0x00000050002f7202 */ /* 0x000fe20000000f00 */
[----:B------:R-:W-:Y:S04]  /*452c0*/  STL [R1+0x3048], R42 ;  /* 0x0030482a01007387 */ /* 0x000fe80000100800 */
[----:B------:R-:W-:Y:S04]  /*452d0*/  STL [R1+0x3044], R50 ;  /* 0x0030443201007387 */ /* 0x000fe80000100800 */
[----:B------:R-:W-:Y:S04]  /*452e0*/  STL [R1+0x3040], R55 ;  /* 0x0030403701007387 */ /* 0x000fe80000100800 */
[----:B------:R1:W-:Y:S04]  /*452f0*/  STL [R1+0x3054], R51 ;  /* 0x0030543301007387 */ /* 0x0003e80000100800 */
[----:B------:R2:W-:Y:S04]  /*45300*/  STL [R1+0x3050], R47 ;  /* 0x0030502f01007387 */ /* 0x0005e80000100800 */
[----:B-1----:R-:W-:Y:S01]  /*45310*/  IMAD.MOV.U32 R51, RZ, RZ, R72 ;  /* 0x000000ffff337224 */ /* 0x002fe200078e0048 */
[----:B------:R-:W-:-:S02]  /*45320*/  MOV R72, R248 ;  /* 0x000000f800487202 */ /* 0x000fc40000000f00 */
[----:B------:R-:W3:Y:S01]  /*45330*/  LDL.LU R248, [R1+0x328c] ;  /* 0x00328c0001f87983 */ /* 0x000ee20000300800 */
[----:B--2---:R-:W-:Y:S01]  /*45340*/  MOV R47, R73 ;  /* 0x00000049002f7202 */ /* 0x004fe20000000f00 */
[----:B------:R-:W-:Y:S02]  /*45350*/  IMAD.MOV.U32 R73, RZ, RZ, R247 ;  /* 0x000000ffff497224 */ /* 0x000fe400078e00f7 */
[----:B------:R-:W2:Y:S01]  /*45360*/  LDL.LU R247, [R1+0x3288] ;  /* 0x0032880001f77983 */ /* 0x000ea20000300800 */
[----:B------:R-:W-:Y:S01]  /*45370*/  HMMA.1688.F32.TF32 R76, R64, R16, R76 ;  /* 0x00000010404c723c */ /* 0x000fe2000008104c */
[----:B------:R-:W-:Y:S02]  /*45380*/  IMAD.MOV.U32 R43, RZ, RZ, R74 ;  /* 0x000000ffff2b7224 */ /* 0x000fe400078e004a */
[----:B------:R-:W-:Y:S01]  /*45390*/  IMAD.MOV.U32 R42, RZ, RZ, R75 ;  /* 0x000000ffff2a7224 */ /* 0x000fe200078e004b */
[----:B------:R-:W-:Y:S01]  /*453a0*/  MOV R75, R2 ;  /* 0x00000002004b7202 */ /* 0x000fe20000000f00 */
[----:B------:R-:W-:-:S02]  /*453b0*/  IMAD.MOV.U32 R74, RZ, RZ, R252 ;  /* 0x000000ffff4a7224 */ /* 0x000fc400078e00fc */
[----:B------:R-:W4:Y:S04]  /*453c0*/  LDL.LU R252, [R1+0x3284] ;  /* 0x0032840001fc7983 */ /* 0x000f280000300800 */
[----:B------:R-:W4:Y:S01]  /*453d0*/  LDL.LU R2, [R1+0x3280] ;  /* 0x0032800001027983 */ /* 0x000f220000300800 */
[----:B------:R-:W-:Y:S01]  /*453e0*/  IMAD.MOV.U32 R80, RZ, RZ, R251 ;  /* 0x000000ffff507224 */ /* 0x000fe200078e00fb */
[----:B------:R-:W-:Y:S01]  /*453f0*/  MOV R81, R243 ;  /* 0x000000f300517202 */ /* 0x000fe20000000f00 */
[----:B------:R-:W-:Y:S01]  /*45400*/  IMAD.MOV.U32 R46, RZ, RZ, R82 ;  /* 0x000000ffff2e7224 */ /* 0x000fe200078e0052 */
[----:B------:R-:W-:Y:S01]  /*45410*/  MOV R54, R83 ;  /* 0x0000005300367202 */ /* 0x000fe20000000f00 */
[----:B------:R-:W-:-:S08]  /*45420*/  IMAD.MOV.U32 R82, RZ, RZ, R240 ;  /* 0x000000ffff527224 */ /* 0x000fd000078e00f0 */
[----:B------:R-:W-:Y:S01]  /*45430*/  IMAD.MOV.U32 R50, RZ, RZ, R76 ;  /* 0x000000ffff327224 */ /* 0x000fe200078e004c */
[----:B------:R-:W-:Y:S01]  /*45440*/  MOV R39, R78 ;  /* 0x0000004e00277202 */ /* 0x000fe20000000f00 */
[----:B------:R-:W-:Y:S02]  /*45450*/  IMAD.MOV.U32 R55, RZ, RZ, R77 ;  /* 0x000000ffff377224 */ /* 0x000fe400078e004d */
[----:B------:R-:W-:Y:S01]  /*45460*/  IMAD.MOV.U32 R76, RZ, RZ, R241 ;  /* 0x000000ffff4c7224 */ /* 0x000fe200078e00f1 */
[----:B------:R-:W-:Y:S01]  /*45470*/  MOV R78, R249 ;  /* 0x000000f9004e7202 */ /* 0x000fe20000000f00 */
[----:B------:R-:W4:Y:S01]  /*45480*/  LDL.LU R241, [R1+0x327c] ;  /* 0x00327c0001f17983 */ /* 0x000f220000300800 */
[----:B------:R-:W-:Y:S02]  /*45490*/  IMAD.MOV.U32 R77, RZ, RZ, R242 ;  /* 0x000000ffff4d7224 */ /* 0x000fe400078e00f2 */
[----:B------:R-:W-:Y:S01]  /*454a0*/  IMAD.MOV.U32 R38, RZ, RZ, R79 ;  /* 0x000000ffff267224 */ /* 0x000fe200078e004f */
[----:B------:R-:W4:Y:S01]  /*454b0*/  LDL.LU R242, [R1+0x3278] ;  /* 0x0032780001f27983 */ /* 0x000f220000300800 */
[----:B------:R-:W-:-:S03]  /*454c0*/  IMAD.MOV.U32 R79, RZ, RZ, R250 ;  /* 0x000000ffff4f7224 */ /* 0x000fc600078e00fa */
[----:B------:R-:W4:Y:S01]  /*454d0*/  LDL.LU R249, [R1+0x3274] ;  /* 0x0032740001f97983 */ /* 0x000f220000300800 */
[----:B------:R-:W-:-:S03]  /*454e0*/  IMAD.MOV.U32 R83, RZ, RZ, R246 ;  /* 0x000000ffff537224 */ /* 0x000fc600078e00f6 */
[----:B------:R-:W4:Y:S04]  /*454f0*/  LDL.LU R250, [R1+0x3270] ;  /* 0x0032700001fa7983 */ /* 0x000f280000300800 */
[----:B------:R-:W4:Y:S04]  /*45500*/  LDL.LU R251, [R1+0x326c] ;  /* 0x00326c0001fb7983 */ /* 0x000f280000300800 */
[----:B------:R-:W4:Y:S04]  /*45510*/  LDL.LU R243, [R1+0x3268] ;  /* 0x0032680001f37983 */ /* 0x000f280000300800 */
[----:B------:R-:W4:Y:S04]  /*45520*/  LDL.LU R240, [R1+0x3264] ;  /* 0x0032640001f07983 */ /* 0x000f280000300800 */
[----:B------:R-:W4:Y:S01]  /*45530*/  LDL.LU R246, [R1+0x3260] ;  /* 0x0032600001f67983 */ /* 0x000f220000300800 */
[----:B---3--:R-:W-:Y:S01]  /*45540*/  IMAD.MOV.U32 R85, RZ, RZ, R248 ;  /* 0x000000ffff557224 */ /* 0x008fe200078e00f8 */
[----:B--2---:R-:W-:-:S02]  /*45550*/  MOV R84, R247 ;  /* 0x000000f700547202 */ /* 0x004fc40000000f00 */
[----:B------:R-:W2:Y:S04]  /*45560*/  LDL.LU R247, [R1+0x325c] ;  /* 0x00325c0001f77983 */ /* 0x000ea80000300800 */
[----:B------:R-:W3:Y:S01]  /*45570*/  LDL.LU R248, [R1+0x3258] ;  /* 0x0032580001f87983 */ /* 0x000ee20000300800 */
[----:B------:R-:W-:Y:S01]  /*45580*/  IMAD.MOV.U32 R86, RZ, RZ, R245 ;  /* 0x000000ffff567224 */ /* 0x000fe200078e00f5 */
[----:B------:R-:W-:Y:S02]  /*45590*/  MOV R87, R244 ;  /* 0x000000f400577202 */ /* 0x000fe40000000f00 */
[----:B------:R-:W3:Y:S01]  /*455a0*/  LDL.LU R245, [R1+0x3254] ;  /* 0x0032540001f57983 */ /* 0x000ee20000300800 */
[----:B----4-:R-:W-:Y:S01]  /*455b0*/  IMAD.MOV.U32 R91, RZ, RZ, R252 ;  /* 0x000000ffff5b7224 */ /* 0x010fe200078e00fc */
[----:B------:R-:W-:-:S02]  /*455c0*/  MOV R90, R2 ;  /* 0x00000002005a7202 */ /* 0x000fc40000000f00 */
[----:B------:R-:W4:Y:S01]  /*455d0*/  LDL.LU R244, [R1+0x3250] ;  /* 0x0032500001f47983 */ /* 0x000f220000300800 */
[----:B------:R-:W-:Y:S02]  /*455e0*/  IMAD.MOV.U32 R89, RZ, RZ, R241 ;  /* 0x000000ffff597224 */ /* 0x000fe400078e00f1 */
[----:B------:R-:W-:Y:S02]  /*455f0*/  IMAD.MOV.U32 R88, RZ, RZ, R242 ;  /* 0x000000ffff587224 */ /* 0x000fe400078e00f2 */
[----:B------:R-:W4:Y:S04]  /*45600*/  LDL.LU R242, [R1+0x324c] ;  /* 0x00324c0001f27983 */ /* 0x000f280000300800 */
[----:B------:R-:W4:Y:S04]  /*45610*/  LDL.LU R241, [R1+0x3248] ;  /* 0x0032480001f17983 */ /* 0x000f280000300800 */
[----:B------:R-:W4:Y:S01]  /*45620*/  LDL.LU R2, [R1+0x3244] ;  /* 0x0032440001027983 */ /* 0x000f220000300800 */
[----:B------:R-:W-:Y:S01]  /*45630*/  IMAD.MOV.U32 R98, RZ, RZ, R250 ;  /* 0x000000ffff627224 */ /* 0x000fe200078e00fa */
[----:B------:R-:W-:-:S02]  /*45640*/  MOV R97, R251 ;  /* 0x000000fb00617202 */ /* 0x000fc40000000f00 */
[----:B------:R-:W4:Y:S01]  /*45650*/  LDL.LU R252, [R1+0x3240] ;  /* 0x0032400001fc7983 */ /* 0x000f220000300800 */
[----:B------:R-:W-:-:S03]  /*45660*/  IMAD.MOV.U32 R96, RZ, RZ, R243 ;  /* 0x000000ffff607224 */ /* 0x000fc600078e00f3 */
[----:B------:R-:W4:Y:S01]  /*45670*/  LDL.LU R243, [R1+0x323c] ;  /* 0x00323c0001f37983 */ /* 0x000f220000300800 */
[----:B------:R-:W-:-:S03]  /*45680*/  IMAD.MOV.U32 R99, RZ, RZ, R249 ;  /* 0x000000ffff637224 */ /* 0x000fc600078e00f9 */
[----:B------:R-:W4:Y:S04]  /*45690*/  LDL.LU R251, [R1+0x3238] ;  /* 0x0032380001fb7983 */ /* 0x000f280000300800 */
[----:B------:R-:W4:Y:S01]  /*456a0*/  LDL.LU R250, [R1+0x3234] ;  /* 0x0032340001fa7983 */ /* 0x000f220000300800 */
[----:B------:R-:W-:-:S03]  /*456b0*/  IMAD.MOV.U32 R94, RZ, RZ, R246 ;  /* 0x000000ffff5e7224 */ /* 0x000fc600078e00f6 */
[----:B------:R-:W4:Y:S01]  /*456c0*/  LDL.LU R249, [R1+0x3230] ;  /* 0x0032300001f97983 */ /* 0x000f220000300800 */
[----:B------:R-:W-:Y:S01]  /*456d0*/  MOV R95, R240 ;  /* 0x000000f0005f7202 */ /* 0x000fe20000000f00 */
[----:B--2---:R-:W-:Y:S01]  /*456e0*/  IMAD.MOV.U32 R93, RZ, RZ, R247 ;  /* 0x000000ffff5d7224 */ /* 0x004fe200078e00f7 */
[----:B---3--:R-:W-:Y:S02]  /*456f0*/  MOV R92, R248 ;  /* 0x000000f8005c7202 */ /* 0x008fe40000000f00 */
        /* <DEDUP_REMOVED lines=15> */
[----:B----4-:R-:W-:Y:S01]  /*457f0*/  IMAD.MOV.U32 R104, RZ, RZ, R241 ;  /* 0x000000ffff687224 */ /* 0x010fe200078e00f1 */
[----:B------:R-:W-:Y:S01]  /*45800*/  MOV R105, R242 ;  /* 0x000000f200697202 */ /* 0x000fe20000000f00 */
[----:B------:R-:W-:-:S02]  /*45810*/  IMAD.MOV.U32 R106, RZ, RZ, R244 ;  /* 0x000000ffff6a7224 */ /* 0x000fc400078e00f4 */
[----:B------:R-:W-:Y:S01]  /*45820*/  IMAD.MOV.U32 R107, RZ, RZ, R245 ;  /* 0x000000ffff6b7224 */ /* 0x000fe200078e00f5 */
[----:B------:R-:W-:Y:S01]  /*45830*/  MOV R119, R249 ;  /* 0x000000f900777202 */ /* 0x000fe20000000f00 */
[----:B------:R-:W-:Y:S01]  /*45840*/  IMAD.MOV.U32 R112, RZ, RZ, R250 ;  /* 0x000000ffff707224 */ /* 0x000fe200078e00fa */
[----:B------:R-:W-:Y:S01]  /*45850*/  MOV R114, R243 ;  /* 0x000000f300727202 */ /* 0x000fe20000000f00 */
[----:B------:R-:W-:Y:S02]  /*45860*/  IMAD.MOV.U32 R113, RZ, RZ, R251 ;  /* 0x000000ffff717224 */ /* 0x000fe400078e00fb */
[----:B--2---:R-:W-:Y:S02]  /*45870*/  IMAD.MOV.U32 R118, RZ, RZ, R248 ;  /* 0x000000ffff767224 */ /* 0x004fe400078e00f8 */
[----:B---3--:R-:W-:Y:S02]  /*45880*/  IMAD.MOV.U32 R117, RZ, RZ, R247 ;  /* 0x000000ffff757224 */ /* 0x008fe400078e00f7 */
[----:B------:R-:W-:-:S02]  /*45890*/  IMAD.MOV.U32 R123, RZ, RZ, R240 ;  /* 0x000000ffff7b7224 */ /* 0x000fc400078e00f0 */
[----:B------:R-:W2:Y:S01]  /*458a0*/  LDL.LU R240, [R1+0x321c] ;  /* 0x00321c0001f07983 */ /* 0x000ea20000300800 */
[----:B------:R-:W-:-:S03]  /*458b0*/  MOV R116, R246 ;  /* 0x000000f600747202 */ /* 0x000fc60000000f00 */
        /* <DEDUP_REMOVED lines=12> */
[----:B------:R-:W3:Y:S04]  /*45980*/  LDL.LU R108, [R1+0x170] ;  /* 0x00017000016c7983 */ /* 0x000ee80000300800 */
[----:B------:R-:W3:Y:S01]  /*45990*/  LDL.LU R109, [R1+0x174] ;  /* 0x00017400016d7983 */ /* 0x000ee20000300800 */
[C---:B------:R-:W-:Y:S11]  /*459a0*/  HMMA.1688.F32.TF32 R100, R68.reuse, R60, R128 ;  /* 0x0000003c4464723c */ /* 0x040ff60000081080 */
[----:B------:R-:W-:Y:S11]  /*459b0*/  @!UPT UIADD3 URZ, URZ, URZ, URZ ;  /* 0x0000003f3f3ff290 */ /* 0x000ff6000fffe03f */
[----:B------:R-:W-:Y:S02]  /*459c0*/  @!UPT UIADD3 URZ, URZ, URZ, URZ ;  /* 0x0000003f3f3ff290 */ /* 0x000fe4000fffe03f */
[----:B------:R-:W-:Y:S01]  /*459d0*/  MOV R22, R100 ;  /* 0x0000006400167202 */ /* 0x000fe20000000f00 */
[----:B------:R-:W-:Y:S01]  /*459e0*/  IMAD.MOV.U32 R26, RZ, RZ, R101 ;  /* 0x000000ffff1a7224 */ /* 0x000fe200078e0065 */
[----:B------:R-:W-:Y:S01]  /*459f0*/  MOV R31, R103 ;  /* 0x00000067001f7202 */ /* 0x000fe20000000f00 */
        /* <DEDUP_REMOVED lines=16> */
[----:B------:R-:W-:Y:S02]  /*45b00*/  IMAD.MOV.U32 R110, RZ, RZ, R252 ;  /* 0x000000ffff6e7224 */ /* 0x000fe400078e00fc */
[----:B------:R-:W-:Y:S11]  /*45b10*/  IMAD.MOV.U32 R111, RZ, RZ, R2 ;  /* 0x000000ffff6f7224 */ /* 0x000ff600078e0002 */
[----:B------:R-:W-:Y:S10]  /*45b20*/  @!UPT UIADD3 URZ, URZ, URZ, URZ ;  /* 0x0000003f3f3ff290 */ /* 0x000ff4000fffe03f */
[----:B------:R-:W-:Y:S01]  /*45b30*/  MOV R34, R100 ;  /* 0x0000006400227202 */ /* 0x000fe20000000f00 */
[----:B------:R-:W-:Y:S01]  /*45b40*/  IMAD.MOV.U32 R35, RZ, RZ, R101 ;  /* 0x000000ffff237224 */ /* 0x000fe200078e0065 */
[----:B------:R-:W-:Y:S01]  /*45b50*/  MOV R23, R103 ;  /* 0x0000006700177202 */ /* 0x000fe20000000f00 */
[----:B------:R-:W-:Y:S01]  /*45b60*/  IMAD.MOV.U32 R27, RZ, RZ, R102 ;  /* 0x000000ffff1b7224 */ /* 0x000fe200078e0066 */
[C---:B------:R-:W-:Y:S08]  /*45b70*/  HMMA.1688.F32.TF32 R104, R68.reuse, R36, R104 ;  /* 0x000000244468723c */ /* 0x040ff00000081068 */
[C---:B------:R-:W-:Y:S08]  /*45b80*/  HMMA.1688.F32.TF32 R96, R68.reuse, R28, R96 ;  /* 0x0000001c4460723c */ /* 0x040ff00000081060 */
[C---:B------:R-:W-:Y:S08]  /*45b90*/  HMMA.1688.F32.TF32 R72, R68.reuse, R8, R72 ;  /* 0x000000084448723c */ /* 0x040ff00000081048 */
[C---:B--2---:R-:W-:Y:S08]  /*45ba0*/  HMMA.1688.F32.TF32 R100, R68.reuse, R44, R112 ;  /* 0x0000002c4464723c */ /* 0x044ff00000081070 */
[C---:B---3--:R-:W-:Y:S11]  /*45bb0*/  HMMA.1688.F32.TF32 R108, R68.reuse, R40, R108 ;  /* 0x00000028446c723c */ /* 0x048ff6000008106c */
[----:B------:R-:W-:Y:S05]  /*45bc0*/  @!UPT UIADD3 URZ, URZ, URZ, URZ ;  /* 0x0000003f3f3ff290 */ /* 0x000fea000fffe03f */
[----:B------:R-:W-:Y:S01]  /*45bd0*/  IMAD.MOV.U32 R18, RZ, RZ, R100 ;  /* 0x000000ffff127224 */ /* 0x000fe200078e0064 */
[----:B------:R-:W-:Y:S01]  /*45be0*/  MOV R252, R102 ;  /* 0x0000006600fc7202 */ /* 0x000fe20000000f00 */
[----:B------:R-:W-:Y:S02]  /*45bf0*/  IMAD.MOV.U32 R19, RZ, RZ, R101 ;  /* 0x000000ffff137224 */ /* 0x000fe400078e0065 */
[----:B------:R-:W-:Y:S02]  /*45c00*/  IMAD.MOV.U32 R2, RZ, RZ, R103 ;  /* 0x000000ffff027224 */ /* 0x000fe400078e0067 */
        /* <DEDUP_REMOVED lines=117> */
[----:B------:R-:W-:Y:S01]  /*46360*/  HMMA.1688.F32.TF32 R240, R64, R232, R240 ;  /* 0x000000e840f0723c */ /* 0x000fe200000810f0 */
[----:B------:R-:W-:Y:S04]  /*46370*/  LDS R64, [R3+0x20200] ;  /* 0x0202000003407984 */ /* 0x000fe80000000800 */
[----:B------:R-:W-:Y:S04]  /*46380*/  LDS R66, [R3+0x22200] ;  /* 0x0222000003427984 */ /* 0x000fe80000000800 */
[----:B------:R-:W-:Y:S04]  /*46390*/  LDS R65, [R0+0x20200] ;  /* 0x0202000000417984 */ /* 0x000fe80000000800 */
[----:B------:R-:W2:Y:S02]  /*463a0*/  LDS R67, [R0+0x22200] ;  /* 0x0222000000437984 */ /* 0x000ea40000000800 */
[----:B--2---:R-:W-:Y:S08]  /*463b0*/  HMMA.1688.F32.TF32 R128, R64, R32, R128 ;  /* 0x000000204080723c */ /* 0x004ff00000081080 */
[C---:B---3--:R-:W-:Y:S08]  /*463c0*/  HMMA.1688.F32.TF32 R100, R68.reuse, R232, R156 ;  /* 0x000000e84464723c */ /* 0x048ff0000008109c */
[----:B------:R-:W-:Y:S01]  /*463d0*/  HMMA.1688.F32.TF32 R176, R68, R4, R228 ;  /* 0x0000000444b0723c */ /* 0x000fe200000810e4 */
[----:B------:R-:W-:Y:S04]  /*463e0*/  LDS R68, [R3+0x20300] ;  /* 0x0203000003447984 */ /* 0x000fe80000000800 */
[----:B------:R-:W-:Y:S03]  /*463f0*/  LDS R70, [R3+0x22300] ;  /* 0x0223000003467984 */ /* 0x000fe60000000800 */
[C---:B------:R-:W-:Y:S01]  /*46400*/  HMMA.1688.F32.TF32 R144, R64.reuse, R48, R144 ;  /* 0x000000304090723c */ /* 0x040fe20000081090 */
[----:B------:R-:W-:Y:S04]  /*46410*/  LDS R69, [R0+0x20300] ;  /* 0x0203000000457984 */ /* 0x000fe80000000800 */
[----:B------:R-:W1:Y:S03]  /*46420*/  LDS R71, [R0+0x22300] ;  /* 0x0223000000477984 */ /* 0x000e660000000800 */
[C---:B------:R-:W-:Y:S07]  /*46430*/  HMMA.1688.F32.TF32 R152, R64.reuse, R56, R152 ;  /* 0x000000384098723c */ /* 0x040fee0000081098 */
[----:B------:R-:W-:Y:S04]  /*46440*/  STL.64 [R1+0xe0], R176 ;  /* 0x0000e0b001007387 */ /* 0x000fe80000100a00 */
[----:B------:R-:W-:Y:S01]  /*46450*/  STL.64 [R1+0xe8], R178 ;  /* 0x0000e8b201007387 */ /* 0x000fe20000100a00 */
[C---:B------:R-:W-:Y:S03]  /*46460*/  HMMA.1688.F32.TF32 R156, R64.reuse, R60, R160 ;  /* 0x0000003c409c723c */ /* 0x040fe600000810a0 */
[----:B------:R-:W-:Y:S04]  /*46470*/  STL.64 [R1+0xd0], R100 ;  /* 0x0000d06401007387 */ /* 0x000fe80000100a00 */
[----:B------:R2:W-:Y:S02]  /*46480*/  STL.64 [R1+0xd8], R102 ;  /* 0x0000d86601007387 */ /* 0x0005e40000100a00 */
[C---:B--2---:R-:W-:Y:S11]  /*46490*/  HMMA.1688.F32.TF32 R100, R64.reuse, R52, R148 ;  /* 0x000000344064723c */ /* 0x044ff60000081094 */
[----:B------:R-:W-:Y:S03]  /*464a0*/  @!UPT UIADD3 URZ, URZ, URZ, URZ ;  /* 0x0000003f3f3ff290 */ /* 0x000fe6000fffe03f */
[----:B------:R-:W-:Y:S04]  /*464b0*/  STL.64 [R1+0x4b0], R156 ;  /* 0x0004b09c01007387 */ /* 0x000fe80000100a00 */
[----:B------:R-:W-:Y:S01]  /*464c0*/  STL.64 [R1+0x4b8], R158 ;  /* 0x0004b89e01007387 */ /* 0x000fe20000100a00 */
[C---:B------:R-:W-:Y:S03]  /*464d0*/  HMMA.1688.F32.TF32 R140, R64.reuse, R44, R140 ;  /* 0x0000002c408c723c */ /* 0x040fe6000008108c */
[----:B------:R-:W-:Y:S04]  /*464e0*/  STL.64 [R1+0x4a0], R152 ;  /* 0x0004a09801007387 */ /* 0x000fe80000100a00 */
[----:B------:R-:W-:Y:S04]  /*464f0*/  STL.64 [R1+0x4a8], R154 ;  /* 0x0004a89a01007387 */ /* 0x000fe80000100a00 */
[----:B------:R-:W-:Y:S04]  /*46500*/  STL.64 [R1+0x490], R100 ;  /* 0x0004906401007387 */ /* 0x000fe80000100a00 */
[----:B------:R2:W-:Y:S02]  /*46510*/  STL.64 [R1+0x498], R102 ;  /* 0x0004986601007387 */ /* 0x0005e40000100a00 */
[C---:B--2---:R-:W-:Y:S02]  /*46520*/  HMMA.1688.F32.TF32 R100, R64.reuse, R40, R136 ;  /* 0x000000284064723c */ /* 0x044fe40000081088 */
[----:B------:R-:W-:Y:S04]  /*46530*/  STL.64 [R1+0x480], R144 ;  /* 0x0004809001007387 */ /* 0x000fe80000100a00 */
[----:B------:R-:W-:Y:S02]  /*46540*/  STL.64 [R1+0x488], R146 ;  /* 0x0004889201007387 */ /* 0x000fe40000100a00 */
[C---:B------:R-:W-:Y:S02]  /*46550*/  HMMA.1688.F32.TF32 R132, R64.reuse, R36, R132 ;  /* 0x000000244084723c */ /* 0x040fe40000081084 */
[----:B------:R-:W-:Y:S04]  /*46560*/  STL.64 [R1+0x470], R140 ;  /* 0x0004708c01007387 */ /* 0x000fe80000100a00 */
[----:B------:R-:W-:Y:S09]  /*46570*/  STL.64 [R1+0x478], R142 ;  /* 0x0004788e01007387 */ /* 0x000ff20000100a00 */
[----:B------:R-:W-:Y:S04]  /*46580*/  STL.64 [R1+0x460], R100 ;  /* 0x0004606401007387 */ /* 0x000fe80000100a00 */
[----:B------:R2:W-:Y:S02]  /*46590*/  STL.64 [R1+0x468], R102 ;  /* 0x0004686601007387 */ /* 0x0005e40000100a00 */
[C---:B--2---:R-:W-:Y:S02]  /*465a0*/  HMMA.1688.F32.TF32 R100, R64.reuse, R28, R124 ;  /* 0x0000001c4064723c */ /* 0x044fe4000008107c */
        /* <DEDUP_REMOVED lines=14> */
[----:B------:R-:W-:Y:S07]  /*46690*/  HMMA.1688.F32.TF32 R104, R64, R8, R104 ;  /* 0x000000084068723c */ /* 0x000fee0000081068 */
[----:B------:R-:W-:Y:S04]  /*466a0*/  STL.64 [R1+0x210], R100 ;  /* 0x0002106401007387 */ /* 0x000fe80000100a00 */
[----:B------:R2:W-:Y:S01]  /*466b0*/  STL.64 [R1+0x218], R102 ;  /* 0x0002186601007387 */ /* 0x0005e20000100a00 */
[----:B-1----:R-:W-:Y:S08]  /*466c0*/  HMMA.1688.F32.TF32 R88, R68, R60, R88 ;  /* 0x0000003c4458723c */ /* 0x002ff00000081058 */
[C---:B--2---:R-:W-:Y:S08]  /*466d0*/  HMMA.1688.F32.TF32 R100, R64.reuse, R4, R92 ;  /* 0x000000044064723c */ /* 0x044ff0000008105c */
[----:B------:R-:W-:Y:S08]  /*466e0*/  HMMA.1688.F32.TF32 R92, R64, R232, R96 ;  /* 0x000000e8405c723c */ /* 0x000ff00000081060 */
[C---:B------:R-:W-:Y:S08]  /*466f0*/  HMMA.1688.F32.TF32 R84, R68.reuse, R56, R84 ;  /* 0x000000384454723c */ /* 0x040ff00000081054 */
[C---:B------:R-:W-:Y:S08]  /*46700*/  HMMA.1688.F32.TF32 R80, R68.reuse, R52, R80 ;  /* 0x000000344450723c */ /* 0x040ff00000081050 */
[C---:B------:R-:W-:Y:S01]  /*46710*/  HMMA.1688.F32.TF32 R76, R68.reuse, R48, R76 ;  /* 0x00000030444c723c */ /* 0x040fe2000008104c */
        /* <DEDUP_REMOVED lines=15> */
[----:B------:R-:W-:Y:S04]  /*46810*/  LDS R64, [R3+0x20400] ;  /* 0x0204000003407984 */ /* 0x000fe80000000800 */
[----:B-1----:R-:W3:Y:S04]  /*46820*/  LDL.LU R80, [R1+0x250] ;  /* 0x0002500001507983 */ /* 0x002ee80000300800 */
[----:B------:R-:W-:Y:S04]  /*46830*/  STL.64 [R1+0x3f0], R76 ;  /* 0x0003f04c01007387 */ /* 0x000fe80000100a00 */
[----:B------:R-:W-:Y:S04]  /*46840*/  STL.64 [R1+0x3f8], R78 ;  /* 0x0003f84e01007387 */ /* 0x000fe80000100a00 */
[----:B------:R1:W-:Y:S04]  /*46850*/  STL.64 [R1+0x3e0], R72 ;  /* 0x0003e04801007387 */ /* 0x0003e80000100a00 */
[----:B------:R4:W-:Y:S04]  /*46860*/  STL.64 [R1+0x3e8], R74 ;  /* 0x0003e84a01007387 */ /* 0x0009e80000100a00 */
[----:B------:R-:W3:Y:S04]  /*46870*/  LDL.LU R81, [R1+0x254] ;  /* 0x0002540001517983 */ /* 0x000ee80000300800 */
[----:B--2---:R-:W3:Y:S04]  /*46880*/  LDL.LU R82, [R1+0x258] ;  /* 0x0002580001527983 */ /* 0x004ee80000300800 */
        /* <DEDUP_REMOVED lines=101> */
[----:B------:R-:W-:Y:S04]  /*46ee0*/  LDS R66, [R3+0x22400] ;  /* 0x0224000003427984 */ /* 0x000fe80000000800 */
[----:B------:R-:W-:Y:S04]  /*46ef0*/  LDS R65, [R0+0x20400] ;  /* 0x0204000000417984 */ /* 0x000fe80000000800 */
[----:B------:R-:W1:Y:S01]  /*46f00*/  LDS R67, [R0+0x22400] ;  /* 0x0224000000437984 */ /* 0x000e620000000800 */
        /* <DEDUP_REMOVED lines=16> */
[----:B------:R3:W-:Y:S04]  /*47010*/  STL.64 [R1+0x3c8], R102 ;  /* 0x0003c86601007387 */ /* 0x0007e80000100a00 */
[----:B---3--:R-:W3:Y:S04]  /*47020*/  LDL.LU.64 R102, [R1+0x31d8] ;  /* 0x0031d80001667983 */ /* 0x008ee80000300a00 */
[----:B------:R-:W4:Y:S04]  /*47030*/  LDL.LU.64 R100, [R1+0x31d0] ;  /* 0x0031d00001647983 */ /* 0x000f280000300a00 */
        /* <DEDUP_REMOVED lines=33> */
[----:B------:R-:W2:Y:S04]  /*47250*/  LDL.LU R68, [R1+0x600] ;  /* 0x0006000001447983 */ /* 0x000ea80000300800 */
        /* <DEDUP_REMOVED lines=12> */
[C---:B------:R-:W-:Y:S01]  /*47320*/  HMMA.1688.F32.TF32 R112, R64.reuse, R48, R112 ;  /* 0x000000304070723c */ /* 0x040fe20000081070 */
[----:B------:R-:W-:Y:S07]  /*47330*/  STL.64 [R1+0x330], R124 ;  /* 0x0003307c01007387 */ /* 0x000fee0000100a00 */
[C---:B------:R-:W-:Y:S01]  /*47340*/  HMMA.1688.F32.TF32 R108, R64.reuse, R44, R108 ;  /* 0x0000002c406c723c */ /* 0x040fe2000008106c */
[----:B------:R1:W-:Y:S07]  /*47350*/  STL.64 [R1+0x338], R126 ;  /* 0x0003387e01007387 */ /* 0x0003ee0000100a00 */
[C---:B------:R-:W-:Y:S01]  /*47360*/  HMMA.1688.F32.TF32 R104, R64.reuse, R40, R104 ;  /* 0x000000284068723c */ /* 0x040fe20000081068 */
[----:B-1----:R-:W3:Y:S07]  /*47370*/  LDL.LU.64 R126, [R1+0x3148] ;  /* 0x00314800017e7983 */ /* 0x002eee0000300a00 */
[C---:B------:R-:W-:Y:S01]  /*47380*/  HMMA.1688.F32.TF32 R72, R64.reuse, R36, R72 ;  /* 0x000000244048723c */ /* 0x040fe20000081048 */
        /* <DEDUP_REMOVED lines=24> */
[----:B------:R-:W4:Y:S01]  /*47510*/  LDL.LU.64 R72, [R1+0x30e0] ;  /* 0x0030e00001487983 */ /* 0x000f220000300a00 */
[C---:B------:R-:W-:Y:S08]  /*47520*/  HMMA.1688.F32.TF32 R160, R64.reuse, R20, R160 ;  /* 0x0000001440a0723c */ /* 0x040ff000000810a0 */
[C---:B------:R-:W-:Y:S08]  /*47530*/  HMMA.1688.F32.TF32 R88, R64.reuse, R12, R88 ;  /* 0x0000000c4058723c */ /* 0x040ff00000081058 */
[C---:B------:R-:W-:Y:S08]  /*47540*/  HMMA.1688.F32.TF32 R84, R64.reuse, R8, R84 ;  /* 0x000000084054723c */ /* 0x040ff00000081054 */
[C---:B--2---:R-:W-:Y:S11]  /*47550*/  HMMA.1688.F32.TF32 R68, R64.reuse, R32, R68 ;  /* 0x000000204044723c */ /* 0x044ff60000081044 */
[----:B------:R-:W-:Y:S11]  /*47560*/  @!UPT UIADD3 URZ, URZ, URZ, URZ ;  /* 0x0000003f3f3ff290 */ /* 0x000ff6000fffe03f */
[----:B------:R-:W-:Y:S01]  /*47570*/  @!UPT UIADD3 URZ, URZ, URZ, URZ ;  /* 0x0000003f3f3ff290 */ /* 0x000fe2000fffe03f */
[----:B------:R-:W-:Y:S04]  /*47580*/  STL.64 [R1+0x2c0], R68 ;  /* 0x0002c04401007387 */ /* 0x000fe80000100a00 */
[----:B------:R1:W-:Y:S02]  /*47590*/  STL.64 [R1+0x2c8], R70 ;  /* 0x0002c84601007387 */ /* 0x0003e40000100a00 */
[C---:B-1----:R-:W-:Y:S08]  /*475a0*/  HMMA.1688.F32.TF32 R68, R64.reuse, R28, R224 ;  /* 0x0000001c4044723c */ /* 0x042ff000000810e0 */
[C---:B------:R-:W-:Y:S01]  /*475b0*/  HMMA.1688.F32.TF32 R224, R64.reuse, R24, R228 ;  /* 0x0000001840e0723c */ /* 0x040fe200000810e4 */
[----:B------:R-:W-:Y:S04]  /*475c0*/  LDS R228, [R3+0x20700] ;  /* 0x0207000003e47984 */ /* 0x000fe80000000800 */
[----:B------:R-:W-:Y:S04]  /*475d0*/  LDS R230, [R3+0x22700] ;  /* 0x0227000003e67984 */ /* 0x000fe80000000800 */
[----:B------:R-:W-:Y:S04]  /*475e0*/  LDS R229, [R0+0x20700] ;  /* 0x0207000000e57984 */ /* 0x000fe80000000800 */
[----:B------:R-:W-:Y:S04]  /*475f0*/  LDS R231, [R0+0x22700] ;  /* 0x0227000000e77984 */ /* 0x000fe80000000800 */
[----:B------:R-:W-:Y:S04]  /*47600*/  STL.64 [R1+0x2b0], R68 ;  /* 0x0002b04401007387 */ /* 0x000fe80000100a00 */
[----:B------:R1:W-:Y:S02]  /*47610*/  STL.64 [R1+0x2b8], R70 ;  /* 0x0002b84601007387 */ /* 0x0003e40000100a00 */
[C---:B-1----:R-:W-:Y:S02]  /*47620*/  HMMA.1688.F32.TF32 R68, R64.reuse, R16, R92 ;  /* 0x000000104044723c */ /* 0x042fe4000008105c */
[----:B------:R-:W-:Y:S04]  /*47630*/  STL.64 [R1+0x2a0], R224 ;  /* 0x0002a0e001007387 */ /* 0x000fe80000100a00 */
[----:B------:R-:W-:Y:S04]  /*47640*/  STL.64 [R1+0x2a8], R226 ;  /* 0x0002a8e201007387 */ /* 0x000fe80000100a00 */
[----:B------:R-:W-:Y:S04]  /*47650*/  STL.64 [R1+0x290], R160 ;  /* 0x000290a001007387 */ /* 0x000fe80000100a00 */
[----:B------:R-:W-:Y:S04]  /*47660*/  STL.64 [R1+0x298], R162 ;  /* 0x000298a201007387 */ /* 0x000fe80000100a00 */
[----:B------:R-:W-:Y:S04]  /*47670*/  LDS R160, [R3+0x20600] ;  /* 0x0206000003a07984 */ /* 0x000fe80000000800 */
[----:B------:R-:W-:Y:S04]  /*47680*/  LDS R162, [R3+0x22600] ;  /* 0x0226000003a27984 */ /* 0x000fe80000000800 */
[----:B------:R-:W-:Y:S04]  /*47690*/  STL.64 [R1+0x280], R68 ;  /* 0x0002804401007387 */ /* 0x000fe80000100a00 */
[----:B------:R1:W-:Y:S04]  /*476a0*/  STL.64 [R1+0x288], R70 ;  /* 0x0002884601007387 */ /* 0x0003e80000100a00 */
[----:B------:R-:W-:Y:S04]  /*476b0*/  LDS R161, [R0+0x20600] ;  /* 0x0206000000a17984 */ /* 0x000fe80000000800 */
[----:B------:R-:W2:Y:S01]  /*476c0*/  LDS R163, [R0+0x22600] ;  /* 0x0226000000a37984 */ /* 0x000ea20000000800 */
[C---:B-1----:R-:W-:Y:S03]  /*476d0*/  HMMA.1688.F32.TF32 R68, R64.reuse, R4, R80 ;  /* 0x000000044044723c */ /* 0x042fe60000081050 */
[----:B------:R-:W-:Y:S04]  /*476e0*/  STL.64 [R1+0x270], R88 ;  /* 0x0002705801007387 */ /* 0x000fe80000100a00 */
[----:B------:R-:W-:Y:S01]  /*476f0*/  STL.64 [R1+0x278], R90 ;  /* 0x0002785a01007387 */ /* 0x000fe20000100a00 */
[----:B------:R-:W-:Y:S03]  /*47700*/  HMMA.1688.F32.TF32 R64, R64, R232, R76 ;  /* 0x000000e84040723c */ /* 0x000fe6000008104c */
[----:B------:R1:W-:Y:S04]  /*47710*/  STL.64 [R1+0x260], R84 ;  /* 0x0002605401007387 */ /* 0x0003e80000100a00 */
[----:B------:R1:W-:Y:S04]  /*47720*/  STL.64 [R1+0x268], R86 ;  /* 0x0002685601007387 */ /* 0x0003e80000100a00 */
[----:B------:R-:W2:Y:S04]  /*47730*/  LDL.LU R76, [R1+0x4d0] ;  /* 0x0004d000014c7983 */ /* 0x000ea80000300800 */
[----:B------:R-:W-:Y:S04]  /*47740*/  STL.64 [R1+0x250], R68 ;  /* 0x0002504401007387 */ /* 0x000fe80000100a00 */
[----:B------:R-:W-:Y:S04]  /*47750*/  STL.64 [R1+0x258], R70 ;  /* 0x0002584601007387 */ /* 0x000fe80000100a00 */
[----:B------:R-:W2:Y:S04]  /*47760*/  LDL.LU R77, [R1+0x4d4] ;  /* 0x0004d400014d7983 */ /* 0x000ea80000300800 */
[----:B------:R-:W2:Y:S01]  /*47770*/  LDL.LU R78, [R1+0x4d8] ;  /* 0x0004d800014e7983 */ /* 0x000ea20000300800 */
[----:B---3--:R-:W-:-:S03]  /*47780*/  IMAD.MOV.U32 R79, RZ, RZ, R75 ;  /* 0x000000ffff4f7224 */ /* 0x008fc600078e004b */
[----:B------:R-:W3:Y:S04]  /*47790*/  LDL.LU R75, [R1+0x30dc] ;  /* 0x0030dc00014b7983 */ /* 0x000ee80000300800 */
[----:B------:R-:W2:Y:S04]  /*477a0*/  LDL.LU R224, [R1+0x500] ;  /* 0x0005000001e07983 */ /* 0x000ea80000300800 */
[----:B------:R-:W2:Y:S04]  /*477b0*/  LDL.LU R225, [R1+0x504] ;  /* 0x0005040001e17983 */ /* 0x000ea80000300800 */
[----:B------:R-:W2:Y:S04]  /*477c0*/  LDL.LU R226, [R1+0x508] ;  /* 0x0005080001e27983 */ /* 0x000ea80000300800 */
[----:B------:R-:W2:Y:S04]  /*477d0*/  LDL.LU R227, [R1+0x50c] ;  /* 0x00050c0001e37983 */ /* 0x000ea80000300800 */
[----:B-1----:R-:W2:Y:S04]  /*477e0*/  LDL.LU R84, [R1+0x4f0] ;  /* 0x0004f00001547983 */ /* 0x002ea80000300800 */
[----:B------:R-:W2:Y:S04]  /*477f0*/  LDL.LU R85, [R1+0x4f4] ;  /* 0x0004f40001557983 */ /* 0x000ea80000300800 */
[----:B------:R-:W2:Y:S01]  /*47800*/  LDL.LU R86, [R1+0x4f8] ;  /* 0x0004f80001567983 */ /* 0x000ea20000300800 */
[----:B---3--:R-:W-:-:S03]  /*47810*/  MOV R87, R75 ;  /* 0x0000004b00577202 */ /* 0x008fc60000000f00 */
[----:B------:R-:W3:Y:S04]  /*47820*/  LDL.LU R75, [R1+0x30d8] ;  /* 0x0030d800014b7983 */ /* 0x000ee80000300800 */
[----:B------:R-:W2:Y:S04]  /*47830*/  LDL.LU R92, [R1+0x530] ;  /* 0x00053000015c7983 */ /* 0x000ea80000300800 */
[----:B------:R-:W2:Y:S04]  /*47840*/  LDL.LU R93, [R1+0x534] ;  /* 0x00053400015d7983 */ /* 0x000ea80000300800 */
[----:B------:R-:W2:Y:S04]  /*47850*/  LDL.LU R94, [R1+0x538] ;  /* 0x00053800015e7983 */ /* 0x000ea80000300800 */
[----:B------:R-:W2:Y:S04]  /*47860*/  LDL.LU R95, [R1+0x53c] ;  /* 0x00053c00015f7983 */ /* 0x000ea80000300800 */
[----:B------:R-:W2:Y:S01]  /*47870*/  LDL.LU R88, [R1+0x520] ;  /* 0x0005200001587983 */ /* 0x000ea20000300800 */
[----:B----4-:R-:W-:-:S03]  /*47880*/  IMAD.MOV.U32 R81, RZ, RZ, R72 ;  /* 0x000000ffff517224 */ /* 0x010fc600078e0048 */
[----:B------:R-:W4:Y:S01]  /*47890*/  LDL.LU R89, [R1+0x524] ;  /* 0x0005240001597983 */ /* 0x000f220000300800 */
[----:B------:R-:W-:-:S03]  /*478a0*/  IMAD.MOV.U32 R82, RZ, RZ, R73 ;  /* 0x000000ffff527224 */ /* 0x000fc600078e0049 */
[----:B------:R-:W4:Y:S01]  /*478b0*/  LDL.LU R90, [R1+0x528] ;  /* 0x00052800015a7983 */ /* 0x000f220000300800 */
[----:B------:R-:W-:-:S03]  /*478c0*/  MOV R83, R74 ;  /* 0x0000004a00537202 */ /* 0x000fc60000000f00 */
[----:B------:R-:W4:Y:S04]  /*478d0*/  LDL.LU R91, [R1+0x52c] ;  /* 0x00052c00015b7983 */ /* 0x000f280000300800 */
[----:B------:R-:W4:Y:S04]  /*478e0*/  LDL.LU R80, [R1+0x4e0] ;  /* 0x0004e00001507983 */ /* 0x000f280000300800 */
[----:B------:R-:W4:Y:S04]  /*478f0*/  LDL.LU R72, [R1+0x30d4] ;  /* 0x0030d40001487983 */ /* 0x000f280000300800 */
[----:B------:R-:W4:Y:S04]  /*47900*/  LDL.LU R73, [R1+0x30d0] ;  /* 0x0030d00001497983 */ /* 0x000f280000300800 */
[----:B------:R-:W4:Y:S04]  /*47910*/  LDL.LU R74, [R1+0x30cc] ;  /* 0x0030cc00014a7983 */ /* 0x000f280000300800 */
[----:B------:R-:W-:Y:S04]  /*47920*/  STL.64 [R1+0x2e58], R66 ;  /* 0x002e584201007387 */ /* 0x000fe80000100a00 */
[----:B------:R3:W-:Y:S02]  /*47930*/  STL.64 [R1+0x2e50], R64 ;  /* 0x002e504001007387 */ /* 0x0007e40000100a00 */
[----:B---3--:R-:W-:-:S02]  /*47940*/  IMAD.MOV.U32 R64, RZ, RZ, R75 ;  /* 0x000000ffff407224 */ /* 0x008fc400078e004b */
[----:B------:R-:W3:Y:S04]  /*47950*/  LDL.LU R75, [R1+0x30c8] ;  /* 0x0030c800014b7983 */ /* 0x000ee80000300800 */
[----:B------:R-:W3:Y:S04]  /*47960*/  LDL.LU R65, [R1+0x514] ;  /* 0x0005140001417983 */ /* 0x000ee80000300800 */
[----:B------:R-:W3:Y:S04]  /*47970*/  LDL.LU R66, [R1+0x518] ;  /* 0x0005180001427983 */ /* 0x000ee80000300800 */
[----:B------:R-:W3:Y:S01]  /*47980*/  LDL.LU R67, [R1+0x51c] ;  /* 0x00051c0001437983 */ /* 0x000ee20000300800 */
[C---:B--2---:R-:W-:Y:S08]  /*47990*/  HMMA.1688.F32.TF32 R92, R96.reuse, R56, R92 ;  /* 0x00000038605c723c */ /* 0x044ff0000008105c */
[C---:B----4-:R-:W-:Y:S08]  /*479a0*/  HMMA.1688.F32.TF32 R88, R96.reuse, R52, R88 ;  /* 0x000000346058723c */ /* 0x050ff00000081058 */
[C---:B------:R-:W-:Y:S08]  /*479b0*/  HMMA.1688.F32.TF32 R84, R96.reuse, R40, R84 ;  /* 0x000000286054723c */ /* 0x040ff00000081054 */
[C---:B------:R-:W-:Y:S08]  /*479c0*/  HMMA.1688.F32.TF32 R80, R96.reuse, R36, R80 ;  /* 0x000000246050723c */ /* 0x040ff00000081050 */
[C---:B------:R-:W-:Y:S08]  /*479d0*/  HMMA.1688.F32.TF32 R76, R96.reuse, R32, R76 ;  /* 0x00000020604c723c */ /* 0x040ff0000008104c */
[C---:B---3--:R-:W-:Y:S01]  /*479e0*/  HMMA.1688.F32.TF32 R68, R96.reuse, R60, R72 ;  /* 0x0000003c6044723c */ /* 0x048fe20000081048 */
[----:B------:R-:W2:Y:S04]  /*479f0*/  LDL.LU R72, [R1+0x790] ;  /* 0x0007900001487983 */ /* 0x000ea80000300800 */
[----:B------:R-:W2:Y:S04]  /*47a00*/  LDL.LU R73, [R1+0x794] ;  /* 0x0007940001497983 */ /* 0x000ea80000300800 */
[----:B------:R-:W2:Y:S01]  /*47a10*/  LDL.LU R74, [R1+0x798] ;  /* 0x00079800014a7983 */ /* 0x000ea20000300800 */
[C---:B------:R-:W-:Y:S03]  /*47a20*/  HMMA.1688.F32.TF32 R64, R96.reuse, R48, R64 ;  /* 0x000000306040723c */ /* 0x040fe60000081040 */
[----:B------:R-:W2:Y:S10]  /*47a30*/  LDL.LU R75, [R1+0x79c] ;  /* 0x00079c00014b7983 */ /* 0x000eb40000300800 */
[----:B------:R-:W-:Y:S04]  /*47a40*/  STL.64 [R1+0x2e68], R70 ;  /* 0x002e684601007387 */ /* 0x000fe80000100a00 */
[----:B------:R1:W-:Y:S04]  /*47a50*/  STL.64 [R1+0x2e60], R68 ;  /* 0x002e604401007387 */ /* 0x0003e80000100a00 */
[----:B-1----:R-:W3:Y:S04]  /*47a60*/  LDL.LU R68, [R1+0x4c0] ;  /* 0x0004c00001447983 */ /* 0x002ee80000300800 */
[----:B------:R-:W3:Y:S04]  /*47a70*/  LDL.LU R69, [R1+0x4c4] ;  /* 0x0004c40001457983 */ /* 0x000ee80000300800 */
[----:B------:R-:W3:Y:S04]  /*47a80*/  LDL.LU R70, [R1+0x4c8] ;  /* 0x0004c80001467983 */ /* 0x000ee80000300800 */
[----:B------:R-:W3:Y:S04]  /*47a90*/  LDL.LU R71, [R1+0x4cc] ;  /* 0x0004cc0001477983 */ /* 0x000ee80000300800 */
        /* <DEDUP_REMOVED lines=9> */
[----:B------:R1:W-:Y:S02]  /*47b30*/  STL.64 [R1+0x518], R66 ;  /* 0x0005184201007387 */ /* 0x0003e40000100a00 */
[----:B-1----:R-:W-:Y:S02]  /*47b40*/  HMMA.1688.F32.TF32 R64, R96, R44, R224 ;  /* 0x0000002c6040723c */ /* 0x002fe400000810e0 */
[----:B------:R-:W4:Y:S11]  /*47b50*/  LDL.LU R224, [R1+0x590] ;  /* 0x0005900001e07983 */ /* 0x000f360000300800 */
[----:B------:R-:W-:Y:S10]  /*47b60*/  @!UPT UIADD3 URZ, URZ, URZ, URZ ;  /* 0x0000003f3f3ff290 */ /* 0x000ff4000fffe03f */
[----:B------:R1:W-:Y:S04]  /*47b70*/  STL.64 [R1+0x500], R64 ;  /* 0x0005004001007387 */ /* 0x0003e80000100a00 */
[----:B------:R1:W-:Y:S04]  /*47b80*/  STL.64 [R1+0x508], R66 ;  /* 0x0005084201007387 */ /* 0x0003e80000100a00 */
[----:B------:R-:W4:Y:S04]  /*47b90*/  LDL.LU R225, [R1+0x594] ;  /* 0x0005940001e17983 */ /* 0x000f280000300800 */
[----:B------:R-:W4:Y:S01]  /*47ba0*/  LDL.LU R226, [R1+0x598] ;  /* 0x0005980001e27983 */ /* 0x000f220000300800 */
[----:B-1----:R-:W-:Y:S01]  /*47bb0*/  IMAD.MOV.U32 R64, RZ, RZ, R87 ;  /* 0x000000ffff407224 */ /* 0x002fe200078e0057 */
[----:B------:R-:W-:-:S02]  /*47bc0*/  MOV R66, R85 ;  /* 0x0000005500427202 */ /* 0x000fc40000000f00 */
[----:B------:R-:W4:Y:S01]  /*47bd0*/  LDL.LU R227, [R1+0x59c] ;  /* 0x00059c0001e37983 */ /* 0x000f220000300800 */
[----:B------:R-:W-:Y:S02]  /*47be0*/  IMAD.MOV.U32 R65, RZ, RZ, R86 ;  /* 0x000000ffff417224 */ /* 0x000fe400078e0056 */
[----:B------:R-:W-:Y:S01]  /*47bf0*/  IMAD.MOV.U32 R67, RZ, RZ, R84 ;  /* 0x000000ffff437224 */ /* 0x000fe200078e0054 */
[----:B------:R-:W4:Y:S04]  /*47c00*/  LDL.LU.64 R86, [R1+0x30a0] ;  /* 0x0030a00001567983 */ /* 0x000f280000300a00 */
[----:B------:R-:W4:Y:S04]  /*47c10*/  LDL.LU.64 R84, [R1+0x3098] ;  /* 0x0030980001547983 */ /* 0x000f280000300a00 */
[----:B------:R-:W-:Y:S04]  /*47c20*/  STL [R1+0x2f08], R66 ;  /* 0x002f084201007387 */ /* 0x000fe80000100800 */
[----:B------:R-:W-:Y:S04]  /*47c30*/  STL [R1+0x2f04], R64 ;  /* 0x002f044001007387 */ /* 0x000fe80000100800 */
[----:B------:R-:W-:Y:S04]  /*47c40*/  STL [R1+0x2f00], R65 ;  /* 0x002f004101007387 */ /* 0x000fe80000100800 */
[----:B------:R-:W-:Y:S04]  /*47c50*/  STL.64 [R1+0x4e0], R80 ;  /* 0x0004e05001007387 */ /* 0x000fe80000100a00 */
[----:B------:R1:W-:Y:S04]  /*47c60*/  STL.64 [R1+0x4e8], R82 ;  /* 0x0004e85201007387 */ /* 0x0003e80000100a00 */
[----:B-1----:R-:W4:Y:S04]  /*47c70*/  LDL.LU.64 R82, [R1+0x3090] ;  /* 0x0030900001527983 */ /* 0x002f280000300a00 */
[----:B------:R-:W4:Y:S04]  /*47c80*/  LDL.LU.64 R80, [R1+0x3088] ;  /* 0x0030880001507983 */ /* 0x000f280000300a00 */
[----:B------:R-:W-:Y:S04]  /*47c90*/  STL.64 [R1+0x4d0], R76 ;  /* 0x0004d04c01007387 */ /* 0x000fe80000100a00 */
[----:B------:R1:W-:Y:S04]  /*47ca0*/  STL.64 [R1+0x4d8], R78 ;  /* 0x0004d84e01007387 */ /* 0x0003e80000100a00 */
[----:B-1----:R-:W4:Y:S04]  /*47cb0*/  LDL.LU.64 R78, [R1+0x3080] ;  /* 0x00308000014e7983 */ /* 0x002f280000300a00 */
[----:B------:R-:W4:Y:S01]  /*47cc0*/  LDL.LU.64 R76, [R1+0x3078] ;  /* 0x00307800014c7983 */ /* 0x000f220000300a00 */
[C---:B--2---:R-:W-:Y:S08]  /*47cd0*/  HMMA.1688.F32.TF32 R72, R96.reuse, R24, R72 ;  /* 0x000000186048723c */ /* 0x044ff00000081048 */
[C---:B---3--:R-:W-:Y:S08]  /*47ce0*/  HMMA.1688.F32.TF32 R68, R96.reuse, R28, R68 ;  /* 0x0000001c6044723c */ /* 0x048ff00000081044 */
[C---:B----4-:R-:W-:Y:S11]  /*47cf0*/  HMMA.1688.F32.TF32 R92, R96.reuse, R4, R92 ;  /* 0x00000004605c723c */ /* 0x050ff6000008105c */
[----:B------:R-:W-:Y:S05]  /*47d00*/  @!UPT UIADD3 URZ, URZ, URZ, URZ ;  /* 0x0000003f3f3ff290 */ /* 0x000fea000fffe03f */
[----:B------:R-:W-:Y:S01]  /*47d10*/  MOV R66, R68 ;  /* 0x0000004400427202 */ /* 0x000fe20000000f00 */
[----:B------:R-:W-:Y:S02]  /*47d20*/  IMAD.MOV.U32 R64, RZ, RZ, R69 ;  /* 0x000000ffff407224 */ /* 0x000fe400078e0045 */
[----:B------:R-:W-:Y:S01]  /*47d30*/  IMAD.MOV.U32 R65, RZ, RZ, R70 ;  /* 0x000000ffff417224 */ /* 0x000fe200078e0046 */
[----:B------:R1:W-:Y:S04]  /*47d40*/  STL [R1+0x4cc], R71 ;  /* 0x0004cc4701007387 */ /* 0x0003e80000100800 */
[----:B------:R-:W-:Y:S01]  /*47d50*/  STL.64 [R1+0x2f18], R66 ;  /* 0x002f184201007387 */ /* 0x000fe20000100a00 */
[C---:B------:R-:W-:Y:S03]  /*47d60*/  HMMA.1688.F32.TF32 R88, R96.reuse, R8, R88 ;  /* 0x000000086058723c */ /* 0x040fe60000081058 */
[----:B------:R2:W-:Y:S04]  /*47d70*/  STL.64 [R1+0x2f10], R64 ;  /* 0x002f104001007387 */ /* 0x0005e80000100a00 */
[----:B------:R-:W-:Y:S04]  /*47d80*/  STL.64 [R1+0x2df8], R74 ;  /* 0x002df84a01007387 */ /* 0x000fe80000100a00 */
[----:B------:R-:W-:Y:S01]  /*47d90*/  STL.64 [R1+0x2df0], R72 ;  /* 0x002df04801007387 */ /* 0x000fe20000100a00 */
[C---:B------:R-:W-:Y:S08]  /*47da0*/  HMMA.1688.F32.TF32 R84, R96.reuse, R12, R84 ;  /* 0x0000000c6054723c */ /* 0x040ff00000081054 */
[C---:B------:R-:W-:Y:S08]  /*47db0*/  HMMA.1688.F32.TF32 R80, R96.reuse, R16, R80 ;  /* 0x000000106050723c */ /* 0x040ff00000081050 */
[C---:B------:R-:W-:Y:S08]  /*47dc0*/  HMMA.1688.F32.TF32 R76, R96.reuse, R20, R76 ;  /* 0x00000014604c723c */ /* 0x040ff0000008104c */
[----:B------:R-:W-:Y:S07]  /*47dd0*/  HMMA.1688.F32.TF32 R96, R96, R232, R224 ;  /* 0x000000e86060723c */ /* 0x000fee00000810e0 */
[----:B------:R-:W-:-:S08]  /*47de0*/  MOV R224, R223 ;  /* 0x000000df00e07202 */ /* 0x000fd00000000f00 */
[----:B------:R-:W-:Y:S04]  /*47df0*/  STL.64 [R1+0x2e08], R78 ;  /* 0x002e084e01007387 */ /* 0x000fe80000100a00 */
[----:B------:R-:W-:Y:S04]  /*47e00*/  STL.64 [R1+0x2e00], R76 ;  /* 0x002e004c01007387 */ /* 0x000fe80000100a00 */
[----:B------:R-:W-:Y:S04]  /*47e10*/  STL.64 [R1+0x2e18], R82 ;  /* 0x002e185201007387 */ /* 0x000fe80000100a00 */
[----:B------:R-:W-:Y:S04]  /*47e20*/  STL.64 [R1+0x2e10], R80 ;  /* 0x002e105001007387 */ /* 0x000fe80000100a00 */
[----:B------:R-:W-:Y:S01]  /*47e30*/  STL.64 [R1+0x2e28], R86 ;  /* 0x002e285601007387 */ /* 0x000fe20000100a00 */
[----:B------:R-:W-:-:S03]  /*47e40*/  IMAD.MOV.U32 R225, RZ, RZ, R222 ;  /* 0x000000ffffe17224 */ /* 0x000fc600078e00de */
[----:B------:R-:W-:Y:S01]  /*47e50*/  STL.64 [R1+0x2e20], R84 ;  /* 0x002e205401007387 */ /* 0x000fe20000100a00 */
[----:B------:R-:W-:-:S03]  /*47e60*/  IMAD.MOV.U32 R223, RZ, RZ, R216 ;  /* 0x000000ffffdf7224 */ /* 0x000fc600078e00d8 */
[----:B------:R-:W-:Y:S01]  /*47e70*/  STL.64 [R1+0x2e38], R90 ;  /* 0x002e385a01007387 */ /* 0x000fe20000100a00 */
[----:B------:R-:W-:Y:S01]  /*47e80*/  IMAD.MOV.U32 R226, RZ, RZ, R221 ;  /* 0x000000ffffe27224 */ /* 0x000fe200078e00dd */
[----:B------:R-:W-:Y:S02]  /*47e90*/  MOV R222, R217 ;  /* 0x000000d900de7202 */ /* 0x000fe40000000f00 */
[----:B------:R-:W-:Y:S01]  /*47ea0*/  STL.64 [R1+0x2e30], R88 ;  /* 0x002e305801007387 */ /* 0x000fe20000100a00 */
[----:B------:R-:W-:Y:S01]  /*47eb0*/  IMAD.MOV.U32 R216, RZ, RZ, R100 ;  /* 0x000000ffffd87224 */ /* 0x000fe200078e0064 */
[----:B------:R-:W-:Y:S02]  /*47ec0*/  MOV R227, R220 ;  /* 0x000000dc00e37202 */ /* 0x000fe40000000f00 */
[----:B------:R-:W-:Y:S01]  /*47ed0*/  STL.64 [R1+0x2e48], R94 ;  /* 0x002e485e01007387 */ /* 0x000fe20000100a00 */
[----:B------:R-:W-:Y:S01]  /*47ee0*/  IMAD.MOV.U32 R221, RZ, RZ, R218 ;  /* 0x000000ffffdd7224 */ /* 0x000fe200078e00da */
[----:B------:R-:W-:-:S02]  /*47ef0*/  MOV R217, R101 ;  /* 0x0000006500d97202 */ /* 0x000fc40000000f00 */
[----:B------:R-:W-:Y:S01]  /*47f00*/  STL.64 [R1+0x2e40], R92 ;  /* 0x002e405c01007387 */ /* 0x000fe20000100a00 */
[----:B------:R-:W-:Y:S02]  /*47f10*/  IMAD.MOV.U32 R220, RZ, RZ, R219 ;  /* 0x000000ffffdc7224 */ /* 0x000fe400078e00db */
[----:B------:R-:W-:Y:S01]  /*47f20*/  IMAD.MOV.U32 R218, RZ, RZ, R102 ;  /* 0x000000ffffda7224 */ /* 0x000fe200078e0066 */
[----:B------:R-:W3:Y:S01]  /*47f30*/  LDL.LU R100, [R1+0x3074] ;  /* 0x0030740001647983 */ /* 0x000ee20000300800 */
[----:B------:R-:W-:-:S03]  /*47f40*/  IMAD.MOV.U32 R219, RZ, RZ, R103 ;  /* 0x000000ffffdb7224 */ /* 0x000fc600078e0067 */
[----:B------:R-:W3:Y:S04]  /*47f50*/  LDL.LU R101, [R1+0x3070] ;  /* 0x0030700001657983 */ /* 0x000ee80000300800 */
[----:B------:R-:W3:Y:S04]  /*47f60*/  LDL.LU R102, [R1+0x306c] ;  /* 0x00306c0001667983 */ /* 0x000ee80000300800 */
[----:B------:R-:W3:Y:S04]  /*47f70*/  LDL.LU R103, [R1+0x3068] ;  /* 0x0030680001677983 */ /* 0x000ee80000300800 */
[----:B------:R-:W4:Y:S04]  /*47f80*/  LDL.LU R68, [R1+0x570] ;  /* 0x0005700001447983 */ /* 0x000f280000300800 */
[----:B------:R-:W4:Y:S04]  /*47f90*/  LDL.LU R69, [R1+0x574] ;  /* 0x0005740001457983 */ /* 0x000f280000300800 */
[----:B------:R-:W4:Y:S04]  /*47fa0*/  LDL.LU R70, [R1+0x578] ;  /* 0x0005780001467983 */ /* 0x000f280000300800 */
[----:B-1----:R-:W4:Y:S01]  /*47fb0*/  LDL.LU R71, [R1+0x57c] ;  /* 0x00057c0001477983 */ /* 0x002f220000300800 */
[C---:B------:R-:W-:Y:S08]  /*47fc0*/  HMMA.1688.F32.TF32 R104, R160.reuse, R56, R104 ;  /* 0x00000038a068723c */ /* 0x040ff00000081068 */
[C---:B------:R-:W-:Y:S08]  /*47fd0*/  HMMA.1688.F32.TF32 R108, R160.reuse, R52, R108 ;  /* 0x00000034a06c723c */ /* 0x040ff0000008106c */
[C---:B------:R-:W-:Y:S08]  /*47fe0*/  HMMA.1688.F32.TF32 R112, R160.reuse, R48, R112 ;  /* 0x00000030a070723c */ /* 0x040ff00000081070 */
[C---:B------:R-:W-:Y:S08]  /*47ff0*/  HMMA.1688.F32.TF32 R116, R160.reuse, R44, R116 ;  /* 0x0000002ca074723c */ /* 0x040ff00000081074 */
[C---:B------:R-:W-:Y:S08]  /*48000*/  HMMA.1688.F32.TF32 R120, R160.reuse, R40, R120 ;  /* 0x00000028a078723c */ /* 0x040ff00000081078 */
[C---:B------:R-:W-:Y:S01]  /*48010*/  HMMA.1688.F32.TF32 R124, R160.reuse, R36, R124 ;  /* 0x00000024a07c723c */ /* 0x040fe2000008107c */
[----:B------:R-:W-:Y:S07]  /*48020*/  STL.64 [R1+0x2e78], R98 ;  /* 0x002e786201007387 */ /* 0x000fee0000100a00 */
[C---:B------:R-:W-:Y:S01]  /*48030*/  HMMA.1688.F32.TF32 R128, R160.reuse, R32, R128 ;  /* 0x00000020a080723c */ /* 0x040fe20000081080 */
[----:B------:R-:W-:Y:S07]  /*48040*/  STL.64 [R1+0x2e70], R96 ;  /* 0x002e706001007387 */ /* 0x000fee0000100a00 */
[C---:B------:R-:W-:Y:S08]  /*48050*/  HMMA.1688.F32.TF32 R132, R160.reuse, R28, R132 ;  /* 0x0000001ca084723c */ /* 0x040ff00000081084 */
[C---:B------:R-:W-:Y:S08]  /*48060*/  HMMA.1688.F32.TF32 R136, R160.reuse, R24, R136 ;  /* 0x00000018a088723c */ /* 0x040ff00000081088 */
[C---:B------:R-:W-:Y:S08]  /*48070*/  HMMA.1688.F32.TF32 R140, R160.reuse, R20, R140 ;  /* 0x00000014a08c723c */ /* 0x040ff0000008108c */
[C---:B------:R-:W-:Y:S08]  /*48080*/  HMMA.1688.F32.TF32 R144, R160.reuse, R16, R144 ;  /* 0x00000010a090723c */ /* 0x040ff00000081090 */
[C---:B------:R-:W-:Y:S08]  /*48090*/  HMMA.1688.F32.TF32 R148, R160.reuse, R12, R148 ;  /* 0x0000000ca094723c */ /* 0x040ff00000081094 */
[C---:B------:R-:W-:Y:S08]  /*480a0*/  HMMA.1688.F32.TF32 R152, R160.reuse, R8, R152 ;  /* 0x00000008a098723c */ /* 0x040ff00000081098 */
[----:B------:R-:W-:Y:S01]  /*480b0*/  HMMA.1688.F32.TF32 R156, R160, R4, R156 ;  /* 0x00000004a09c723c */ /* 0x000fe2000008109c */
[----:B--2---:R-:W-:Y:S01]  /*480c0*/  MOV R64, R166 ;  /* 0x000000a600407202 */ /* 0x004fe20000000f00 */
[----:B------:R-:W-:-:S06]  /*480d0*/  IMAD.MOV.U32 R65, RZ, RZ, R167 ;  /* 0x000000ffff417224 */ /* 0x000fcc00078e00a7 */
[C---:B---3--:R-:W-:Y:S11]  /*480e0*/  HMMA.1688.F32.TF32 R100, R160.reuse, R60, R100 ;  /* 0x0000003ca064723c */ /* 0x048ff60000081064 */
[----:B------:R-:W-:Y:S11]  /*480f0*/  @!UPT UIADD3 URZ, URZ, URZ, URZ ;  /* 0x0000003f3f3ff290 */ /* 0x000ff6000fffe03f */
[----:B------:R-:W-:Y:S01]  /*48100*/  @!UPT UIADD3 URZ, URZ, URZ, URZ ;  /* 0x0000003f3f3ff290 */ /* 0x000fe2000fffe03f */
        /* <DEDUP_REMOVED lines=31> */
[----:B------:R-:W2:Y:S01]  /*48300*/  LDL.LU R167, [R1+0x3060] ;  /* 0x0030600001a77983 */ /* 0x000ea20000300800 */
[----:B----4-:R-:W-:Y:S07]  /*48310*/  HMMA.1688.F32.TF32 R160, R160, R232, R68 ;  /* 0x000000e8a0a0723c */ /* 0x010fee0000081044 */
        /* <DEDUP_REMOVED lines=8> */
[----:B------:R-:W-:Y:S01]  /*483a0*/  IMAD.MOV.U32 R66, RZ, RZ, R171 ;  /* 0x000000ffff427224 */ /* 0x000fe200078e00ab */
[----:B------:R-:W-:Y:S01]  /*483b0*/  MOV R67, R175 ;  /* 0x000000af00437202 */ /* 0x000fe20000000f00 */
[C---:B------:R-:W-:Y:S01]  /*483c0*/  HMMA.1688.F32.TF32 R204, R228.reuse, R8, R204 ;  /* 0x00000008e4cc723c */ /* 0x040fe200000810cc */
[----:B------:R-:W3:Y:S04]  /*483d0*/  LDL.LU R171, [R1+0x305c] ;  /* 0x00305c0001ab7983 */ /* 0x000ee80000300800 */
[----:B------:R-:W4:Y:S03]  /*483e0*/  LDL.LU R175, [R1+0x3058] ;  /* 0x0030580001af7983 */ /* 0x000f260000300800 */
[----:B------:R-:W-:Y:S08]  /*483f0*/  HMMA.1688.F32.TF32 R208, R228, R4, R208 ;  /* 0x00000004e4d0723c */ /* 0x000ff000000810d0 */
[C---:B-1----:R-:W-:Y:S01]  /*48400*/  HMMA.1688.F32.TF32 R64, R212.reuse, R62, R64 ;  /* 0x0000003ed440723c */ /* 0x042fe20000081040 */
[----:B------:R-:W-:Y:S04]  /*48410*/  STL.64 [R1+0x2f98], R162 ;  /* 0x002f98a201007387 */ /* 0x000fe80000100a00 */
[----:B------:R-:W-:Y:S11]  /*48420*/  STL.64 [R1+0x2f90], R160 ;  /* 0x002f90a001007387 */ /* 0x000ff60000100a00 */
[----:B------:R-:W-:Y:S08]  /*48430*/  @!UPT UIADD3 URZ, URZ, URZ, URZ ;  /* 0x0000003f3f3ff290 */ /* 0x000ff0000fffe03f */
[----:B------:R-:W-:Y:S01]  /*48440*/  IMAD.MOV.U32 R9, RZ, RZ, R64 ;  /* 0x000000ffff097224 */ /* 0x000fe200078e0040 */
[----:B------:R-:W-:Y:S01]  /*48450*/  MOV R8, R65 ;  /* 0x0000004100087202 */ /* 0x000fe20000000f00 */
[----:B------:R-:W-:Y:S02]  /*48460*/  IMAD.MOV.U32 R5, RZ, RZ, R66 ;  /* 0x000000ffff057224 */ /* 0x000fe400078e0042 */
[----:B------:R-:W-:Y:S02]  /*48470*/  IMAD.MOV.U32 R4, RZ, RZ, R67 ;  /* 0x000000ffff047224 */ /* 0x000fe400078e0043 */
[----:B------:R-:W-:Y:S08]  /*48480*/  HMMA.1688.F32.TF32 R64, R212, R58, R68 ;  /* 0x0000003ad440723c */ /* 0x000ff00000081044 */
[C---:B------:R-:W-:Y:S08]  /*48490*/  HMMA.1688.F32.TF32 R196, R228.reuse, R16, R196 ;  /* 0x00000010e4c4723c */ /* 0x040ff000000810c4 */
[----:B------:R-:W-:Y:S08]  /*484a0*/  HMMA.1688.F32.TF32 R200, R228, R12, R200 ;  /* 0x0000000ce4c8723c */ /* 0x000ff000000810c8 */
        /* <DEDUP_REMOVED lines=9> */
[----:B------:R-:W-:Y:S01]  /*48540*/  IMAD.MOV.U32 R88, RZ, RZ, R50 ;  /* 0x000000ffff587224 */ /* 0x000fe200078e0032 */
[----:B--2---:R-:W-:Y:S11]  /*48550*/  HMMA.1688.F32.TF32 R164, R228, R60, R164 ;  /* 0x0000003ce4a4723c */ /* 0x004ff600000810a4 */
[----:B------:R-:W-:Y:S11]  /*48560*/  @!UPT UIADD3 URZ, URZ, URZ, URZ ;  /* 0x0000003f3f3ff290 */ /* 0x000ff6000fffe03f */
[----:B------:R-:W-:Y:S01]  /*48570*/  @!UPT UIADD3 URZ, URZ, URZ, URZ ;  /* 0x0000003f3f3ff290 */ /* 0x000fe2000fffe03f */
        /* <DEDUP_REMOVED lines=27> */
[----:B------:R-:W4:Y:S01]  /*48730*/  LDL.LU R55, [R1+0x3040] ;  /* 0x0030400001377983 */ /* 0x000f220000300800 */
[----:B------:R-:W-:-:S02]  /*48740*/  IMAD.MOV.U32 R90, RZ, RZ, R39 ;  /* 0x000000ffff5a7224 */ /* 0x000fc400078e0027 */
[----:B------:R-:W-:Y:S01]  /*48750*/  IMAD.MOV.U32 R91, RZ, RZ, R38 ;  /* 0x000000ffff5b7224 */ /* 0x000fe200078e0026 */
        /* <DEDUP_REMOVED lines=8> */
[----:B------:R-:W2:Y:S04]  /*487e0*/  LDL.LU R46, [R1+0x302c] ;  /* 0x00302c00012e7983 */ /* 0x000ea80000300800 */
[----:B------:R-:W3:Y:S01]  /*487f0*/  LDL.LU R54, [R1+0x3028] ;  /* 0x0030280001367983 */ /* 0x000ee20000300800 */
[----:B----4-:R-:W-:-:S03]  /*48800*/  IMAD.MOV.U32 R96, RZ, RZ, R55 ;  /* 0x000000ffff607224 */ /* 0x010fc600078e0037 */
[----:B------:R-:W4:Y:S01]  /*48810*/  LDL.LU R55, [R1+0x3024] ;  /* 0x0030240001377983 */ /* 0x000f220000300800 */
[----:B------:R-:W-:-:S03]  /*48820*/  IMAD.MOV.U32 R97, RZ, RZ, R50 ;  /* 0x000000ffff617224 */ /* 0x000fc600078e0032 */
[----:B------:R-:W4:Y:S01]  /*48830*/  LDL.LU R50, [R1+0x3020] ;  /* 0x0030200001327983 */ /* 0x000f220000300800 */
[----:B------:R-:W-:Y:S01]  /*48840*/  MOV R98, R42 ;  /* 0x0000002a00627202 */ /* 0x000fe20000000f00 */
[----:B------:R-:W-:Y:S02]  /*48850*/  IMAD.MOV.U32 R99, RZ, RZ, R43 ;  /* 0x000000ffff637224 */ /* 0x000fe400078e002b */
[----:B------:R-:W4:Y:S04]  /*48860*/  LDL.LU R42, [R1+0x301c] ;  /* 0x00301c00012a7983 */ /* 0x000f280000300800 */
[----:B------:R-:W4:Y:S01]  /*48870*/  LDL.LU R43, [R1+0x3018] ;  /* 0x00301800012b7983 */ /* 0x000f220000300800 */
[----:B------:R-:W-:Y:S01]  /*48880*/  IMAD.MOV.U32 R102, RZ, RZ, R38 ;  /* 0x000000ffff667224 */ /* 0x000fe200078e0026 */
[----:B------:R-:W-:Y:S01]  /*48890*/  MOV R103, R39 ;  /* 0x0000002700677202 */ /* 0x000fe20000000f00 */
[----:B--2---:R-:W-:-:S02]  /*488a0*/  IMAD.MOV.U32 R104, RZ, RZ, R46 ;  /* 0x000000ffff687224 */ /* 0x004fc400078e002e */
[----:B------:R-:W2:Y:S01]  /*488b0*/  LDL.LU R46, [R1+0x3014] ;  /* 0x00301400012e7983 */ /* 0x000ea20000300800 */
[----:B---3--:R-:W-:-:S03]  /*488c0*/  MOV R105, R54 ;  /* 0x0000003600697202 */ /* 0x008fc60000000f00 */
[----:B------:R-:W3:Y:S01]  /*488d0*/  LDL.LU R54, [R1+0x3010] ;  /* 0x0030100001367983 */ /* 0x000ee20000300800 */
[----:B----4-:R-:W-:-:S03]  /*488e0*/  IMAD.MOV.U32 R106, RZ, RZ, R55 ;  /* 0x000000ffff6a7224 */ /* 0x010fc600078e0037 */
[----:B------:R-:W3:Y:S01]  /*488f0*/  LDL.LU R55, [R1+0x300c] ;  /* 0x00300c0001377983 */ /* 0x000ee20000300800 */
[----:B------:R-:W-:Y:S01]  /*48900*/  MOV R100, R51 ;  /* 0x0000003300647202 */ /* 0x000fe20000000f00 */
[----:B------:R-:W-:Y:S02]  /*48910*/  IMAD.MOV.U32 R107, RZ, RZ, R50 ;  /* 0x000000ffff6b7224 */ /* 0x000fe400078e0032 */
[----:B------:R-:W4:Y:S01]  /*48920*/  LDL.LU R50, [R1+0x3008] ;  /* 0x0030080001327983 */ /* 0x000f220000300800 */
[----:B------:R-:W-:-:S03]  /*48930*/  IMAD.MOV.U32 R101, RZ, RZ, R47 ;  /* 0x000000ffff657224 */ /* 0x000fc600078e002f */
[----:B------:R-:W4:Y:S04]  /*48940*/  LDL.LU R51, [R1+0x3004] ;  /* 0x0030040001337983 */ /* 0x000f280000300800 */
[----:B------:R-:W2:Y:S04]  /*48950*/  LDL.LU R47, [R1+0x3000] ;  /* 0x00300000012f7983 */ /* 0x000ea80000300800 */
[----:B------:R-:W4:Y:S04]  /*48960*/  LDL.LU R38, [R1+0x2ffc] ;  /* 0x002ffc0001267983 */ /* 0x000f280000300800 */
[----:B------:R-:W4:Y:S01]  /*48970*/  LDL.LU R39, [R1+0x2ff8] ;  /* 0x002ff80001277983 */ /* 0x000f220000300800 */
[C---:B------:R-:W-:Y:S08]  /*48980*/  HMMA.1688.F32.TF32 R192, R228.reuse, R24, R192 ;  /* 0x00000018e4c0723c */ /* 0x040ff000000810c0 */
[----:B------:R-:W-:Y:S08]  /*48990*/  HMMA.1688.F32.TF32 R224, R228, R20, R224 ;  /* 0x00000014e4e0723c */ /* 0x000ff000000810e0 */
[C---:B---3--:R-:W-:Y:S08]  /*489a0*/  HMMA.1688.F32.TF32 R80, R212.reuse, R54, R80 ;  /* 0x00000036d450723c */ /* 0x048ff00000081050 */
[C---:B--2---:R-:W-:Y:S11]  /*489b0*/  HMMA.1688.F32.TF32 R72, R212.reuse, R46, R72 ;  /* 0x0000002ed448723c */ /* 0x044ff60000081048 */
[----:B------:R-:W-:Y:S05]  /*489c0*/  @!UPT UIADD3 URZ, URZ, URZ, URZ ;  /* 0x0000003f3f3ff290 */ /* 0x000fea000fffe03f */
[----:B------:R-:W-:Y:S01]  /*489d0*/  IMAD.MOV.U32 R25, RZ, RZ, R80 ;  /* 0x000000ffff197224 */ /* 0x000fe200078e0050 */
[----:B------:R-:W-:Y:S01]  /*489e0*/  MOV R21, R82 ;  /* 0x0000005200157202 */ /* 0x000fe20000000f00 */
[----:B------:R-:W-:Y:S02]  /*489f0*/  IMAD.MOV.U32 R24, RZ, RZ, R81 ;  /* 0x000000ffff187224 */ /* 0x000fe400078e0051 */
[----:B------:R-:W-:Y:S02]  /*48a00*/  IMAD.MOV.U32 R20, RZ, RZ, R83 ;  /* 0x000000ffff147224 */ /* 0x000fe400078e0053 */
[C---:B----4-:R-:W-:Y:S08]  /*48a10*/  HMMA.1688.F32.TF32 R80, R212.reuse, R50, R76 ;  /* 0x00000032d450723c */ /* 0x050ff0000008104c */
[C---:B------:R-:W-:Y:S08]  /*48a20*/  HMMA.1688.F32.TF32 R76, R212.reuse, R42, R64 ;  /* 0x0000002ad44c723c */ /* 0x040ff00000081040 */
[----:B------:R-:W-:Y:S07]  /*48a30*/  HMMA.1688.F32.TF32 R64, R212, R38, R68 ;  /* 0x00000026d440723c */ /* 0x000fee0000081044 */
[----:B------:R-:W-:Y:S04]  /*48a40*/  STL.64 [R1+0xa0], R80 ;  /* 0x0000a05001007387 */ /* 0x000fe80000100a00 */
[----:B------:R-:W-:Y:S04]  /*48a50*/  STL.64 [R1+0xa8], R82 ;  /* 0x0000a85201007387 */ /* 0x000fe80000100a00 */
[----:B------:R1:W-:Y:S04]  /*48a60*/  STL.64 [R1+0x90], R72 ;  /* 0x0000904801007387 */ /* 0x0003e80000100a00 */
[----:B------:R2:W-:Y:S04]  /*48a70*/  STL.64 [R1+0x98], R74 ;  /* 0x0000984a01007387 */ /* 0x0005e80000100a00 */
[----:B------:R3:W-:Y:S01]  /*48a80*/  STL.64 [R1+0x80], R76 ;  /* 0x0000804c01007387 */ /* 0x0007e20000100a00 */
[----:B-1----:R-:W-:-:S03]  /*48a90*/  IMAD.MOV.U32 R72, RZ, RZ, R234 ;  /* 0x000000ffff487224 */ /* 0x002fc600078e00ea */
[----:B------:R1:W-:Y:S01]  /*48aa0*/  STL.64 [R1+0x88], R78 ;  /* 0x0000884e01007387 */ /* 0x0003e20000100a00 */
[----:B------:R-:W-:-:S03]  /*48ab0*/  MOV R73, R235 ;  /* 0x000000eb00497202 */ /* 0x000fc60000000f00 */
[----:B------:R-:W4:Y:S01]  /*48ac0*/  LDL.LU R234, [R1+0x2ff4] ;  /* 0x002ff40001ea7983 */ /* 0x000f220000300800 */
[----:B--2---:R-:W-:-:S03]  /*48ad0*/  IMAD.MOV.U32 R74, RZ, RZ, R6 ;  /* 0x000000ffff4a7224 */ /* 0x004fc600078e0006 */
[----:B------:R2:W-:Y:S01]  /*48ae0*/  STL.64 [R1+0x70], R64 ;  /* 0x0000704001007387 */ /* 0x0005e20000100a00 */
[----:B------:R-:W-:-:S03]  /*48af0*/  IMAD.MOV.U32 R75, RZ, RZ, R7 ;  /* 0x000000ffff4b7224 */ /* 0x000fc600078e0007 */
[----:B------:R2:W-:Y:S01]  /*48b00*/  STL.64 [R1+0x78], R66 ;  /* 0x0000784201007387 */ /* 0x0005e20000100a00 */
[----:B---3--:R-:W-:-:S03]  /*48b10*/  MOV R76, R10 ;  /* 0x0000000a004c7202 */ /* 0x008fc60000000f00 */
[----:B------:R-:W4:Y:S01]  /*48b20*/  LDL.LU R235, [R1+0x2ff0] ;  /* 0x002ff00001eb7983 */ /* 0x000f220000300800 */
[----:B------:R-:W-:-:S03]  /*48b30*/  IMAD.MOV.U32 R77, RZ, RZ, R11 ;  /* 0x000000ffff4d7224 */ /* 0x000fc600078e000b */
[----:B------:R-:W3:Y:S01]  /*48b40*/  LDL.LU R6, [R1+0x2fec] ;  /* 0x002fec0001067983 */ /* 0x000ee20000300800 */
[----:B-1----:R-:W-:-:S03]  /*48b50*/  IMAD.MOV.U32 R78, RZ, RZ, R14 ;  /* 0x000000ffff4e7224 */ /* 0x002fc600078e000e */
        /* <DEDUP_REMOVED lines=11> */
[----:B--2---:R-:W-:-:S03]  /*48c10*/  IMAD.MOV.U32 R64, RZ, RZ, R34 ;  /* 0x000000ffff407224 */ /* 0x004fc600078e0022 */
[----:B------:R-:W2:Y:S01]  /*48c20*/  LDL.LU R26, [R1+0x2fd0] ;  /* 0x002fd000011a7983 */ /* 0x000ea20000300800 */
[----:B------:R-:W-:-:S03]  /*48c30*/  MOV R65, R35 ;  /* 0x0000002300417202 */ /* 0x000fc60000000f00 */
[----:B------:R-:W2:Y:S04]  /*48c40*/  LDL.LU R30, [R1+0x2fcc] ;  /* 0x002fcc00011e7983 */ /* 0x000ea80000300800 */
[----:B------:R-:W2:Y:S04]  /*48c50*/  LDL.LU R31, [R1+0x2fc8] ;  /* 0x002fc800011f7983 */ /* 0x000ea80000300800 */
[----:B------:R-:W2:Y:S01]  /*48c60*/  LDL.LU R34, [R1+0x2fc4] ;  /* 0x002fc40001227983 */ /* 0x000ea20000300800 */
[----:B------:R-:W-:-:S03]  /*48c70*/  IMAD.MOV.U32 R66, RZ, RZ, R27 ;  /* 0x000000ffff427224 */ /* 0x000fc600078e001b */
[----:B------:R-:W2:Y:S01]  /*48c80*/  LDL.LU R35, [R1+0x2fc0] ;  /* 0x002fc00001237983 */ /* 0x000ea20000300800 */
[----:B------:R-:W-:Y:S01]  /*48c90*/  IMAD.MOV.U32 R67, RZ, RZ, R23 ;  /* 0x000000ffff437224 */ /* 0x000fe200078e0017 */
[----:B------:R-:W-:Y:S02]  /*48ca0*/  MOV R68, R18 ;  /* 0x0000001200447202 */ /* 0x000fe40000000f00 */
[----:B------:R-:W3:Y:S01]  /*48cb0*/  LDL.LU R27, [R1+0x2fbc] ;  /* 0x002fbc00011b7983 */ /* 0x000ee20000300800 */
[----:B------:R-:W-:-:S03]  /*48cc0*/  IMAD.MOV.U32 R69, RZ, RZ, R19 ;  /* 0x000000ffff457224 */ /* 0x000fc600078e0013 */
[----:B------:R-:W3:Y:S04]  /*48cd0*/  LDL.LU R23, [R1+0x2fb8] ;  /* 0x002fb80001177983 */ /* 0x000ee80000300800 */
[----:B------:R-:W3:Y:S04]  /*48ce0*/  LDL.LU R18, [R1+0x2fb4] ;  /* 0x002fb40001127983 */ /* 0x000ee80000300800 */
[----:B------:R-:W3:Y:S01]  /*48cf0*/  LDL.LU R19, [R1+0x2fb0] ;  /* 0x002fb00001137983 */ /* 0x000ee20000300800 */
        /* <DEDUP_REMOVED lines=13> */
[----:B------:R-:W-:Y:S01]  /*48dd0*/  IMAD.MOV.U32 R70, RZ, RZ, R252 ;  /* 0x000000ffff467224 */ /* 0x000fe200078e00fc */
[----:B------:R-:W-:Y:S01]  /*48de0*/  MOV R71, R2 ;  /* 0x0000000200477202 */ /* 0x000fe20000000f00 */
[C---:B-1----:R-:W-:Y:S08]  /*48df0*/  HMMA.1688.F32.TF32 R80, R228.reuse, R62, R80 ;  /* 0x0000003ee450723c */ /* 0x042ff00000081050 */
[C---:B------:R-:W-:Y:S08]  /*48e00*/  HMMA.1688.F32.TF32 R76, R228.reuse, R58, R76 ;  /* 0x0000003ae44c723c */ /* 0x040ff0000008104c */
[C---:B------:R-:W-:Y:S08]  /*48e10*/  HMMA.1688.F32.TF32 R72, R228.reuse, R54, R72 ;  /* 0x00000036e448723c */ /* 0x040ff00000081048 */
[----:B------:R-:W-:Y:S08]  /*48e20*/  HMMA.1688.F32.TF32 R64, R228, R50, R64 ;  /* 0x00000032e440723c */ /* 0x000ff00000081040 */
[C---:B--2---:R-:W-:Y:S08]  /*48e30*/  HMMA.1688.F32.TF32 R108, R212.reuse, R34, R104 ;  /* 0x00000022d46c723c */ /* 0x044ff00000081068 */
[C---:B------:R-:W-:Y:S08]  /*48e40*/  HMMA.1688.F32.TF32 R104, R212.reuse, R30, R100 ;  /* 0x0000001ed468723c */ /* 0x040ff00000081064 */
[C---:B---3--:R-:W-:Y:S08]  /*48e50*/  HMMA.1688.F32.TF32 R100, R212.reuse, R26, R96 ;  /* 0x0000001ad464723c */ /* 0x048ff00000081060 */
[C---:B------:R-:W-:Y:S08]  /*48e60*/  HMMA.1688.F32.TF32 R96, R212.reuse, R22, R92 ;  /* 0x00000016d460723c */ /* 0x040ff0000008105c */
[C---:B------:R-:W-:Y:S08]  /*48e70*/  HMMA.1688.F32.TF32 R92, R212.reuse, R18, R88 ;  /* 0x00000012d45c723c */ /* 0x040ff00000081058 */
[C---:B------:R-:W-:Y:S08]  /*48e80*/  HMMA.1688.F32.TF32 R88, R212.reuse, R14, R84 ;  /* 0x0000000ed458723c */ /* 0x040ff00000081054 */
[C---:B------:R-:W-:Y:S08]  /*48e90*/  HMMA.1688.F32.TF32 R84, R212.reuse, R10, R248 ;  /* 0x0000000ad454723c */ /* 0x040ff000000810f8 */
[C---:B------:R-:W-:Y:S01]  /*48ea0*/  HMMA.1688.F32.TF32 R248, R212.reuse, R6, R244 ;  /* 0x00000006d4f8723c */ /* 0x040fe200000810f4 */
[----:B------:R-:W-:Y:S07]  /*48eb0*/  STL.64 [R1+0x60], R108 ;  /* 0x0000606c01007387 */ /* 0x000fee0000100a00 */
[----:B----4-:R-:W-:Y:S01]  /*48ec0*/  HMMA.1688.F32.TF32 R244, R212, R234, R240 ;  /* 0x000000ead4f4723c */ /* 0x010fe200000810f0 */
        /* <DEDUP_REMOVED lines=11> */
[----:B------:R-:W-:Y:S04]  /*48f80*/  STL.64 [R1], R84 ;  /* 0x0000005401007387 */ /* 0x000fe80000100a00 */
[----:B------:R-:W-:Y:S04]  /*48f90*/  STL [R1+0x2de4], R248 ;  /* 0x002de4f801007387 */ /* 0x000fe80000100800 */
[----:B------:R-:W-:Y:S04]  /*48fa0*/  STL [R1+0x2de0], R249 ;  /* 0x002de0f901007387 */ /* 0x000fe80000100800 */
[----:B------:R-:W-:Y:S04]  /*48fb0*/  STL [R1+0x2ddc], R250 ;  /* 0x002ddcfa01007387 */ /* 0x000fe80000100800 */
[----:B------:R-:W-:Y:S04]  /*48fc0*/  STL [R1+0x2dd8], R251 ;  /* 0x002dd8fb01007387 */ /* 0x000fe80000100800 */
[----:B------:R1:W-:Y:S04]  /*48fd0*/  STL [R1+0x2dec], R244 ;  /* 0x002decf401007387 */ /* 0x0003e80000100800 */
[----:B------:R2:W-:Y:S04]  /*48fe0*/  STL [R1+0x2de8], R245 ;  /* 0x002de8f501007387 */ /* 0x0005e80000100800 */
[----:B------:R-:W-:Y:S04]  /*48ff0*/  STL [R1+0x2dd4], R246 ;  /* 0x002dd4f601007387 */ /* 0x000fe80000100800 */
[----:B------:R-:W-:Y:S04]  /*49000*/  STL [R1+0x2dd0], R247 ;  /* 0x002dd0f701007387 */ /* 0x000fe80000100800 */
[----:B------:R-:W-:Y:S04]  /*49010*/  STL.64 [R1+0x720], R80 ;  /* 0x0007205001007387 */ /* 0x000fe80000100a00 */
[----:B------:R-:W-:Y:S04]  /*49020*/  STL.64 [R1+0x728], R82 ;  /* 0x0007285201007387 */ /* 0x000fe80000100a00 */
[----:B------:R-:W-:Y:S01]  /*49030*/  STL.64 [R1+0x1c0], R76 ;  /* 0x0001c04c01007387 */ /* 0x000fe20000100a00 */
[----:B-1----:R-:W-:-:S03]  /*49040*/  MOV R244, R65 ;  /* 0x0000004100f47202 */ /* 0x002fc60000000f00 */
[----:B------:R-:W-:Y:S01]  /*49050*/  STL.64 [R1+0x1c8], R78 ;  /* 0x0001c84e01007387 */ /* 0x000fe20000100a00 */
[----:B--2---:R-:W-:-:S03]  /*49060*/  IMAD.MOV.U32 R245, RZ, RZ, R66 ;  /* 0x000000fffff57224 */ /* 0x004fc600078e0042 */
[----:B------:R-:W-:Y:S01]  /*49070*/  STL.64 [R1+0x1b0], R72 ;  /* 0x0001b04801007387 */ /* 0x000fe20000100a00 */
[----:B------:R-:W-:-:S03]  /*49080*/  IMAD.MOV.U32 R248, RZ, RZ, R67 ;  /* 0x000000fffff87224 */ /* 0x000fc600078e0043 */
[----:B------:R-:W-:Y:S04]  /*49090*/  STL.64 [R1+0x1b8], R74 ;  /* 0x0001b84a01007387 */ /* 0x000fe80000100a00 */
[----:B------:R1:W-:Y:S01]  /*490a0*/  STL [R1+0x1a0], R64 ;  /* 0x0001a04001007387 */ /* 0x0003e20000100800 */
[----:B------:R-:W-:Y:S02]  /*490b0*/  IMAD.MOV.U32 R252, RZ, RZ, R86 ;  /* 0x000000fffffc7224 */ /* 0x000fe400078e0056 */
[----:B------:R-:W-:Y:S01]  /*490c0*/  IMAD.MOV.U32 R2, RZ, RZ, R87 ;  /* 0x000000ffff027224 */ /* 0x000fe200078e0057 */
[----:B------:R-:W-:Y:S04]  /*490d0*/  LDS R212, [R3+0x24200] ;  /* 0x0242000003d47984 */ /* 0x000fe80000000800 */
[----:B------:R-:W-:Y:S01]  /*490e0*/  LDS R214, [R3+0x26200] ;  /* 0x0262000003d67984 */ /* 0x000fe20000000800 */
[----:B-1----:R-:W-:Y:S03]  /*490f0*/  HMMA.1688.F32.TF32 R64, R228, R46, R68 ;  /* 0x0000002ee440723c */ /* 0x002fe60000081044 */
[----:B------:R-:W-:Y:S04]  /*49100*/  LDS R213, [R0+0x24200] ;  /* 0x0242000000d57984 */ /* 0x000fe80000000800 */
[----:B------:R-:W1:Y:S11]  /*49110*/  LDS R215, [R0+0x26200] ;  /* 0x0262000000d77984 */ /* 0x000e760000000800 */
[----:B------:R-:W-:Y:S05]  /*49120*/  @!UPT UIADD3 URZ, URZ, URZ, URZ ;  /* 0x0000003f3f3ff290 */ /* 0x000fea000fffe03f */
[----:B------:R2:W-:Y:S04]  /*49130*/  STL [R1+0x194], R65 ;  /* 0x0001944101007387 */ /* 0x0005e80000100800 */
[----:B------:R3:W-:Y:S01]  /*49140*/  STL.64 [R1+0x198], R66 ;  /* 0x0001984201007387 */ /* 0x0007e20000100a00 */
[----:B------:R-:W-:-:S03]  /*49150*/  MOV R247, R64 ;  /* 0x0000004000f77202 */ /* 0x000fc60000000f00 */
[----:B------:R-:W4:Y:S04]  /*49160*/  LDL.LU R68, [R1+0x1d0] ;  /* 0x0001d00001447983 */ /* 0x000f280000300800 */
[----:B------:R-:W4:Y:S04]  /*49170*/  LDL.LU R69, [R1+0x1d4] ;  /* 0x0001d40001457983 */ /* 0x000f280000300800 */
[----:B------:R-:W4:Y:S04]  /*49180*/  LDL.LU R70, [R1+0x1d8] ;  /* 0x0001d80001467983 */ /* 0x000f280000300800 */
[----:B------:R-:W4:Y:S04]  /*49190*/  LDL.LU R71, [R1+0x1dc] ;  /* 0x0001dc0001477983 */ /* 0x000f280000300800 */
[----:B------:R-:W4:Y:S04]  /*491a0*/  LDL.LU R64, [R1+0x1e0] ;  /* 0x0001e00001407983 */ /* 0x000f280000300800 */
[----:B--2---:R-:W4:Y:S04]  /*491b0*/  LDL.LU R65, [R1+0x1e4] ;  /* 0x0001e40001417983 */ /* 0x004f280000300800 */
[----:B---3--:R-:W4:Y:S04]  /*491c0*/  LDL.LU R66, [R1+0x1e8] ;  /* 0x0001e80001427983 */ /* 0x008f280000300800 */
        /* <DEDUP_REMOVED lines=85> */
[----:B------:R-:W1:Y:S04]  /*49720*/  LDL.LU R124, [R1+0x4b0] ;  /* 0x0004b000017c7983 */ /* 0x000e680000300800 */
[----:B------:R-:W1:Y:S04]  /*49730*/  LDL.LU R125, [R1+0x4b4] ;  /* 0x0004b400017d7983 */ /* 0x000e680000300800 */
[----:B------:R-:W1:Y:S04]  /*49740*/  LDL.LU R126, [R1+0x4b8] ;  /* 0x0004b800017e7983 */ /* 0x000e680000300800 */
[----:B------:R-:W1:Y:S04]  /*49750*/  LDL.LU R127, [R1+0x4bc] ;  /* 0x0004bc00017f7983 */ /* 0x000e680000300800 */
        /* <DEDUP_REMOVED lines=20> */
[----:B------:R-:W-:Y:S08]  /*498a0*/  HMMA.1688.F32.TF32 R156, R228, R34, R156 ;  /* 0x00000022e49c723c */ /* 0x000ff0000008109c */
[----:B------:R-:W-:Y:S01]  /*498b0*/  MOV R251, R166 ;  /* 0x000000a600fb7202 */ /* 0x000fe20000000f00 */
[----:B------:R-:W-:-:S02]  /*498c0*/  IMAD.MOV.U32 R246, RZ, RZ, R167 ;  /* 0x000000fffff67224 */ /* 0x000fc400078e00a7 */
[----:B------:R-:W-:Y:S01]  /*498d0*/  IMAD.MOV.U32 R249, RZ, RZ, R164 ;  /* 0x000000fffff97224 */ /* 0x000fe200078e00a4 */
[----:B------:R-:W2:Y:S01]  /*498e0*/  LDL.LU.64 R166, [R1+0x2fa8] ;  /* 0x002fa80001a67983 */ /* 0x000ea20000300a00 */
[----:B------:R-:W-:-:S03]  /*498f0*/  IMAD.MOV.U32 R250, RZ, RZ, R165 ;  /* 0x000000fffffa7224 */ /* 0x000fc600078e00a5 */
[----:B------:R-:W2:Y:S04]  /*49900*/  LDL.LU.64 R164, [R1+0x2fa0] ;  /* 0x002fa00001a47983 */ /* 0x000ea80000300a00 */
[----:B------:R-:W-:Y:S01]  /*49910*/  STL.64 [R1+0x170], R160 ;  /* 0x000170a001007387 */ /* 0x000fe20000100a00 */
[C---:B------:R-:W-:Y:S03]  /*49920*/  HMMA.1688.F32.TF32 R140, R228.reuse, R18, R140 ;  /* 0x00000012e48c723c */ /* 0x040fe6000008108c */
[----:B------:R3:W-:Y:S04]  /*49930*/  STL.64 [R1+0x178], R162 ;  /* 0x000178a201007387 */ /* 0x0007e80000100a00 */
[----:B---3--:R-:W3:Y:S04]  /*49940*/  LDL.LU.64 R162, [R1+0x2f98] ;  /* 0x002f980001a27983 */ /* 0x008ee80000300a00 */
[----:B------:R-:W3:Y:S01]  /*49950*/  LDL.LU.64 R160, [R1+0x2f90] ;  /* 0x002f900001a07983 */ /* 0x000ee20000300a00 */
[----:B------:R-:W-:Y:S03]  /*49960*/  HMMA.1688.F32.TF32 R128, R228, R234, R128 ;  /* 0x000000eae480723c */ /* 0x000fe60000081080 */
[----:B------:R-:W-:Y:S04]  /*49970*/  STL.64 [R1+0x160], R156 ;  /* 0x0001609c01007387 */ /* 0x000fe80000100a00 */
[----:B------:R4:W-:Y:S04]  /*49980*/  STL.64 [R1+0x168], R158 ;  /* 0x0001689e01007387 */ /* 0x0009e80000100a00 */
[----:B------:R-:W-:Y:S04]  /*49990*/  LDS R228, [R3+0x24300] ;  /* 0x0243000003e47984 */ /* 0x000fe80000000800 */
[----:B------:R-:W-:Y:S04]  /*499a0*/  LDS R230, [R3+0x26300] ;  /* 0x0263000003e67984 */ /* 0x000fe80000000800 */
[----:B----4-:R-:W4:Y:S04]  /*499b0*/  LDL.LU.64 R158, [R1+0x2f88] ;  /* 0x002f8800019e7983 */ /* 0x010f280000300a00 */
[----:B------:R-:W4:Y:S04]  /*499c0*/  LDL.LU.64 R156, [R1+0x2f80] ;  /* 0x002f8000019c7983 */ /* 0x000f280000300a00 */
[----:B------:R-:W-:Y:S04]  /*499d0*/  STL.64 [R1+0x150], R152 ;  /* 0x0001509801007387 */ /* 0x000fe80000100a00 */
[----:B------:R1:W-:Y:S04]  /*499e0*/  STL.64 [R1+0x158], R154 ;  /* 0x0001589a01007387 */ /* 0x0003e80000100a00 */
[----:B------:R-:W-:Y:S04]  /*499f0*/  LDS R229, [R0+0x24300] ;  /* 0x0243000000e57984 */ /* 0x000fe80000000800 */
[----:B------:R-:W2:Y:S04]  /*49a00*/  LDS R231, [R0+0x26300] ;  /* 0x0263000000e77984 */ /* 0x000ea80000000800 */
        /* <DEDUP_REMOVED lines=67> */
[----:B-1----:R-:W2:Y:S04]  /*49e40*/  LDL.LU R76, [R1+0x320] ;  /* 0x00032000014c7983 */ /* 0x002ea80000300800 */
[----:B------:R-:W-:Y:S04]  /*49e50*/  STL.64 [R1+0x200], R72 ;  /* 0x0002004801007387 */ /* 0x000fe80000100a00 */
[----:B------:R-:W-:Y:S04]  /*49e60*/  STL.64 [R1+0x208], R74 ;  /* 0x0002084a01007387 */ /* 0x000fe80000100a00 */
[----:B------:R1:W-:Y:S04]  /*49e70*/  STL.64 [R1+0x1f0], R64 ;  /* 0x0001f04001007387 */ /* 0x0003e80000100a00 */
[----:B------:R1:W-:Y:S04]  /*49e80*/  STL.64 [R1+0x1f8], R66 ;  /* 0x0001f84201007387 */ /* 0x0003e80000100a00 */
[----:B------:R-:W2:Y:S04]  /*49e90*/  LDL.LU R77, [R1+0x324] ;  /* 0x00032400014d7983 */ /* 0x000ea80000300800 */
[----:B---3--:R-:W3:Y:S04]  /*49ea0*/  LDL.LU R78, [R1+0x328] ;  /* 0x00032800014e7983 */ /* 0x008ee80000300800 */
        /* <DEDUP_REMOVED lines=82> */
[C---:B----4-:R-:W-:Y:S11]  /*4a3d0*/  HMMA.1688.F32.TF32 R64, R228.reuse, R54, R64 ;  /* 0x00000036e440723c */ /* 0x050ff60000081040 */
[----:B------:R-:W-:Y:S04]  /*4a3e0*/  @!UPT UIADD3 URZ, URZ, URZ, URZ ;  /* 0x0000003f3f3ff290 */ /* 0x000fe8000fffe03f */
[----:B------:R-:W-:Y:S04]  /*4a3f0*/  STL.64 [R1+0x450], R136 ;  /* 0x0004508801007387 */ /* 0x000fe80000100a00 */
[----:B------:R2:W-:Y:S04]  /*4a400*/  STL.64 [R1+0x458], R138 ;  /* 0x0004588a01007387 */ /* 0x0005e80000100a00 */
[----:B--2---:R-:W2:Y:S04]  /*4a410*/  LDL.LU.64 R138, [R1+0x2f38] ;  /* 0x002f3800018a7983 */ /* 0x004ea80000300a00 */
[----:B------:R-:W2:Y:S04]  /*4a420*/  LDL.LU.64 R136, [R1+0x2f30] ;  /* 0x002f300001887983 */ /* 0x000ea80000300a00 */
[----:B------:R-:W-:Y:S04]  /*4a430*/  STL.64 [R1+0x440], R132 ;  /* 0x0004408401007387 */ /* 0x000fe80000100a00 */
[----:B------:R3:W-:Y:S04]  /*4a440*/  STL.64 [R1+0x448], R134 ;  /* 0x0004488601007387 */ /* 0x0007e80000100a00 */
[----:B---3--:R-:W3:Y:S04]  /*4a450*/  LDL.LU.64 R134, [R1+0x2f28] ;  /* 0x002f280001867983 */ /* 0x008ee80000300a00 */
[----:B------:R-:W3:Y:S04]  /*4a460*/  LDL.LU.64 R132, [R1+0x2f20] ;  /* 0x002f200001847983 */ /* 0x000ee80000300a00 */
[----:B------:R-:W-:Y:S04]  /*4a470*/  STL.64 [R1+0x430], R64 ;  /* 0x0004304001007387 */ /* 0x000fe80000100a00 */
[----:B------:R4:W-:Y:S04]  /*4a480*/  STL.64 [R1+0x438], R66 ;  /* 0x0004384201007387 */ /* 0x0009e80000100a00 */
[----:B----4-:R-:W4:Y:S04]  /*4a490*/  LDL.LU.64 R66, [R1+0x2f18] ;  /* 0x002f180001427983 */ /* 0x010f280000300a00 */
[----:B------:R-:W2:Y:S01]  /*4a4a0*/  LDL.LU.64 R64, [R1+0x2f10] ;  /* 0x002f100001407983 */ /* 0x000ea20000300a00 */
[C---:B------:R-:W-:Y:S08]  /*4a4b0*/  HMMA.1688.F32.TF32 R240, R228.reuse, R50, R240 ;  /* 0x00000032e4f0723c */ /* 0x040ff000000810f0 */
[C---:B------:R-:W-:Y:S08]  /*4a4c0*/  HMMA.1688.F32.TF32 R128, R228.reuse, R46, R128 ;  /* 0x0000002ee480723c */ /* 0x040ff00000081080 */
[C---:B------:R-:W-:Y:S08]  /*4a4d0*/  HMMA.1688.F32.TF32 R124, R228.reuse, R42, R124 ;  /* 0x0000002ae47c723c */ /* 0x040ff0000008107c */
[C---:B------:R-:W-:Y:S08]  /*4a4e0*/  HMMA.1688.F32.TF32 R120, R228.reuse, R38, R120 ;  /* 0x00000026e478723c */ /* 0x040ff00000081078 */
[C---:B------:R-:W-:Y:S08]  /*4a4f0*/  HMMA.1688.F32.TF32 R116, R228.reuse, R34, R116 ;  /* 0x00000022e474723c */ /* 0x040ff00000081074 */
[C---:B------:R-:W-:Y:S08]  /*4a500*/  HMMA.1688.F32.TF32 R112, R228.reuse, R30, R112 ;  /* 0x0000001ee470723c */ /* 0x040ff00000081070 */
[C---:B------:R-:W-:Y:S08]  /*4a510*/  HMMA.1688.F32.TF32 R108, R228.reuse, R26, R108 ;  /* 0x0000001ae46c723c */ /* 0x040ff0000008106c */
[C---:B------:R-:W-:Y:S01]  /*4a520*/  HMMA.1688.F32.TF32 R104, R228.reuse, R22, R104 ;  /* 0x00000016e468723c */ /* 0x040fe20000081068 */
[----:B------:R4:W-:Y:S07]  /*4a530*/  STL.64 [R1+0x420], R240 ;  /* 0x000420f001007387 */ /* 0x0009ee0000100a00 */
[C---:B------:R-:W-:Y:S01]  /*4a540*/  HMMA.1688.F32.TF32 R100, R228.reuse, R18, R100 ;  /* 0x00000012e464723c */ /* 0x040fe20000081064 */
[----:B------:R1:W-:Y:S07]  /*4a550*/  STL.64 [R1+0x428], R242 ;  /* 0x000428f201007387 */ /* 0x0003ee0000100a00 */
[C---:B------:R-:W-:Y:S01]  /*4a560*/  HMMA.1688.F32.TF32 R96, R228.reuse, R14, R96 ;  /* 0x0000000ee460723c */ /* 0x040fe20000081060 */
[----:B------:R-:W-:Y:S07]  /*4a570*/  STL.64 [R1+0x410], R128 ;  /* 0x0004108001007387 */ /* 0x000fee0000100a00 */
[C---:B------:R-:W-:Y:S01]  /*4a580*/  HMMA.1688.F32.TF32 R92, R228.reuse, R10, R92 ;  /* 0x0000000ae45c723c */ /* 0x040fe2000008105c */
[----:B------:R-:W-:Y:S07]  /*4a590*/  STL.64 [R1+0x418], R130 ;  /* 0x0004188201007387 */ /* 0x000fee0000100a00 */
[C---:B------:R-:W-:Y:S01]  /*4a5a0*/  HMMA.1688.F32.TF32 R88, R228.reuse, R6, R88 ;  /* 0x00000006e458723c */ /* 0x040fe20000081058 */
[----:B------:R-:W-:Y:S07]  /*4a5b0*/  STL.64 [R1+0x400], R124 ;  /* 0x0004007c01007387 */ /* 0x000fee0000100a00 */
[----:B------:R-:W-:Y:S01]  /*4a5c0*/  HMMA.1688.F32.TF32 R84, R228, R234, R84 ;  /* 0x000000eae454723c */ /* 0x000fe20000081054 */
[----:B------:R-:W-:Y:S04]  /*4a5d0*/  STL.64 [R1+0x408], R126 ;  /* 0x0004087e01007387 */ /* 0x000fe80000100a00 */
[----:B------:R-:W-:Y:S03]  /*4a5e0*/  STL.64 [R1+0x3f0], R120 ;  /* 0x0003f07801007387 */ /* 0x000fe60000100a00 */
[C---:B-1----:R-:W-:Y:S01]  /*4a5f0*/  HMMA.1688.F32.TF32 R80, R212.reuse, R62, R80 ;  /* 0x0000003ed450723c */ /* 0x042fe20000081050 */
        /* <DEDUP_REMOVED lines=23> */
[----:B------:R-:W-:Y:S04]  /*4a770*/  LDS R228, [R3+0x24500] ;  /* 0x0245000003e47984 */ /* 0x000fe80000000800 */
[----:B------:R-:W-:Y:S01]  /*4a780*/  LDS R230, [R3+0x26500] ;  /* 0x0265000003e67984 */ /* 0x000fe20000000800 */
[----:B------:R-:W-:Y:S03]  /*4a790*/  HMMA.1688.F32.TF32 R68, R212, R50, R68 ;  /* 0x00000032d444723c */ /* 0x000fe60000081044 */
[----:B------:R-:W-:Y:S04]  /*4a7a0*/  LDS R229, [R0+0x24500] ;  /* 0x0245000000e57984 */ /* 0x000fe80000000800 */
[----:B------:R-:W1:Y:S01]  /*4a7b0*/  LDS R231, [R0+0x26500] ;  /* 0x0265000000e77984 */ /* 0x000e620000000800 */
[----:B----4-:R-:W-:-:S03]  /*4a7c0*/  IMAD.MOV.U32 R240, RZ, RZ, R66 ;  /* 0x000000fffff07224 */ /* 0x010fc600078e0042 */
[----:B------:R-:W4:Y:S01]  /*4a7d0*/  LDL.LU R66, [R1+0x2f08] ;  /* 0x002f080001427983 */ /* 0x000f220000300800 */
[----:B--2---:R-:W-:-:S03]  /*4a7e0*/  MOV R241, R64 ;  /* 0x0000004000f17202 */ /* 0x004fc60000000f00 */
[----:B------:R-:W-:Y:S01]  /*4a7f0*/  STL.64 [R1+0x350], R76 ;  /* 0x0003504c01007387 */ /* 0x000fe20000100a00 */
[----:B------:R-:W-:-:S03]  /*4a800*/  IMAD.MOV.U32 R242, RZ, RZ, R65 ;  /* 0x000000fffff27224 */ /* 0x000fc600078e0041 */
[----:B------:R-:W-:Y:S04]  /*4a810*/  STL.64 [R1+0x358], R78 ;  /* 0x0003584e01007387 */ /* 0x000fe80000100a00 */
[----:B------:R-:W2:Y:S04]  /*4a820*/  LDL.LU R64, [R1+0x2f04] ;  /* 0x002f040001407983 */ /* 0x000ea80000300800 */
[----:B------:R-:W3:Y:S04]  /*4a830*/  LDL.LU R65, [R1+0x2f00] ;  /* 0x002f000001417983 */ /* 0x000ee80000300800 */
[----:B------:R-:W3:Y:S04]  /*4a840*/  LDL.LU R243, [R1+0x4cc] ;  /* 0x0004cc0001f37983 */ /* 0x000ee80000300800 */
[----:B------:R-:W-:Y:S04]  /*4a850*/  STL.64 [R1+0x6c0], R72 ;  /* 0x0006c04801007387 */ /* 0x000fe80000100a00 */
[----:B------:R-:W-:Y:S04]  /*4a860*/  STL.64 [R1+0x6c8], R74 ;  /* 0x0006c84a01007387 */ /* 0x000fe80000100a00 */
[----:B------:R1:W-:Y:S04]  /*4a870*/  STL.64 [R1+0x330], R68 ;  /* 0x0003304401007387 */ /* 0x0003e80000100a00 */
[----:B------:R1:W-:Y:S04]  /*4a880*/  STL.64 [R1+0x338], R70 ;  /* 0x0003384601007387 */ /* 0x0003e80000100a00 */
        /* <DEDUP_REMOVED lines=41> */
[----:B----4-:R-:W-:Y:S01]  /*4ab20*/  MOV R77, R66 ;  /* 0x00000042004d7202 */ /* 0x010fe20000000f00 */
[----:B--2---:R-:W-:-:S02]  /*4ab30*/  IMAD.MOV.U32 R79, RZ, RZ, R64 ;  /* 0x000000ffff4f7224 */ /* 0x004fc400078e0040 */
[----:B------:R-:W2:Y:S01]  /*4ab40*/  LDL.LU R64, [R1+0x250] ;  /* 0x0002500001407983 */ /* 0x000ea20000300800 */
[----:B---3--:R-:W-:-:S03]  /*4ab50*/  IMAD.MOV.U32 R78, RZ, RZ, R65 ;  /* 0x000000ffff4e7224 */ /* 0x008fc600078e0041 */
        /* <DEDUP_REMOVED lines=23> */
[----:B------:R-:W3:Y:S05]  /*4acd0*/  LDL.LU R75, [R1+0x4ec] ;  /* 0x0004ec00014b7983 */ /* 0x000eea0000300800 */
        /* <DEDUP_REMOVED lines=8> */
[C---:B------:R-:W-:Y:S08]  /*4ad60*/  HMMA.1688.F32.TF32 R100, R212.reuse, R18, R100 ;  /* 0x00000012d464723c */ /* 0x040ff00000081064 */
[C---:B------:R-:W-:Y:S01]  /*4ad70*/  HMMA.1688.F32.TF32 R104, R212.reuse, R22, R104 ;  /* 0x00000016d468723c */ /* 0x040fe20000081068 */
        /* <DEDUP_REMOVED lines=22> */
[----:B--2---:R-:W-:Y:S03]  /*4aee0*/  HMMA.1688.F32.TF32 R64, R212, R6, R64 ;  /* 0x00000006d440723c */ /* 0x004fe60000081040 */
        /* <DEDUP_REMOVED lines=22> */
[C---:B---3--:R-:W-:Y:S08]  /*4b050*/  HMMA.1688.F32.TF32 R92, R228.reuse, R58, R92 ;  /* 0x0000003ae45c723c */ /* 0x048ff0000008105c */
[C---:B------:R-:W-:Y:S08]  /*4b060*/  HMMA.1688.F32.TF32 R88, R228.reuse, R54, R88 ;  /* 0x00000036e458723c */ /* 0x040ff00000081058 */
[C---:B----4-:R-:W-:Y:S08]  /*4b070*/  HMMA.1688.F32.TF32 R84, R228.reuse, R50, R84 ;  /* 0x00000032e454723c */ /* 0x050ff00000081054 */
[C---:B------:R-:W-:Y:S08]  /*4b080*/  HMMA.1688.F32.TF32 R80, R228.reuse, R46, R80 ;  /* 0x0000002ee450723c */ /* 0x040ff00000081050 */
[C---:B------:R-:W-:Y:S08]  /*4b090*/  HMMA.1688.F32.TF32 R76, R228.reuse, R42, R76 ;  /* 0x0000002ae44c723c */ /* 0x040ff0000008104c */
[----:B------:R-:W-:Y:S08]  /*4b0a0*/  HMMA.1688.F32.TF32 R72, R228, R38, R72 ;  /* 0x00000026e448723c */ /* 0x000ff00000081048 */
[----:B--2---:R-:W-:Y:S01]  /*4b0b0*/  HMMA.1688.F32.TF32 R64, R212, R234, R64 ;  /* 0x000000ead440723c */ /* 0x004fe20000081040 */
[----:B------:R-:W-:Y:S04]  /*4b0c0*/  LDS R212, [R3+0x24600] ;  /* 0x0246000003d47984 */ /* 0x000fe80000000800 */
[----:B------:R-:W-:Y:S04]  /*4b0d0*/  LDS R214, [R3+0x26600] ;  /* 0x0266000003d67984 */ /* 0x000fe80000000800 */
[----:B------:R-:W-:Y:S04]  /*4b0e0*/  LDS R213, [R0+0x24600] ;  /* 0x0246000000d57984 */ /* 0x000fe80000000800 */
[----:B------:R-:W1:Y:S10]  /*4b0f0*/  LDS R215, [R0+0x26600] ;  /* 0x0266000000d77984 */ /* 0x000e740000000800 */
[----:B------:R-:W-:Y:S04]  /*4b100*/  STL.64 [R1+0x5a0], R64 ;  /* 0x0005a04001007387 */ /* 0x000fe80000100a00 */
[----:B------:R2:W-:Y:S02]  /*4b110*/  STL.64 [R1+0x5a8], R66 ;  /* 0x0005a84201007387 */ /* 0x0005e40000100a00 */
[C---:B--2---:R-:W-:Y:S02]  /*4b120*/  HMMA.1688.F32.TF32 R64, R228.reuse, R62, R68 ;  /* 0x0000003ee440723c */ /* 0x044fe40000081044 */
[----:B------:R-:W2:Y:S11]  /*4b130*/  LDL.LU R68, [R1+0x4d0] ;  /* 0x0004d00001447983 */ /* 0x000eb60000300800 */
[----:B------:R-:W-:Y:S10]  /*4b140*/  @!UPT UIADD3 URZ, URZ, URZ, URZ ;  /* 0x0000003f3f3ff290 */ /* 0x000ff4000fffe03f */
[----:B------:R-:W-:Y:S04]  /*4b150*/  STL.64 [R1+0x6b0], R64 ;  /* 0x0006b04001007387 */ /* 0x000fe80000100a00 */
[----:B------:R-:W-:Y:S04]  /*4b160*/  STL.64 [R1+0x6b8], R66 ;  /* 0x0006b84201007387 */ /* 0x000fe80000100a00 */
[----:B------:R-:W2:Y:S04]  /*4b170*/  LDL.LU R69, [R1+0x4d4] ;  /* 0x0004d40001457983 */ /* 0x000ea80000300800 */
[----:B------:R-:W2:Y:S04]  /*4b180*/  LDL.LU R70, [R1+0x4d8] ;  /* 0x0004d80001467983 */ /* 0x000ea80000300800 */
[----:B------:R-:W2:Y:S04]  /*4b190*/  LDL.LU R71, [R1+0x4dc] ;  /* 0x0004dc0001477983 */ /* 0x000ea80000300800 */
[----:B------:R-:W-:Y:S04]  /*4b1a0*/  STL.64 [R1+0x810], R92 ;  /* 0x0008105c01007387 */ /* 0x000fe80000100a00 */
[----:B------:R3:W-:Y:S04]  /*4b1b0*/  STL.64 [R1+0x818], R94 ;  /* 0x0008185e01007387 */ /* 0x0007e80000100a00 */
[----:B------:R-:W-:Y:S04]  /*4b1c0*/  LDS R64, [R3+0x24700] ;  /* 0x0247000003407984 */ /* 0x000fe80000000800 */
[----:B------:R-:W-:Y:S04]  /*4b1d0*/  LDS R66, [R3+0x26700] ;  /* 0x0267000003427984 */ /* 0x000fe80000000800 */
[----:B---3--:R-:W3:Y:S04]  /*4b1e0*/  LDL.LU.64 R94, [R1+0x2e48] ;  /* 0x002e4800015e7983 */ /* 0x008ee80000300a00 */
[----:B------:R-:W3:Y:S04]  /*4b1f0*/  LDL.LU.64 R92, [R1+0x2e40] ;  /* 0x002e4000015c7983 */ /* 0x000ee80000300a00 */
[----:B------:R-:W-:Y:S04]  /*4b200*/  STL.64 [R1+0x800], R88 ;  /* 0x0008005801007387 */ /* 0x000fe80000100a00 */
[----:B------:R4:W-:Y:S04]  /*4b210*/  STL.64 [R1+0x808], R90 ;  /* 0x0008085a01007387 */ /* 0x0009e80000100a00 */
[----:B------:R-:W-:Y:S04]  /*4b220*/  LDS R65, [R0+0x24700] ;  /* 0x0247000000417984 */ /* 0x000fe80000000800 */
[----:B------:R-:W1:Y:S04]  /*4b230*/  LDS R67, [R0+0x26700] ;  /* 0x0267000000437984 */ /* 0x000e680000000800 */
[----:B----4-:R-:W4:Y:S04]  /*4b240*/  LDL.LU.64 R90, [R1+0x2e38] ;  /* 0x002e3800015a7983 */ /* 0x010f280000300a00 */
[----:B------:R-:W4:Y:S04]  /*4b250*/  LDL.LU.64 R88, [R1+0x2e30] ;  /* 0x002e300001587983 */ /* 0x000f280000300a00 */
        /* <DEDUP_REMOVED lines=16> */
[C---:B--2---:R-:W-:Y:S11]  /*4b360*/  HMMA.1688.F32.TF32 R68, R228.reuse, R34, R68 ;  /* 0x00000022e444723c */ /* 0x044ff60000081044 */
[----:B------:R-:W-:Y:S11]  /*4b370*/  @!UPT UIADD3 URZ, URZ, URZ, URZ ;  /* 0x0000003f3f3ff290 */ /* 0x000ff6000fffe03f */
[----:B------:R-:W-:Y:S01]  /*4b380*/  @!UPT UIADD3 URZ, URZ, URZ, URZ ;  /* 0x0000003f3f3ff290 */ /* 0x000fe2000fffe03f */
[----:B------:R-:W-:Y:S04]  /*4b390*/  STL.64 [R1+0x7b0], R68 ;  /* 0x0007b04401007387 */ /* 0x000fe80000100a00 */
[----:B------:R1:W-:Y:S02]  /*4b3a0*/  STL.64 [R1+0x7b8], R70 ;  /* 0x0007b84601007387 */ /* 0x0003e40000100a00 */
[C---:B-1----:R-:W-:Y:S11]  /*4b3b0*/  HMMA.1688.F32.TF32 R68, R228.reuse, R30, R240 ;  /* 0x0000001ee444723c */ /* 0x042ff600000810f0 */
[----:B------:R-:W-:Y:S11]  /*4b3c0*/  @!UPT UIADD3 URZ, URZ, URZ, URZ ;  /* 0x0000003f3f3ff290 */ /* 0x000ff6000fffe03f */
[----:B------:R-:W-:Y:S01]  /*4b3d0*/  @!UPT UIADD3 URZ, URZ, URZ, URZ ;  /* 0x0000003f3f3ff290 */ /* 0x000fe2000fffe03f */
[----:B------:R-:W-:Y:S04]  /*4b3e0*/  STL.64 [R1+0x7a0], R68 ;  /* 0x0007a04401007387 */ /* 0x000fe80000100a00 */
[----:B------:R3:W-:Y:S02]  /*4b3f0*/  STL.64 [R1+0x7a8], R70 ;  /* 0x0007a84601007387 */ /* 0x0007e40000100a00 */
[C---:B---3--:R-:W-:Y:S08]  /*4b400*/  HMMA.1688.F32.TF32 R68, R228.reuse, R18, R80 ;  /* 0x00000012e444723c */ /* 0x048ff00000081050 */
[C---:B----4-:R-:W-:Y:S08]  /*4b410*/  HMMA.1688.F32.TF32 R240, R228.reuse, R26, R72 ;  /* 0x0000001ae4f0723c */ /* 0x050ff00000081048 */
[C---:B------:R-:W-:Y:S08]  /*4b420*/  HMMA.1688.F32.TF32 R72, R228.reuse, R22, R76 ;  /* 0x00000016e448723c */ /* 0x040ff0000008104c */
[C---:B------:R-:W-:Y:S07]  /*4b430*/  HMMA.1688.F32.TF32 R76, R228.reuse, R14, R84 ;  /* 0x0000000ee44c723c */ /* 0x040fee0000081054 */
[----:B------:R-:W-:Y:S04]  /*4b440*/  STL.64 [R1+0x790], R240 ;  /* 0x000790f001007387 */ /* 0x000fe80000100a00 */
[----:B------:R-:W-:Y:S04]  /*4b450*/  STL.64 [R1+0x798], R242 ;  /* 0x000798f201007387 */ /* 0x000fe80000100a00 */
[----:B------:R-:W-:Y:S04]  /*4b460*/  STL.64 [R1+0x780], R72 ;  /* 0x0007804801007387 */ /* 0x000fe80000100a00 */
[----:B------:R1:W-:Y:S04]  /*4b470*/  STL.64 [R1+0x788], R74 ;  /* 0x0007884a01007387 */ /* 0x0003e80000100a00 */
[----:B------:R-:W-:Y:S04]  /*4b480*/  STL.64 [R1+0x770], R68 ;  /* 0x0007704401007387 */ /* 0x000fe80000100a00 */
[----:B------:R2:W-:Y:S01]  /*4b490*/  STL.64 [R1+0x778], R70 ;  /* 0x0007784601007387 */ /* 0x0005e20000100a00 */
[C---:B-1----:R-:W-:Y:S08]  /*4b4a0*/  HMMA.1688.F32.TF32 R72, R228.reuse, R10, R88 ;  /* 0x0000000ae448723c */ /* 0x042ff00000081058 */
[C---:B--2---:R-:W-:Y:S01]  /*4b4b0*/  HMMA.1688.F32.TF32 R68, R228.reuse, R6, R92 ;  /* 0x00000006e444723c */ /* 0x044fe2000008105c */
[----:B------:R-:W-:Y:S04]  /*4b4c0*/  STL.64 [R1+0x760], R76 ;  /* 0x0007604c01007387 */ /* 0x000fe80000100a00 */
[----:B------:R1:W-:Y:S10]  /*4b4d0*/  STL.64 [R1+0x768], R78 ;  /* 0x0007684e01007387 */ /* 0x0003f40000100a00 */
[----:B------:R-:W-:Y:S01]  /*4b4e0*/  STL.64 [R1+0x750], R72 ;  /* 0x0007504801007387 */ /* 0x000fe20000100a00 */
[----:B-1----:R-:W-:Y:S03]  /*4b4f0*/  HMMA.1688.F32.TF32 R76, R228, R234, R96 ;  /* 0x000000eae44c723c */ /* 0x002fe60000081060 */
[----:B------:R1:W-:Y:S04]  /*4b500*/  STL.64 [R1+0x758], R74 ;  /* 0x0007584a01007387 */ /* 0x0003e80000100a00 */
[----:B------:R-:W-:Y:S04]  /*4b510*/  STL.64 [R1+0x740], R68 ;  /* 0x0007404401007387 */ /* 0x000fe80000100a00 */
[----:B------:R2:W-:Y:S01]  /*4b520*/  STL.64 [R1+0x748], R70 ;  /* 0x0007484601007387 */ /* 0x0005e20000100a00 */
[C---:B-1----:R-:W-:Y:S08]  /*4b530*/  HMMA.1688.F32.TF32 R72, R212.reuse, R62, R100 ;  /* 0x0000003ed448723c */ /* 0x042ff00000081064 */
[C---:B--2---:R-:W-:Y:S03]  /*4b540*/  HMMA.1688.F32.TF32 R68, R212.reuse, R58, R104 ;  /* 0x0000003ad444723c */ /* 0x044fe60000081068 */
[----:B------:R-:W-:Y:S04]  /*4b550*/  STL.64 [R1+0x6a0], R76 ;  /* 0x0006a04c01007387 */ /* 0x000fe80000100a00 */
[----:B------:R-:W-:Y:S08]  /*4b560*/  STL.64 [R1+0x6a8], R78 ;  /* 0x0006a84e01007387 */ /* 0x000ff00000100a00 */
[----:B------:R-:W-:Y:S04]  /*4b570*/  STL.64 [R1+0x690], R72 ;  /* 0x0006904801007387 */ /* 0x000fe80000100a00 */
[----:B------:R-:W-:Y:S04]  /*4b580*/  STL.64 [R1+0x698], R74 ;  /* 0x0006984a01007387 */ /* 0x000fe80000100a00 */
[----:B------:R-:W-:Y:S04]  /*4b590*/  STL.64 [R1+0x680], R68 ;  /* 0x0006804401007387 */ /* 0x000fe80000100a00 */
[----:B------:R1:W-:Y:S02]  /*4b5a0*/  STL.64 [R1+0x688], R70 ;  /* 0x0006884601007387 */ /* 0x0003e40000100a00 */
[C---:B-1----:R-:W-:Y:S11]  /*4b5b0*/  HMMA.1688.F32.TF32 R68, R212.reuse, R46, R116 ;  /* 0x0000002ed444723c */ /* 0x042ff60000081074 */
        /* <DEDUP_REMOVED lines=11> */
[----:B------:R-:W-:-:S02]  /*4b670*/  IMAD.MOV.U32 R122, RZ, RZ, R69 ;  /* 0x000000ffff7a7224 */ /* 0x000fc400078e0045 */
[----:B------:R-:W-:Y:S02]  /*4b680*/  IMAD.MOV.U32 R120, RZ, RZ, R71 ;  /* 0x000000ffff787224 */ /* 0x000fe400078e0047 */
[C---:B------:R-:W-:Y:S01]  /*4b690*/  HMMA.1688.F32.TF32 R68, R212.reuse, R38, R124 ;  /* 0x00000026d444723c */ /* 0x040fe2000008107c */
[----:B------:R-:W-:Y:S04]  /*4b6a0*/  STL.64 [R1+0x670], R76 ;  /* 0x0006704c01007387 */ /* 0x000fe80000100a00 */
[----:B------:R1:W-:Y:S04]  /*4b6b0*/  STL.64 [R1+0x678], R78 ;  /* 0x0006784e01007387 */ /* 0x0003e80000100a00 */
[----:B------:R-:W-:Y:S04]  /*4b6c0*/  STL.64 [R1+0x660], R72 ;  /* 0x0006604801007387 */ /* 0x000fe80000100a00 */
[----:B------:R2:W-:Y:S01]  /*4b6d0*/  STL.64 [R1+0x668], R74 ;  /* 0x0006684a01007387 */ /* 0x0005e20000100a00 */
[C---:B-1----:R-:W-:Y:S09]  /*4b6e0*/  HMMA.1688.F32.TF32 R76, R212.reuse, R34, R128 ;  /* 0x00000022d44c723c */ /* 0x042ff20000081080 */
[----:B------:R-:W-:Y:S01]  /*4b6f0*/  STL.64 [R1+0x630], R68 ;  /* 0x0006304401007387 */ /* 0x000fe20000100a00 */
[C---:B--2---:R-:W-:Y:S03]  /*4b700*/  HMMA.1688.F32.TF32 R72, R212.reuse, R30, R132 ;  /* 0x0000001ed448723c */ /* 0x044fe60000081084 */
[----:B------:R1:W-:Y:S05]  /*4b710*/  STL.64 [R1+0x638], R70 ;  /* 0x0006384601007387 */ /* 0x0003ea0000100a00 */
[C---:B-1----:R-:W-:Y:S05]  /*4b720*/  HMMA.1688.F32.TF32 R68, R212.reuse, R26, R136 ;  /* 0x0000001ad444723c */ /* 0x042fea0000081088 */
[----:B------:R-:W-:Y:S04]  /*4b730*/  STL.64 [R1+0x620], R76 ;  /* 0x0006204c01007387 */ /* 0x000fe80000100a00 */
[----:B------:R1:W-:Y:S06]  /*4b740*/  STL.64 [R1+0x628], R78 ;  /* 0x0006284e01007387 */ /* 0x0003ec0000100a00 */
[----:B------:R-:W-:Y:S04]  /*4b750*/  STL.64 [R1+0x610], R72 ;  /* 0x0006104801007387 */ /* 0x000fe80000100a00 */
[----:B------:R2:W-:Y:S01]  /*4b760*/  STL.64 [R1+0x618], R74 ;  /* 0x0006184a01007387 */ /* 0x0005e20000100a00 */
[C---:B-1----:R-:W-:Y:S03]  /*4b770*/  HMMA.1688.F32.TF32 R76, R212.reuse, R22, R140 ;  /* 0x00000016d44c723c */ /* 0x042fe6000008108c */
[----:B------:R-:W-:Y:S05]  /*4b780*/  STL.64 [R1+0x600], R68 ;  /* 0x0006004401007387 */ /* 0x000fea0000100a00 */
[C---:B--2---:R-:W-:Y:S01]  /*4b790*/  HMMA.1688.F32.TF32 R72, R212.reuse, R18, R144 ;  /* 0x00000012d448723c */ /* 0x044fe20000081090 */
[----:B------:R1:W-:Y:S07]  /*4b7a0*/  STL.64 [R1+0x608], R70 ;  /* 0x0006084601007387 */ /* 0x0003ee0000100a00 */
[C---:B-1----:R-:W-:Y:S07]  /*4b7b0*/  HMMA.1688.F32.TF32 R68, R212.reuse, R14, R148 ;  /* 0x0000000ed444723c */ /* 0x042fee0000081094 */
[----:B------:R-:W-:Y:S04]  /*4b7c0*/  STL.64 [R1+0x5f0], R76 ;  /* 0x0005f04c01007387 */ /* 0x000fe80000100a00 */
[----:B------:R1:W-:Y:S04]  /*4b7d0*/  STL.64 [R1+0x5f8], R78 ;  /* 0x0005f84e01007387 */ /* 0x0003e80000100a00 */
[----:B------:R-:W-:Y:S04]  /*4b7e0*/  STL.64 [R1+0x5e0], R72 ;  /* 0x0005e04801007387 */ /* 0x000fe80000100a00 */
[----:B------:R2:W-:Y:S01]  /*4b7f0*/  STL.64 [R1+0x5e8], R74 ;  /* 0x0005e84a01007387 */ /* 0x0005e20000100a00 */
[C---:B-1----:R-:W-:Y:S03]  /*4b800*/  HMMA.1688.F32.TF32 R76, R212.reuse, R10, R152 ;  /* 0x0000000ad44c723c */ /* 0x042fe60000081098 */
[----:B------:R-:W-:Y:S05]  /*4b810*/  STL.64 [R1+0x5d0], R68 ;  /* 0x0005d04401007387 */ /* 0x000fea0000100a00 */
[----:B--2---:R-:W-:Y:S01]  /*4b820*/  HMMA.1688.F32.TF32 R72, R212, R6, R156 ;  /* 0x00000006d448723c */ /* 0x004fe2000008109c */
[----:B------:R1:W-:Y:S07]  /*4b830*/  STL.64 [R1+0x5d8], R70 ;  /* 0x0005d84601007387 */ /* 0x0003ee0000100a00 */
[----:B------:R-:W-:Y:S08]  /*4b840*/  HMMA.1688.F32.TF32 R60, R64, R62, R164 ;  /* 0x0000003e403c723c */ /* 0x000ff000000810a4 */
[----:B-1----:R-:W-:Y:S08]  /*4b850*/  HMMA.1688.F32.TF32 R68, R212, R234, R160 ;  /* 0x000000ead444723c */ /* 0x002ff000000810a0 */
[C---:B------:R-:W-:Y:S08]  /*4b860*/  HMMA.1688.F32.TF32 R212, R64.reuse, R58, R168 ;  /* 0x0000003a40d4723c */ /* 0x040ff000000810a8 */
[C---:B------:R-:W-:Y:S08]  /*4b870*/  HMMA.1688.F32.TF32 R52, R64.reuse, R54, R172 ;  /* 0x000000364034723c */ /* 0x040ff000000810ac */
[C---:B------:R-:W-:Y:S08]  /*4b880*/  HMMA.1688.F32.TF32 R228, R64.reuse, R46, R176 ;  /* 0x0000002e40e4723c */ /* 0x040ff000000810b0 */
[C---:B------:R-:W-:Y:S08]  /*4b890*/  HMMA.1688.F32.TF32 R48, R64.reuse, R50, R216 ;  /* 0x000000324030723c */ /* 0x040ff000000810d8 */
        /* <DEDUP_REMOVED lines=8> */
[----:B------:R1:W-:Y:S03]  /*4b920*/  STL.64 [R1+0x598], R70 ;  /* 0x0005984601007387 */ /* 0x0003e60000100a00 */
[----:B------:R-:W-:Y:S01]  /*4b930*/  HMMA.1688.F32.TF32 R32, R64, R26, R192 ;  /* 0x0000001a4020723c */ /* 0x000fe200000810c0 */
[----:B------:R-:W-:Y:S04]  /*4b940*/  STL [R1+0x2db0], R212 ;  /* 0x002db0d401007387 */ /* 0x000fe80000100800 */
[----:B------:R-:W-:Y:S04]  /*4b950*/  STL.64 [R1+0x580], R60 ;  /* 0x0005803c01007387 */ /* 0x000fe80000100a00 */
[----:B------:R-:W-:Y:S04]  /*4b960*/  STL.64 [R1+0x588], R62 ;  /* 0x0005883e01007387 */ /* 0x000fe80000100a00 */
[----:B------:R-:W-:Y:S04]  /*4b970*/  STL [R1+0x2dac], R213 ;  /* 0x002dacd501007387 */ /* 0x000fe80000100800 */
[----:B------:R-:W-:Y:S04]  /*4b980*/  STL [R1+0x2da8], R214 ;  /* 0x002da8d601007387 */ /* 0x000fe80000100800 */
[----:B------:R-:W-:Y:S04]  /*4b990*/  STL [R1+0x2da4], R215 ;  /* 0x002da4d701007387 */ /* 0x000fe80000100800 */
[----:B------:R-:W-:Y:S01]  /*4b9a0*/  STL.64 [R1+0x570], R52 ;  /* 0x0005703401007387 */ /* 0x000fe20000100a00 */
[----:B------:R-:W-:-:S03]  /*4b9b0*/  MOV R233, R41 ;  /* 0x0000002900e97202 */ /* 0x000fc60000000f00 */
[----:B------:R-:W-:Y:S01]  /*4b9c0*/  STL.64 [R1+0x578], R54 ;  /* 0x0005783601007387 */ /* 0x000fe20000100a00 */
[----:B------:R-:W-:-:S03]  /*4b9d0*/  IMAD.MOV.U32 R232, RZ, RZ, R40 ;  /* 0x000000ffffe87224 */ /* 0x000fc600078e0028 */
[----:B------:R-:W-:Y:S04]  /*4b9e0*/  STL [R1+0x2db4], R228 ;  /* 0x002db4e401007387 */ /* 0x000fe80000100800 */
[----:B------:R-:W-:Y:S04]  /*4b9f0*/  STL.64 [R1+0x560], R48 ;  /* 0x0005603001007387 */ /* 0x000fe80000100a00 */
[----:B------:R-:W-:Y:S04]  /*4ba00*/  STL.64 [R1+0x568], R50 ;  /* 0x0005683201007387 */ /* 0x000fe80000100a00 */
[----:B------:R-:W-:Y:S04]  /*4ba10*/  STL [R1+0x2da0], R229 ;  /* 0x002da0e501007387 */ /* 0x000fe80000100800 */
[----:B------:R-:W-:Y:S04]  /*4ba20*/  STL [R1+0x2d9c], R230 ;  /* 0x002d9ce601007387 */ /* 0x000fe80000100800 */
[----:B------:R-:W-:Y:S04]  /*4ba30*/  STL [R1+0x2d98], R231 ;  /* 0x002d98e701007387 */ /* 0x000fe80000100800 */
[----:B------:R-:W-:Y:S04]  /*4ba40*/  STL.64 [R1+0x558], R42 ;  /* 0x0005582a01007387 */ /* 0x000fe80000100a00 */
[----:B------:R2:W-:Y:S04]  /*4ba50*/  STL [R1+0x2dcc], R233 ;  /* 0x002dcce901007387 */ /* 0x0005e80000100800 */
[----:B------:R3:W-:Y:S04]  /*4ba60*/  STL [R1+0x2dc8], R232 ;  /* 0x002dc8e801007387 */ /* 0x0007e80000100800 */
[----:B------:R-:W-:Y:S04]  /*4ba70*/  STL [R1+0x2dc4], R240 ;  /* 0x002dc4f001007387 */ /* 0x000fe80000100800 */
[----:B------:R-:W-:Y:S04]  /*4ba80*/  STL [R1+0x2dc0], R241 ;  /* 0x002dc0f101007387 */ /* 0x000fe80000100800 */
[----:B------:R-:W-:Y:S04]  /*4ba90*/  STL [R1+0x2dbc], R242 ;  /* 0x002dbcf201007387 */ /* 0x000fe80000100800 */
[----:B------:R-:W-:Y:S04]  /*4baa0*/  STL [R1+0x2db8], R243 ;  /* 0x002db8f301007387 */ /* 0x000fe80000100800 */
[----:B------:R2:W-:Y:S04]  /*4bab0*/  STL.64 [R1+0x530], R28 ;  /* 0x0005301c01007387 */ /* 0x0005e80000100a00 */
[----:B------:R-:W-:Y:S04]  /*4bac0*/  STL.64 [R1+0x520], R32 ;  /* 0x0005202001007387 */ /* 0x000fe80000100a00 */
[----:B------:R-:W-:Y:S04]  /*4bad0*/  STL.64 [R1+0x528], R34 ;  /* 0x0005282201007387 */ /* 0x000fe80000100a00 */
[----:B-1----:R-:W4:Y:S01]  /*4bae0*/  LDL R71, [R1+0xa04] ;  /* 0x000a040001477983 */ /* 0x002f220000100800 */
[----:B--2---:R-:W-:Y:S01]  /*4baf0*/  IMAD.MOV.U32 R233, RZ, RZ, R30 ;  /* 0x000000ffffe97224 */ /* 0x004fe200078e001e */
[----:B---3--:R-:W-:-:S02]  /*4bb00*/  MOV R232, R31 ;  /* 0x0000001f00e87202 */ /* 0x008fc40000000f00 */
[C---:B------:R-:W-:Y:S01]  /*4bb10*/  HMMA.1688.F32.TF32 R28, R64.reuse, R22, R224 ;  /* 0x00000016401c723c */ /* 0x040fe200000810e0 */
[----:B------:R-:W-:Y:S02]  /*4bb20*/  IMAD.MOV.U32 R84, RZ, RZ, R9 ;  /* 0x000000ffff547224 */ /* 0x000fe400078e0009 */
[----:B------:R-:W-:Y:S01]  /*4bb30*/  IMAD.MOV.U32 R85, RZ, RZ, R8 ;  /* 0x000000ffff557224 */ /* 0x000fe200078e0008 */
[----:B------:R-:W-:Y:S01]  /*4bb40*/  MOV R95, R12 ;  /* 0x0000000c005f7202 */ /* 0x000fe20000000f00 */
[----:B------:R-:W-:Y:S01]  /*4bb50*/  IMAD.MOV.U32 R94, RZ, RZ, R13 ;  /* 0x000000ffff5e7224 */ /* 0x000fe200078e000d */
[----:B------:R-:W-:Y:S01]  /*4bb60*/  MOV R92, R17 ;  /* 0x00000011005c7202 */ /* 0x000fe20000000f00 */
[----:B------:R-:W-:Y:S01]  /*4bb70*/  IMAD.MOV.U32 R93, RZ, RZ, R16 ;  /* 0x000000ffff5d7224 */ /* 0x000fe200078e0010 */
[----:B------:R-:W-:Y:S01]  /*4bb80*/  HMMA.1688.F32.TF32 R36, R64, R38, R180 ;  /* 0x000000264024723c */ /* 0x000fe200000810b4 */
[----:B------:R-:W-:Y:S02]  /*4bb90*/  IMAD.MOV.U32 R82, RZ, RZ, R21 ;  /* 0x000000ffff527224 */ /* 0x000fe400078e0015 */
[----:B------:R-:W-:Y:S01]  /*4bba0*/  IMAD.MOV.U32 R83, RZ, RZ, R20 ;  /* 0x000000ffff537224 */ /* 0x000fe200078e0014 */
[----:B------:R-:W-:Y:S01]  /*4bbb0*/  MOV R81, R24 ;  /* 0x0000001800517202 */ /* 0x000fe20000000f00 */
[----:B------:R-:W-:Y:S01]  /*4bbc0*/  IMAD.MOV.U32 R80, RZ, RZ, R25 ;  /* 0x000000ffff507224 */ /* 0x000fe200078e0019 */
[----:B------:R-:W-:Y:S01]  /*4bbd0*/  MOV R86, R5 ;  /* 0x0000000500567202 */ /* 0x000fe20000000f00 */
[----:B------:R-:W-:Y:S01]  /*4bbe0*/  IMAD.MOV.U32 R87, RZ, RZ, R4 ;  /* 0x000000ffff577224 */ /* 0x000fe200078e0004 */
[----:B------:R-:W-:Y:S04]  /*4bbf0*/  LDS R72, [R3+0x28000] ;  /* 0x0280000003487984 */ /* 0x000fe80000000800 */
[----:B------:R-:W-:Y:S04]  /*4bc00*/  LDS R74, [R3+0x2a000] ;  /* 0x02a00000034a7984 */ /* 0x000fe80000000800 */
[----:B------:R-:W-:Y:S01]  /*4bc10*/  IMAD.MOV.U32 R240, RZ, RZ, R28 ;  /* 0x000000fffff07224 */ /* 0x000fe200078e001c */
[----:B------:R-:W-:Y:S01]  /*4bc20*/  MOV R242, R30 ;  /* 0x0000001e00f27202 */ /* 0x000fe20000000f00 */
[----:B------:R-:W-:Y:S01]  /*4bc30*/  IMAD.MOV.U32 R241, RZ, RZ, R29 ;  /* 0x000000fffff17224 */ /* 0x000fe200078e001d */
[----:B------:R-:W-:Y:S01]  /*4bc40*/  LDS R73, [R0+0x28000] ;  /* 0x0280000000497984 */ /* 0x000fe20000000800 */
[----:B------:R-:W-:-:S02]  /*4bc50*/  IMAD.MOV.U32 R243, RZ, RZ, R31 ;  /* 0x000000fffff37224 */ /* 0x000fc400078e001f */
[----:B------:R-:W-:Y:S01]  /*4bc60*/  HMMA.1688.F32.TF32 R28, R64, R18, R196 ;  /* 0x00000012401c723c */ /* 0x000fe200000810c4 */
[----:B------:R-:W-:Y:S04]  /*4bc70*/  LDS R75, [R0+0x2a000] ;  /* 0x02a00000004b7984 */ /* 0x000fe80000000800 */
[----:B------:R-:W-:Y:S04]  /*4bc80*/  LDS R76, [R3+0x28100] ;  /* 0x02810000034c7984 */ /* 0x000fe80000000800 */
[----:B------:R-:W-:Y:S04]  /*4bc90*/  LDS R78, [R3+0x2a100] ;  /* 0x02a10000034e7984 */ /* 0x000fe80000000800 */
[----:B------:R-:W-:Y:S04]  /*4bca0*/  LDS R77, [R0+0x28100] ;  /* 0x02810000004d7984 */ /* 0x000fe80000000800 */
[----:B------:R-:W-:Y:S07]  /*4bcb0*/  LDS R79, [R0+0x2a100] ;  /* 0x02a10000004f7984 */ /* 0x000fee0000000800 */
[----:B------:R-:W-:Y:S01]  /*4bcc0*/  IMAD.MOV.U32 R228, RZ, RZ, R28 ;  /* 0x000000ffffe47224 */ /* 0x000fe200078e001c */
[----:B------:R-:W-:Y:S01]  /*4bcd0*/  MOV R212, R29 ;  /* 0x0000001d00d47202 */ /* 0x000fe20000000f00 */
[----:B------:R-:W-:-:S02]  /*4bce0*/  IMAD.MOV.U32 R213, RZ, RZ, R30 ;  /* 0x000000ffffd57224 */ /* 0x000fc400078e001e */
[----:B------:R-:W-:Y:S02]  /*4bcf0*/  IMAD.MOV.U32 R214, RZ, RZ, R31 ;  /* 0x000000ffffd67224 */ /* 0x000fe400078e001f */
[C---:B------:R-:W-:Y:S11]  /*4bd00*/  HMMA.1688.F32.TF32 R28, R64.reuse, R14, R200 ;  /* 0x0000000e401c723c */ /* 0x040ff600000810c8 */
[----:B------:R-:W-:Y:S11]  /*4bd10*/  @!UPT UIADD3 URZ, URZ, URZ, URZ ;  /* 0x0000003f3f3ff290 */ /* 0x000ff6000fffe03f */
[----:B------:R-:W-:Y:S02]  /*4bd20*/  @!UPT UIADD3 URZ, URZ, URZ, URZ ;  /* 0x0000003f3f3ff290 */ /* 0x000fe4000fffe03f */
[----:B------:R-:W-:Y:S01]  /*4bd30*/  MOV R215, R28 ;  /* 0x0000001c00d77202 */ /* 0x000fe20000000f00 */
[----:B------:R-:W-:Y:S01]  /*4bd40*/  IMAD.MOV.U32 R229, RZ, RZ, R29 ;  /* 0x000000ffffe57224 */ /* 0x000fe200078e001d */
[----:B------:R-:W-:Y:S01]  /*4bd50*/  MOV R231, R31 ;  /* 0x0000001f00e77202 */ /* 0x000fe20000000f00 */
[----:B------:R-:W-:Y:S02]  /*4bd60*/  IMAD.MOV.U32 R230, RZ, RZ, R30 ;  /* 0x000000ffffe67224 */ /* 0x000fe400078e001e */
[----:B------:R-:W-:Y:S01]  /*4bd70*/  HMMA.1688.F32.TF32 R28, R64, R10, R204 ;  /* 0x0000000a401c723c */ /* 0x000fe200000810cc */
[----:B------:R-:W-:Y:S01]  /*4bd80*/  IMAD.MOV.U32 R223, RZ, RZ, R36 ;  /* 0x000000ffffdf7224 */ /* 0x000fe200078e0024 */
[----:B------:R-:W-:Y:S01]  /*4bd90*/  MOV R221, R38 ;  /* 0x0000002600dd7202 */ /* 0x000fe20000000f00 */
[----:B------:R-:W-:Y:S01]  /*4bda0*/  IMAD.MOV.U32 R222, RZ, RZ, R37 ;  /* 0x000000ffffde7224 */ /* 0x000fe200078e0025 */
[----:B------:R-:W-:Y:S01]  /*4bdb0*/  LDS R204, [R3+0x28600] ;  /* 0x0286000003cc7984 */ /* 0x000fe20000000800 */
[----:B------:R-:W-:-:S03]  /*4bdc0*/  IMAD.MOV.U32 R220, RZ, RZ, R39 ;  /* 0x000000ffffdc7224 */ /* 0x000fc600078e0027 */
[----:B------:R-:W-:Y:S04]  /*4bdd0*/  LDS R206, [R3+0x2a600] ;  /* 0x02a6000003ce7984 */ /* 0x000fe80000000800 */
[----:B------:R-:W-:Y:S04]  /*4bde0*/  LDS R205, [R0+0x28600] ;  /* 0x0286000000cd7984 */ /* 0x000fe80000000800 */
[----:B------:R-:W-:Y:S08]  /*4bdf0*/  LDS R207, [R0+0x2a600] ;  /* 0x02a6000000cf7984 */ /* 0x000ff00000000800 */
[----:B------:R-:W-:Y:S01]  /*4be00*/  IMAD.MOV.U32 R219, RZ, RZ, R28 ;  /* 0x000000ffffdb7224 */ /* 0x000fe200078e001c */
[----:B------:R-:W-:Y:S01]  /*4be10*/  MOV R217, R30 ;  /* 0x0000001e00d97202 */ /* 0x000fe20000000f00 */
[----:B------:R-:W-:-:S02]  /*4be20*/  IMAD.MOV.U32 R218, RZ, RZ, R29 ;  /* 0x000000ffffda7224 */ /* 0x000fc400078e001d */
[----:B------:R-:W-:Y:S02]  /*4be30*/  IMAD.MOV.U32 R216, RZ, RZ, R31 ;  /* 0x000000ffffd87224 */ /* 0x000fe400078e001f */
[C---:B------:R-:W-:Y:S08]  /*4be40*/  HMMA.1688.F32.TF32 R28, R64.reuse, R6, R208 ;  /* 0x00000006401c723c */ /* 0x040ff000000810d0 */
[----:B------:R-:W-:Y:S11]  /*4be50*/  HMMA.1688.F32.TF32 R4, R64, R234, R236 ;  /* 0x000000ea4004723c */ /* 0x000ff600000810ec */
[----:B------:R-:W-:Y:S04]  /*4be60*/  @!UPT UIADD3 URZ, URZ, URZ, URZ ;  /* 0x0000003f3f3ff290 */ /* 0x000fe8000fffe03f */
[----:B------:R-:W-:Y:S04]  /*4be70*/  STL.64 [R1+0x1e0], R28 ;  /* 0x0001e01c01007387 */ /* 0x000fe80000100a00 */
[----:B------:R-:W-:Y:S04]  /*4be80*/  STL.64 [R1+0x1e8], R30 ;  /* 0x0001e81e01007387 */ /* 0x000fe80000100a00 */
[----:B------:R-:W-:Y:S04]  /*4be90*/  STL [R1+0x2ce4], R4 ;  /* 0x002ce40401007387 */ /* 0x000fe80000100800 */
[----:B------:R-:W-:Y:S04]  /*4bea0*/  STL [R1+0x2ce0], R5 ;  /* 0x002ce00501007387 */ /* 0x000fe80000100800 */
[----:B------:R-:W-:Y:S04]  /*4beb0*/  STL [R1+0x2cdc], R6 ;  /* 0x002cdc0601007387 */ /* 0x000fe80000100800 */
[----:B------:R-:W-:Y:S04]  /*4bec0*/  STL [R1+0x2cd8], R7 ;  /* 0x002cd80701007387 */ /* 0x000fe80000100800 */
[----:B----4-:R-:W1:Y:S04]  /*4bed0*/  LDSM.16.M88.4 R8, [R71+0x80100] ;  /* 0x080100004708783b */ /* 0x010e680000000200 */
[----:B------:R-:W2:Y:S04]  /*4bee0*/  LDSM.16.M88.4 R12, [R71+0x81100] ;  /* 0x08110000470c783b */ /* 0x000ea80000000200 */
[----:B------:R-:W3:Y:S04]  /*4bef0*/  LDSM.16.M88.4 R16, [R71+0x82100] ;  /* 0x082100004710783b */ /* 0x000ee80000000200 */
[----:B------:R-:W4:Y:S04]  /*4bf00*/  LDSM.16.M88.4 R20, [R71+0x83100] ;  /* 0x083100004714783b */ /* 0x000f280000000200 */
[----:B------:R-:W1:Y:S04]  /*4bf10*/  LDSM.16.M88.4 R24, [R71+0x84100] ;  /* 0x084100004718783b */ /* 0x000e680000000200 */
[----:B------:R-:W1:Y:S04]  /*4bf20*/  LDSM.16.M88.4 R28, [R71+0x85100] ;  /* 0x08510000471c783b */ /* 0x000e680000000200 */
[----:B------:R-:W2:Y:S04]  /*4bf30*/  LDSM.16.M88.4 R32, [R71+0x86100] ;  /* 0x086100004720783b */ /* 0x000ea80000000200 */
        /* <DEDUP_REMOVED lines=27> */
[----:B------:R-:W1:Y:S04]  /*4c0f0*/  LDSM.16.M88.4 R68, [R71+0x8f100] ;  /* 0x08f100004744783b */ /* 0x000e680000000200 */
        /* <DEDUP_REMOVED lines=14> */
[----:B------:R-:W2:Y:S01]  /*4c1e0*/  LDL.LU R91, [R1+0xac] ;  /* 0x0000ac00015b7983 */ /* 0x000ea20000300800 */
[C---:B------:R-:W-:Y:S03]  /*4c1f0*/  HMMA.1688.F32.TF32 R4, R72.reuse, R8, R84 ;  /* 0x000000084804723c */ /* 0x040fe60000081054 */
[----:B-1----:R-:W-:Y:S04]  /*4c200*/  STL [R1+0x2c14], R70 ;  /* 0x002c144601007387 */ /* 0x002fe80000100800 */
[----:B------:R-:W-:Y:S04]  /*4c210*/  STL [R1+0x2c10], R71 ;  /* 0x002c104701007387 */ /* 0x000fe80000100800 */
[----:B------:R-:W3:Y:S11]  /*4c220*/  LDL.LU R84, [R1+0x90] ;  /* 0x0000900001547983 */ /* 0x000ef60000300800 */
[----:B------:R-:W-:Y:S01]  /*4c230*/  @!UPT UIADD3 URZ, URZ, URZ, URZ ;  /* 0x0000003f3f3ff290 */ /* 0x000fe2000fffe03f */
[----:B------:R-:W-:Y:S04]  /*4c240*/  STL.64 [R1+0xd0], R4 ;  /* 0x0000d00401007387 */ /* 0x000fe80000100a00 */
[----:B------:R1:W-:Y:S04]  /*4c250*/  STL.64 [R1+0xd8], R6 ;  /* 0x0000d80601007387 */ /* 0x0003e80000100a00 */
[----:B------:R-:W3:Y:S04]  /*4c260*/  LDL.LU R85, [R1+0x94] ;  /* 0x0000940001557983 */ /* 0x000ee80000300800 */
[----:B------:R-:W3:Y:S04]  /*4c270*/  LDL.LU R86, [R1+0x98] ;  /* 0x0000980001567983 */ /* 0x000ee80000300800 */
[----:B------:R-:W3:Y:S01]  /*4c280*/  LDL.LU R87, [R1+0x9c] ;  /* 0x00009c0001577983 */ /* 0x000ee20000300800 */
[C---:B-1----:R-:W-:Y:S11]  /*4c290*/  HMMA.1688.F32.TF32 R4, R72.reuse, R12, R92 ;  /* 0x0000000c4804723c */ /* 0x042ff6000008105c */
[----:B------:R-:W-:Y:S11]  /*4c2a0*/  @!UPT UIADD3 URZ, URZ, URZ, URZ ;  /* 0x0000003f3f3ff290 */ /* 0x000ff6000fffe03f */
[----:B------:R-:W-:Y:S02]  /*4c2b0*/  @!UPT UIADD3 URZ, URZ, URZ, URZ ;  /* 0x0000003f3f3ff290 */ /* 0x000fe4000fffe03f */
[----:B------:R-:W-:Y:S01]  /*4c2c0*/  IMAD.MOV.U32 R34, RZ, RZ, R4 ;  /* 0x000000ffff227224 */ /* 0x000fe200078e0004 */
[----:B------:R-:W-:Y:S01]  /*4c2d0*/  MOV R35, R5 ;  /* 0x0000000500237202 */ /* 0x000fe20000000f00 */
[----:B------:R-:W-:Y:S02]  /*4c2e0*/  IMAD.MOV.U32 R30, RZ, RZ, R6 ;  /* 0x000000ffff1e7224 */ /* 0x000fe400078e0006 */
[----:B------:R-:W-:Y:S02]  /*4c2f0*/  IMAD.MOV.U32 R31, RZ, RZ, R7 ;  /* 0x000000ffff1f7224 */ /* 0x000fe400078e0007 */
[C---:B------:R-:W-:Y:S03]  /*4c300*/  HMMA.1688.F32.TF32 R4, R72.reuse, R16, R80 ;  /* 0x000000104804723c */ /* 0x040fe60000081050 */
[----:B------:R-:W-:Y:S11]  /*4c310*/  STL [R1+0x2d5c], R31 ;  /* 0x002d5c1f01007387 */ /* 0x000ff60000100800 */
[----:B------:R-:W-:Y:S10]  /*4c320*/  @!UPT UIADD3 URZ, URZ, URZ, URZ ;  /* 0x0000003f3f3ff290 */ /* 0x000ff4000fffe03f */
[----:B------:R-:W-:Y:S01]  /*4c330*/  MOV R26, R4 ;  /* 0x00000004001a7202 */ /* 0x000fe20000000f00 */
[----:B------:R-:W-:Y:S01]  /*4c340*/  IMAD.MOV.U32 R27, RZ, RZ, R5 ;  /* 0x000000ffff1b7224 */ /* 0x000fe200078e0005 */
[----:B------:R-:W-:Y:S01]  /*4c350*/  MOV R23, R7 ;  /* 0x0000000700177202 */ /* 0x000fe20000000f00 */
[----:B------:R-:W-:Y:S01]  /*4c360*/  IMAD.MOV.U32 R22, RZ, RZ, R6 ;  /* 0x000000ffff167224 */ /* 0x000fe200078e0006 */
[----:B------:R-:W-:Y:S04]  /*4c370*/  STL [R1+0x2d58], R30 ;  /* 0x002d581e01007387 */ /* 0x000fe80000100800 */
[----:B------:R-:W-:Y:S04]  /*4c380*/  STL [R1+0x2d54], R35 ;  /* 0x002d542301007387 */ /* 0x000fe80000100800 */
[----:B------:R-:W-:Y:S04]  /*4c390*/  STL [R1+0x2d50], R34 ;  /* 0x002d502201007387 */ /* 0x000fe80000100800 */
[----:B------:R-:W4:Y:S04]  /*4c3a0*/  LDL.LU R80, [R1+0x80] ;  /* 0x0000800001507983 */ /* 0x000f280000300800 */
[----:B------:R-:W4:Y:S04]  /*4c3b0*/  LDL.LU R81, [R1+0x84] ;  /* 0x0000840001517983 */ /* 0x000f280000300800 */
[----:B------:R-:W4:Y:S04]  /*4c3c0*/  LDL.LU R82, [R1+0x88] ;  /* 0x0000880001527983 */ /* 0x000f280000300800 */
[----:B------:R-:W4:Y:S04]  /*4c3d0*/  LDL.LU R83, [R1+0x8c] ;  /* 0x00008c0001537983 */ /* 0x000f280000300800 */
[----:B------:R-:W-:Y:S04]  /*4c3e0*/  STL [R1+0x2d6c], R23 ;  /* 0x002d6c1701007387 */ /* 0x000fe80000100800 */
[----:B------:R-:W-:Y:S04]  /*4c3f0*/  STL [R1+0x2d68], R22 ;  /* 0x002d681601007387 */ /* 0x000fe80000100800 */
[----:B------:R1:W-:Y:S04]  /*4c400*/  STL [R1+0x2d64], R27 ;  /* 0x002d641b01007387 */ /* 0x0003e80000100800 */
        /* <DEDUP_REMOVED lines=9> */
[----:B------:R-:W-:Y:S04]  /*4c4a0*/  STL [R1+0x2d78], R38 ;  /* 0x002d782601007387 */ /* 0x000fe80000100800 */
[----:B------:R-:W-:Y:S01]  /*4c4b0*/  STL [R1+0x2d74], R43 ;  /* 0x002d742b01007387 */ /* 0x000fe20000100800 */
[----:B---3--:R-:W-:Y:S03]  /*4c4c0*/  HMMA.1688.F32.TF32 R4, R72, R24, R84 ;  /* 0x000000184804723c */ /* 0x008fe60000081054 */
        /* <DEDUP_REMOVED lines=17> */
[----:B------:R-:W3:Y:S04]  /*4c5e0*/  LDL.LU R96, [R1+0x50] ;  /* 0x0000500001607983 */ /* 0x000ee80000300800 */
[----:B------:R-:W3:Y:S04]  /*4c5f0*/  LDL.LU R97, [R1+0x54] ;  /* 0x0000540001617983 */ /* 0x000ee80000300800 */
[----:B------:R-:W3:Y:S04]  /*4c600*/  LDL.LU R98, [R1+0x58] ;  /* 0x0000580001627983 */ /* 0x000ee80000300800 */
[----:B------:R-:W3:Y:S04]  /*4c610*/  LDL.LU R99, [R1+0x5c] ;  /* 0x00005c0001637983 */ /* 0x000ee80000300800 */
[----:B------:R-:W-:Y:S01]  /*4c620*/  STL [R1+0x2d8c], R47 ;  /* 0x002d8c2f01007387 */ /* 0x000fe20000100800 */
[----:B----4-:R-:W-:Y:S03]  /*4c630*/  HMMA.1688.F32.TF32 R4, R72, R28, R80 ;  /* 0x0000001c4804723c */ /* 0x010fe60000081050 */
[----:B------:R-:W-:Y:S04]  /*4c640*/  STL [R1+0x2d88], R46 ;  /* 0x002d882e01007387 */ /* 0x000fe80000100800 */
[----:B------:R4:W-:Y:S04]  /*4c650*/  STL [R1+0x2d84], R51 ;  /* 0x002d843301007387 */ /* 0x0009e80000100800 */
[----:B------:R1:W-:Y:S04]  /*4c660*/  STL [R1+0x2d80], R50 ;  /* 0x002d803201007387 */ /* 0x0003e80000100800 */
[----:B------:R-:W4:Y:S04]  /*4c670*/  LDL.LU R80, [R1+0x10] ;  /* 0x0000100001507983 */ /* 0x000f280000300800 */
[----:B------:R-:W4:Y:S04]  /*4c680*/  LDL.LU R81, [R1+0x14] ;  /* 0x0000140001517983 */ /* 0x000f280000300800 */
[----:B------:R-:W4:Y:S04]  /*4c690*/  LDL.LU R82, [R1+0x18] ;  /* 0x0000180001527983 */ /* 0x000f280000300800 */
        /* <DEDUP_REMOVED lines=9> */
[----:B------:R-:W4:Y:S04]  /*4c730*/  LDL.LU R90, [R1+0x28] ;  /* 0x00002800015a7983 */ /* 0x000f280000300800 */
[----:B------:R-:W4:Y:S04]  /*4c740*/  LDL.LU R91, [R1+0x2c] ;  /* 0x00002c00015b7983 */ /* 0x000f280000300800 */
[----:B------:R1:W-:Y:S04]  /*4c750*/  STL [R1+0x2d94], R59 ;  /* 0x002d943b01007387 */ /* 0x0003e80000100800 */
[----:B------:R1:W-:Y:S01]  /*4c760*/  STL [R1+0x2d90], R58 ;  /* 0x002d903a01007387 */ /* 0x0003e20000100800 */
[C---:B--2---:R-:W-:Y:S11]  /*4c770*/  HMMA.1688.F32.TF32 R84, R72.reuse, R44, R84 ;  /* 0x0000002c4854723c */ /* 0x044ff60000081054 */
[----:B------:R-:W-:Y:S11]  /*4c780*/  @!UPT UIADD3 URZ, URZ, URZ, URZ ;  /* 0x0000003f3f3ff290 */ /* 0x000ff6000fffe03f */
[----:B------:R-:W-:Y:S02]  /*4c790*/  @!UPT UIADD3 URZ, URZ, URZ, URZ ;  /* 0x0000003f3f3ff290 */ /* 0x000fe4000fffe03f */
[----:B-1----:R-:W-:Y:S02]  /*4c7a0*/  IMAD.MOV.U32 R27, RZ, RZ, R84 ;  /* 0x000000ffff1b7224 */ /* 0x002fe400078e0054 */
[----:B------:R-:W-:Y:S01]  /*4c7b0*/  IMAD.MOV.U32 R26, RZ, RZ, R85 ;  /* 0x000000ffff1a7224 */ /* 0x000fe200078e0055 */
[----:B------:R-:W2:Y:S04]  /*4c7c0*/  LDL.LU R84, [R1] ;  /* 0x0000000001547983 */ /* 0x000ea80000300800 */
[----:B------:R-:W2:Y:S01]  /*4c7d0*/  LDL.LU R85, [R1+0x4] ;  /* 0x0000040001557983 */ /* 0x000ea20000300800 */
[----:B------:R-:W-:Y:S01]  /*4c7e0*/  IMAD.MOV.U32 R54, RZ, RZ, R6 ;  /* 0x000000ffff367224 */ /* 0x000fe200078e0006 */
[----:B------:R-:W-:Y:S02]  /*4c7f0*/  MOV R55, R7 ;  /* 0x0000000700377202 */ /* 0x000fe40000000f00 */
[----:B---3--:R-:W-:Y:S01]  /*4c800*/  HMMA.1688.F32.TF32 R4, R72, R32, R104 ;  /* 0x000000204804723c */ /* 0x008fe20000081068 */
[----:B------:R-:W-:Y:S01]  /*4c810*/  MOV R31, R86 ;  /* 0x00000056001f7202 */ /* 0x000fe20000000f00 */
[----:B------:R-:W-:Y:S01]  /*4c820*/  IMAD.MOV.U32 R30, RZ, RZ, R87 ;  /* 0x000000ffff1e7224 */ /* 0x000fe200078e0057 */
[----:B------:R-:W-:Y:S01]  /*4c830*/  MOV R87, R2 ;  /* 0x0000000200577202 */ /* 0x000fe20000000f00 */
[----:B------:R-:W-:-:S04]  /*4c840*/  IMAD.MOV.U32 R86, RZ, RZ, R252 ;  /* 0x000000ffff567224 */ /* 0x000fc800078e00fc */
[C---:B------:R-:W-:Y:S11]  /*4c850*/  HMMA.1688.F32.TF32 R96, R72.reuse, R40, R96 ;  /* 0x000000284860723c */ /* 0x040ff60000081060 */
[----:B------:R-:W-:Y:S05]  /*4c860*/  @!UPT UIADD3 URZ, URZ, URZ, URZ ;  /* 0x0000003f3f3ff290 */ /* 0x000fea000fffe03f */
[----:B------:R-:W-:Y:S01]  /*4c870*/  IMAD.MOV.U32 R18, RZ, RZ, R4 ;  /* 0x000000ffff127224 */ /* 0x000fe200078e0004 */
[----:B------:R-:W-:Y:S01]  /*4c880*/  MOV R14, R6 ;  /* 0x00000006000e7202 */ /* 0x000fe20000000f00 */
[----:B------:R-:W-:Y:S02]  /*4c890*/  IMAD.MOV.U32 R19, RZ, RZ, R5 ;  /* 0x000000ffff137224 */ /* 0x000fe400078e0005 */
[----:B------:R-:W-:Y:S02]  /*4c8a0*/  IMAD.MOV.U32 R15, RZ, RZ, R7 ;  /* 0x000000ffff0f7224 */ /* 0x000fe400078e0007 */
[C---:B------:R-:W-:Y:S08]  /*4c8b0*/  HMMA.1688.F32.TF32 R4, R72.reuse, R36, R100 ;  /* 0x000000244804723c */ /* 0x040ff00000081064 */
[C---:B----4-:R-:W-:Y:S11]  /*4c8c0*/  HMMA.1688.F32.TF32 R80, R72.reuse, R56, R80 ;  /* 0x000000384850723c */ /* 0x050ff60000081050 */
[----:B------:R-:W-:Y:S05]  /*4c8d0*/  @!UPT UIADD3 URZ, URZ, URZ, URZ ;  /* 0x0000003f3f3ff290 */ /* 0x000fea000fffe03f */
[----:B------:R-:W-:Y:S01]  /*4c8e0*/  IMAD.MOV.U32 R35, RZ, RZ, R4 ;  /* 0x000000ffff237224 */ /* 0x000fe200078e0004 */
[----:B------:R-:W-:Y:S01]  /*4c8f0*/  MOV R34, R5 ;  /* 0x0000000500227202 */ /* 0x000fe20000000f00 */
[----:B------:R-:W-:Y:S01]  /*4c900*/  IMAD.MOV.U32 R62, RZ, RZ, R6 ;  /* 0x000000ffff3e7224 */ /* 0x000fe200078e0006 */
[----:B------:R-:W-:Y:S01]  /*4c910*/  MOV R4, R96 ;  /* 0x0000006000047202 */ /* 0x000fe20000000f00 */
[----:B------:R-:W-:Y:S02]  /*4c920*/  IMAD.MOV.U32 R5, RZ, RZ, R97 ;  /* 0x000000ffff057224 */ /* 0x000fe400078e0061 */
[----:B------:R-:W-:Y:S01]  /*4c930*/  IMAD.MOV.U32 R63, RZ, RZ, R7 ;  /* 0x000000ffff3f7224 */ /* 0x000fe200078e0007 */
[C---:B------:R-:W-:Y:S08]  /*4c940*/  HMMA.1688.F32.TF32 R92, R72.reuse, R48, R92 ;  /* 0x00000030485c723c */ /* 0x040ff0000008105c */
[----:B------:R-:W-:Y:S01]  /*4c950*/  HMMA.1688.F32.TF32 R88, R72, R52, R88 ;  /* 0x000000344858723c */ /* 0x000fe20000081058 */
[----:B------:R-:W-:Y:S01]  /*4c960*/  MOV R51, R80 ;  /* 0x0000005000337202 */ /* 0x000fe20000000f00 */
[----:B------:R-:W-:Y:S01]  /*4c970*/  IMAD.MOV.U32 R50, RZ, RZ, R81 ;  /* 0x000000ffff327224 */ /* 0x000fe200078e0051 */
[----:B------:R-:W3:Y:S01]  /*4c980*/  LDL.LU R80, [R1+0x1b0] ;  /* 0x0001b00001507983 */ /* 0x000ee20000300800 */
[----:B------:R-:W-:Y:S01]  /*4c990*/  IMAD.MOV.U32 R39, RZ, RZ, R82 ;  /* 0x000000ffff277224 */ /* 0x000fe200078e0052 */
[----:B------:R-:W-:-:S02]  /*4c9a0*/  MOV R38, R83 ;  /* 0x0000005300267202 */ /* 0x000fc40000000f00 */
[----:B------:R-:W3:Y:S01]  /*4c9b0*/  LDL.LU R81, [R1+0x1b4] ;  /* 0x0001b40001517983 */ /* 0x000ee20000300800 */
[----:B------:R-:W-:-:S03]  /*4c9c0*/  IMAD.MOV.U32 R6, RZ, RZ, R98 ;  /* 0x000000ffff067224 */ /* 0x000fc600078e0062 */
[----:B------:R-:W3:Y:S01]  /*4c9d0*/  LDL.LU R82, [R1+0x1b8] ;  /* 0x0001b80001527983 */ /* 0x000ee20000300800 */
[----:B------:R-:W-:-:S03]  /*4c9e0*/  MOV R7, R99 ;  /* 0x0000006300077202 */ /* 0x000fc60000000f00 */
[----:B------:R-:W3:Y:S04]  /*4c9f0*/  LDL.LU R83, [R1+0x1bc] ;  /* 0x0001bc0001537983 */ /* 0x000ee80000300800 */
[----:B------:R-:W4:Y:S04]  /*4ca00*/  LDL.LU R96, [R1+0x1c0] ;  /* 0x0001c00001607983 */ /* 0x000f280000300800 */
[----:B------:R-:W4:Y:S04]  /*4ca10*/  LDL.LU R97, [R1+0x1c4] ;  /* 0x0001c40001617983 */ /* 0x000f280000300800 */
[----:B------:R-:W4:Y:S04]  /*4ca20*/  LDL.LU R98, [R1+0x1c8] ;  /* 0x0001c80001627983 */ /* 0x000f280000300800 */
        /* <DEDUP_REMOVED lines=8> */
[----:B------:R-:W3:Y:S01]  /*4cab0*/  LDL.LU R103, [R1+0x72c] ;  /* 0x00072c0001677983 */ /* 0x000ee20000300800 */
[----:B------:R-:W-:Y:S01]  /*4cac0*/  IMAD.MOV.U32 R22, RZ, RZ, R91 ;  /* 0x000000ffff167224 */ /* 0x000fe200078e005b */
[----:B------:R-:W-:Y:S01]  /*4cad0*/  MOV R91, R248 ;  /* 0x000000f8005b7202 */ /* 0x000fe20000000f00 */
[----:B------:R-:W-:Y:S01]  /*4cae0*/  IMAD.MOV.U32 R90, RZ, RZ, R245 ;  /* 0x000000ffff5a7224 */ /* 0x000fe200078e00f5 */
[----:B------:R-:W4:Y:S04]  /*4caf0*/  LDL.LU R88, [R1+0x1a0] ;  /* 0x0001a00001587983 */ /* 0x000f280000300800 */
[----:B------:R-:W4:Y:S04]  /*4cb00*/  LDL.LU R244, [R1+0x2dec] ;  /* 0x002dec0001f47983 */ /* 0x000f280000300800 */
[----:B------:R-:W4:Y:S04]  /*4cb10*/  LDL.LU R245, [R1+0x2de8] ;  /* 0x002de80001f57983 */ /* 0x000f280000300800 */
[----:B------:R-:W4:Y:S01]  /*4cb20*/  LDL.LU R248, [R1+0x2de4] ;  /* 0x002de40001f87983 */ /* 0x000f220000300800 */
[----:B------:R-:W-:Y:S01]  /*4cb30*/  IMAD.MOV.U32 R10, RZ, RZ, R92 ;  /* 0x000000ffff0a7224 */ /* 0x000fe200078e005c */
[----:B------:R-:W-:Y:S01]  /*4cb40*/  MOV R92, R247 ;  /* 0x000000f7005c7202 */ /* 0x000fe20000000f00 */
[----:B--2---:R-:W-:Y:S11]  /*4cb50*/  HMMA.1688.F32.TF32 R84, R72, R60, R84 ;  /* 0x0000003c4854723c */ /* 0x004ff60000081054 */
[----:B------:R-:W-:Y:S11]  /*4cb60*/  @!UPT UIADD3 URZ, URZ, URZ, URZ ;  /* 0x0000003f3f3ff290 */ /* 0x000ff6000fffe03f */
[----:B------:R-:W-:Y:S02]  /*4cb70*/  @!UPT UIADD3 URZ, URZ, URZ, URZ ;  /* 0x0000003f3f3ff290 */ /* 0x000fe4000fffe03f */
[----:B------:R-:W-:Y:S01]  /*4cb80*/  IMAD.MOV.U32 R59, RZ, RZ, R84 ;  /* 0x000000ffff3b7224 */ /* 0x000fe200078e0054 */
[----:B------:R-:W-:Y:S01]  /*4cb90*/  MOV R47, R86 ;  /* 0x00000056002f7202 */ /* 0x000fe20000000f00 */
[----:B------:R-:W-:Y:S01]  /*4cba0*/  IMAD.MOV.U32 R58, RZ, RZ, R85 ;  /* 0x000000ffff3a7224 */ /* 0x000fe200078e0055 */
[----:B------:R-:W-:Y:S01]  /*4cbb0*/  MOV R85, R250 ;  /* 0x000000fa00557202 */ /* 0x000fe20000000f00 */
[----:B------:R-:W-:Y:S02]  /*4cbc0*/  IMAD.MOV.U32 R84, RZ, RZ, R249 ;  /* 0x000000ffff547224 */ /* 0x000fe400078e00f9 */
[----:B------:R-:W2:Y:S01]  /*4cbd0*/  LDL.LU R249, [R1+0x2de0] ;  /* 0x002de00001f97983 */ /* 0x000ea20000300800 */
[----:B------:R-:W-:-:S03]  /*4cbe0*/  IMAD.MOV.U32 R86, RZ, RZ, R251 ;  /* 0x000000ffff567224 */ /* 0x000fc600078e00fb */
[----:B------:R-:W2:Y:S01]  /*4cbf0*/  LDL.LU R250, [R1+0x2ddc] ;  /* 0x002ddc0001fa7983 */ /* 0x000ea20000300800 */
[----:B------:R-:W-:-:S03]  /*4cc00*/  IMAD.MOV.U32 R46, RZ, RZ, R87 ;  /* 0x000000ffff2e7224 */ /* 0x000fc600078e0057 */
[----:B------:R-:W2:Y:S01]  /*4cc10*/  LDL.LU R251, [R1+0x2dd8] ;  /* 0x002dd80001fb7983 */ /* 0x000ea20000300800 */
[----:B------:R-:W-:-:S03]  /*4cc20*/  IMAD.MOV.U32 R87, RZ, RZ, R246 ;  /* 0x000000ffff577224 */ /* 0x000fc600078e00f6 */
[----:B------:R-:W2:Y:S04]  /*4cc30*/  LDL.LU R246, [R1+0x2dd4] ;  /* 0x002dd40001f67983 */ /* 0x000ea80000300800 */
[----:B------:R-:W2:Y:S01]  /*4cc40*/  LDL.LU R247, [R1+0x2dd0] ;  /* 0x002dd00001f77983 */ /* 0x000ea20000300800 */
[----:B------:R-:W-:Y:S01]  /*4cc50*/  IMAD.MOV.U32 R11, RZ, RZ, R93 ;  /* 0x000000ffff0b7224 */ /* 0x000fe200078e005d */
[----:B------:R-:W-:Y:S01]  /*4cc60*/  MOV R252, R94 ;  /* 0x0000005e00fc7202 */ /* 0x000fe20000000f00 */
[----:B------:R-:W-:Y:S01]  /*4cc70*/  IMAD.MOV.U32 R2, RZ, RZ, R95 ;  /* 0x000000ffff027224 */ /* 0x000fe200078e005f */
[----:B------:R-:W2:Y:S04]  /*4cc80*/  LDL.LU R93, [R1+0x194] ;  /* 0x00019400015d7983 */ /* 0x000ea80000300800 */
[----:B------:R-:W2:Y:S04]  /*4cc90*/  LDL.LU R94, [R1+0x198] ;  /* 0x00019800015e7983 */ /* 0x000ea80000300800 */
[----:B------:R-:W2:Y:S01]  /*4cca0*/  LDL.LU R95, [R1+0x19c] ;  /* 0x00019c00015f7983 */ /* 0x000ea20000300800 */
[C---:B---3--:R-:W-:Y:S08]  /*4ccb0*/  HMMA.1688.F32.TF32 R104, R76.reuse, R8, R100 ;  /* 0x000000084c68723c */ /* 0x048ff00000081064 */
[C---:B----4-:R-:W-:Y:S08]  /*4ccc0*/  HMMA.1688.F32.TF32 R100, R76.reuse, R12, R96 ;  /* 0x0000000c4c64723c */ /* 0x050ff00000081060 */
[----:B------:R-:W-:Y:S08]  /*4ccd0*/  HMMA.1688.F32.TF32 R96, R76, R16, R80 ;  /* 0x000000104c60723c */ /* 0x000ff00000081050 */
[C---:B--2---:R-:W-:Y:S08]  /*4cce0*/  HMMA.1688.F32.TF32 R248, R72.reuse, R64, R248 ;  /* 0x0000004048f8723c */ /* 0x044ff000000810f8 */
[----:B------:R-:W-:Y:S01]  /*4ccf0*/  HMMA.1688.F32.TF32 R244, R72, R68, R244 ;  /* 0x0000004448f4723c */ /* 0x000fe200000810f4 */
[----:B------:R-:W-:Y:S04]  /*4cd00*/  LDS R72, [R3+0x28200] ;  /* 0x0282000003487984 */ /* 0x000fe80000000800 */
[----:B------:R-:W-:Y:S03]  /*4cd10*/  LDS R74, [R3+0x2a200] ;  /* 0x02a20000034a7984 */ /* 0x000fe60000000800 */
[C---:B------:R-:W-:Y:S01]  /*4cd20*/  HMMA.1688.F32.TF32 R88, R76.reuse, R20, R88 ;  /* 0x000000144c58723c */ /* 0x040fe20000081058 */
[----:B------:R-:W-:Y:S04]  /*4cd30*/  LDS R73, [R0+0x28200] ;  /* 0x0282000000497984 */ /* 0x000fe80000000800 */
[----:B------:R-:W1:Y:S04]  /*4cd40*/  LDS R75, [R0+0x2a200] ;  /* 0x02a20000004b7984 */ /* 0x000e680000000800 */
        /* <DEDUP_REMOVED lines=8> */
[----:B------:R-:W-:Y:S04]  /*4cdd0*/  STL.64 [R1+0x1d0], R104 ;  /* 0x0001d06801007387 */ /* 0x000fe80000100a00 */
[----:B------:R-:W-:Y:S04]  /*4cde0*/  STL.64 [R1+0x1d8], R106 ;  /* 0x0001d86a01007387 */ /* 0x000fe80000100a00 */
[----:B------:R-:W3:Y:S04]  /*4cdf0*/  LDL.LU R80, [R1+0x170] ;  /* 0x0001700001507983 */ /* 0x000ee80000300800 */
[----:B------:R-:W-:Y:S04]  /*4ce00*/  STL.64 [R1+0x1c0], R100 ;  /* 0x0001c06401007387 */ /* 0x000fe80000100a00 */
[----:B------:R-:W-:Y:S04]  /*4ce10*/  STL.64 [R1+0x1c8], R102 ;  /* 0x0001c86601007387 */ /* 0x000fe80000100a00 */
[----:B------:R-:W-:Y:S04]  /*4ce20*/  STL.64 [R1+0x1b0], R96 ;  /* 0x0001b06001007387 */ /* 0x000fe80000100a00 */
[----:B------:R-:W-:Y:S04]  /*4ce30*/  STL.64 [R1+0x1b8], R98 ;  /* 0x0001b86201007387 */ /* 0x000fe80000100a00 */
[----:B------:R-:W3:Y:S04]  /*4ce40*/  LDL.LU R81, [R1+0x174] ;  /* 0x0001740001517983 */ /* 0x000ee80000300800 */
[----:B------:R-:W3:Y:S04]  /*4ce50*/  LDL.LU R82, [R1+0x178] ;  /* 0x0001780001527983 */ /* 0x000ee80000300800 */
[----:B------:R-:W3:Y:S01]  /*4ce60*/  LDL.LU R83, [R1+0x17c] ;  /* 0x00017c0001537983 */ /* 0x000ee20000300800 */
[C---:B------:R-:W-:Y:S08]  /*4ce70*/  HMMA.1688.F32.TF32 R92, R76.reuse, R24, R92 ;  /* 0x000000184c5c723c */ /* 0x040ff0000008105c */
[----:B------:R-:W-:Y:S01]  /*4ce80*/  HMMA.1688.F32.TF32 R84, R76, R28, R84 ;  /* 0x0000001c4c54723c */ /* 0x000fe20000081054 */
[----:B--2---:R-:W-:Y:S01]  /*4ce90*/  IMAD.MOV.U32 R247, RZ, RZ, R88 ;  /* 0x000000fffff77224 */ /* 0x004fe200078e0058 */
[----:B------:R-:W-:Y:S01]  /*4cea0*/  MOV R249, R90 ;  /* 0x0000005a00f97202 */ /* 0x000fe20000000f00 */
[----:B------:R-:W-:Y:S01]  /*4ceb0*/  IMAD.MOV.U32 R250, RZ, RZ, R91 ;  /* 0x000000fffffa7224 */ /* 0x000fe200078e005b */
[----:B------:R-:W2:Y:S01]  /*4cec0*/  LDL.LU R88, [R1+0x160] ;  /* 0x0001600001587983 */ /* 0x000ea20000300800 */
[----:B------:R-:W-:-:S03]  /*4ced0*/  IMAD.MOV.U32 R248, RZ, RZ, R89 ;  /* 0x000000fffff87224 */ /* 0x000fc600078e0059 */
[----:B------:R-:W2:Y:S04]  /*4cee0*/  LDL.LU R89, [R1+0x164] ;  /* 0x0001640001597983 */ /* 0x000ea80000300800 */
[----:B------:R-:W2:Y:S04]  /*4cef0*/  LDL.LU R90, [R1+0x168] ;  /* 0x00016800015a7983 */ /* 0x000ea80000300800 */
[----:B------:R-:W2:Y:S01]  /*4cf00*/  LDL.LU R91, [R1+0x16c] ;  /* 0x00016c00015b7983 */ /* 0x000ea20000300800 */
[----:B------:R-:W-:Y:S01]  /*4cf10*/  IMAD.MOV.U32 R246, RZ, RZ, R95 ;  /* 0x000000fffff67224 */ /* 0x000fe200078e005f */
[----:B------:R-:W-:-:S02]  /*4cf20*/  MOV R245, R94 ;  /* 0x0000005e00f57202 */ /* 0x000fc40000000f00 */
[----:B------:R4:W-:Y:S01]  /*4cf30*/  STL [R1+0x2c4c], R250 ;  /* 0x002c4cfa01007387 */ /* 0x0009e20000100800 */
[----:B------:R-:W-:-:S03]  /*4cf40*/  IMAD.MOV.U32 R244, RZ, RZ, R93 ;  /* 0x000000fffff47224 */ /* 0x000fc600078e005d */
[----:B------:R1:W-:Y:S04]  /*4cf50*/  STL [R1+0x2c48], R249 ;  /* 0x002c48f901007387 */ /* 0x0003e80000100800 */
[----:B------:R-:W-:Y:S04]  /*4cf60*/  STL [R1+0x2c44], R247 ;  /* 0x002c44f701007387 */ /* 0x000fe80000100800 */
[----:B------:R1:W-:Y:S01]  /*4cf70*/  STL [R1+0x2c40], R248 ;  /* 0x002c40f801007387 */ /* 0x0003e20000100800 */
[----:B----4-:R-:W-:-:S03]  /*4cf80*/  IMAD.MOV.U32 R250, RZ, RZ, R84 ;  /* 0x000000fffffa7224 */ /* 0x010fc600078e0054 */
[----:B------:R4:W-:Y:S01]  /*4cf90*/  STL [R1+0x190], R92 ;  /* 0x0001905c01007387 */ /* 0x0009e20000100800 */
[----:B-1----:R-:W-:-:S03]  /*4cfa0*/  MOV R249, R85 ;  /* 0x0000005500f97202 */ /* 0x002fc60000000f00 */
[----:B------:R-:W-:Y:S01]  /*4cfb0*/  STL [R1+0x2c58], R246 ;  /* 0x002c58f601007387 */ /* 0x000fe20000100800 */
[----:B------:R-:W-:-:S03]  /*4cfc0*/  IMAD.MOV.U32 R248, RZ, RZ, R87 ;  /* 0x000000fffff87224 */ /* 0x000fc600078e0057 */
[----:B------:R-:W-:Y:S01]  /*4cfd0*/  STL [R1+0x2c54], R245 ;  /* 0x002c54f501007387 */ /* 0x000fe20000100800 */
[----:B------:R-:W-:-:S03]  /*4cfe0*/  IMAD.MOV.U32 R247, RZ, RZ, R86 ;  /* 0x000000fffff77224 */ /* 0x000fc600078e0056 */
[----:B------:R1:W-:Y:S04]  /*4cff0*/  STL [R1+0x2c50], R244 ;  /* 0x002c50f401007387 */ /* 0x0003e80000100800 */
        /* <DEDUP_REMOVED lines=8> */
[C---:B---3--:R-:W-:Y:S11]  /*4d080*/  HMMA.1688.F32.TF32 R80, R76.reuse, R32, R80 ;  /* 0x000000204c50723c */ /* 0x048ff60000081050 */
[----:B------:R-:W-:Y:S11]  /*4d090*/  @!UPT UIADD3 URZ, URZ, URZ, URZ ;  /* 0x0000003f3f3ff290 */ /* 0x000ff6000fffe03f */
[----:B------:R-:W-:Y:S02]  /*4d0a0*/  @!UPT UIADD3 URZ, URZ, URZ, URZ ;  /* 0x0000003f3f3ff290 */ /* 0x000fe4000fffe03f */
[----:B------:R-:W-:Y:S01]  /*4d0b0*/  MOV R251, R80 ;  /* 0x0000005000fb7202 */ /* 0x000fe20000000f00 */
[----:B------:R-:W-:Y:S01]  /*4d0c0*/  IMAD.MOV.U32 R66, RZ, RZ, R81 ;  /* 0x000000ffff427224 */ /* 0x000fe200078e0051 */
[----:B------:R-:W3:Y:S01]  /*4d0d0*/  LDL.LU R80, [R1+0x140] ;  /* 0x0001400001507983 */ /* 0x000ee20000300800 */
[----:B------:R-:W-:Y:S01]  /*4d0e0*/  IMAD.MOV.U32 R67, RZ, RZ, R82 ;  /* 0x000000ffff437224 */ /* 0x000fe200078e0052 */
[----:B------:R-:W-:Y:S02]  /*4d0f0*/  MOV R70, R83 ;  /* 0x0000005300467202 */ /* 0x000fe40000000f00 */
[----:B------:R-:W3:Y:S04]  /*4d100*/  LDL.LU R81, [R1+0x144] ;  /* 0x0001440001517983 */ /* 0x000ee80000300800 */
[----:B------:R-:W3:Y:S04]  /*4d110*/  LDL.LU R82, [R1+0x148] ;  /* 0x0001480001527983 */ /* 0x000ee80000300800 */
[----:B------:R-:W3:Y:S01]  /*4d120*/  LDL.LU R83, [R1+0x14c] ;  /* 0x00014c0001537983 */ /* 0x000ee20000300800 */
[C---:B--2---:R-:W-:Y:S03]  /*4d130*/  HMMA.1688.F32.TF32 R88, R76.reuse, R36, R88 ;  /* 0x000000244c58723c */ /* 0x044fe60000081058 */
[----:B------:R-:W-:Y:S04]  /*4d140*/  STL [R1+0x2c78], R70 ;  /* 0x002c784601007387 */ /* 0x000fe80000100800 */
[----:B------:R-:W-:Y:S04]  /*4d150*/  STL [R1+0x2c74], R67 ;  /* 0x002c744301007387 */ /* 0x000fe80000100800 */
[----:B------:R-:W-:Y:S04]  /*4d160*/  STL [R1+0x2c70], R66 ;  /* 0x002c704201007387 */ /* 0x000fe80000100800 */
[----:B------:R2:W-:Y:S04]  /*4d170*/  STL [R1+0x2c6c], R251 ;  /* 0x002c6cfb01007387 */ /* 0x0005e80000100800 */
[----:B----4-:R-:W4:Y:S04]  /*4d180*/  LDL.LU R92, [R1+0x120] ;  /* 0x00012000015c7983 */ /* 0x010f280000300800 */
[----:B------:R-:W4:Y:S01]  /*4d190*/  LDL.LU R93, [R1+0x124] ;  /* 0x00012400015d7983 */ /* 0x000f220000300800 */
[----:B------:R-:W-:Y:S03]  /*4d1a0*/  HMMA.1688.F32.TF32 R84, R76, R40, R84 ;  /* 0x000000284c54723c */ /* 0x000fe60000081054 */
[----:B------:R-:W4:Y:S01]  /*4d1b0*/  LDL.LU R94, [R1+0x128] ;  /* 0x00012800015e7983 */ /* 0x000f220000300800 */
[----:B-1----:R-:W-:Y:S01]  /*4d1c0*/  IMAD.MOV.U32 R244, RZ, RZ, R91 ;  /* 0x000000fffff47224 */ /* 0x002fe200078e005b */
[----:B------:R-:W-:-:S02]  /*4d1d0*/  MOV R245, R90 ;  /* 0x0000005a00f57202 */ /* 0x000fc40000000f00 */
[----:B------:R-:W4:Y:S01]  /*4d1e0*/  LDL.LU R95, [R1+0x12c] ;  /* 0x00012c00015f7983 */ /* 0x000f220000300800 */
[----:B------:R-:W-:-:S03]  /*4d1f0*/  IMAD.MOV.U32 R246, RZ, RZ, R89 ;  /* 0x000000fffff67224 */ /* 0x000fc600078e0059 */
[----:B------:R-:W4:Y:S01]  /*4d200*/  LDL.LU R96, [R1+0x130] ;  /* 0x0001300001607983 */ /* 0x000f220000300800 */
[----:B------:R-:W-:-:S03]  /*4d210*/  IMAD.MOV.U32 R247, RZ, RZ, R88 ;  /* 0x000000fffff77224 */ /* 0x000fc600078e0058 */
[----:B------:R-:W4:Y:S04]  /*4d220*/  LDL.LU R97, [R1+0x134] ;  /* 0x0001340001617983 */ /* 0x000f280000300800 */
[----:B------:R-:W4:Y:S04]  /*4d230*/  LDL.LU R98, [R1+0x138] ;  /* 0x0001380001627983 */ /* 0x000f280000300800 */
[----:B------:R-:W4:Y:S04]  /*4d240*/  LDL.LU R99, [R1+0x13c] ;  /* 0x00013c0001637983 */ /* 0x000f280000300800 */
[----:B------:R-:W-:Y:S04]  /*4d250*/  STL [R1+0x2c88], R244 ;  /* 0x002c88f401007387 */ /* 0x000fe80000100800 */
[----:B------:R-:W-:Y:S04]  /*4d260*/  STL [R1+0x2c84], R245 ;  /* 0x002c84f501007387 */ /* 0x000fe80000100800 */
[----:B------:R-:W-:Y:S04]  /*4d270*/  STL [R1+0x2c80], R246 ;  /* 0x002c80f601007387 */ /* 0x000fe80000100800 */
[----:B------:R1:W-:Y:S01]  /*4d280*/  STL [R1+0x2c7c], R247 ;  /* 0x002c7cf701007387 */ /* 0x0003e20000100800 */
[----:B--2---:R-:W-:-:S03]  /*4d290*/  IMAD.MOV.U32 R251, RZ, RZ, R84 ;  /* 0x000000fffffb7224 */ /* 0x004fc600078e0054 */
[----:B------:R-:W2:Y:S01]  /*4d2a0*/  LDL.LU R88, [R1+0x110] ;  /* 0x0001100001587983 */ /* 0x000ea20000300800 */
[----:B------:R-:W-:-:S03]  /*4d2b0*/  IMAD.MOV.U32 R249, RZ, RZ, R87 ;  /* 0x000000fffff97224 */ /* 0x000fc600078e0057 */
[----:B------:R-:W2:Y:S01]  /*4d2c0*/  LDL.LU R89, [R1+0x114] ;  /* 0x0001140001597983 */ /* 0x000ea20000300800 */
[----:B------:R-:W-:Y:S01]  /*4d2d0*/  MOV R248, R85 ;  /* 0x0000005500f87202 */ /* 0x000fe20000000f00 */
[----:B------:R-:W-:Y:S02]  /*4d2e0*/  IMAD.MOV.U32 R250, RZ, RZ, R86 ;  /* 0x000000fffffa7224 */ /* 0x000fe400078e0056 */
        /* <DEDUP_REMOVED lines=9> */
[----:B------:R1:W-:Y:S01]  /*4d380*/  STL [R1+0x2c8c], R251 ;  /* 0x002c8cfb01007387 */ /* 0x0003e20000100800 */
[C---:B---3--:R-:W-:Y:S11]  /*4d390*/  HMMA.1688.F32.TF32 R80, R76.reuse, R44, R80 ;  /* 0x0000002c4c50723c */ /* 0x048ff60000081050 */
[----:B------:R-:W-:Y:S11]  /*4d3a0*/  @!UPT UIADD3 URZ, URZ, URZ, URZ ;  /* 0x0000003f3f3ff290 */ /* 0x000ff6000fffe03f */
[----:B------:R-:W-:Y:S02]  /*4d3b0*/  @!UPT UIADD3 URZ, URZ, URZ, URZ ;  /* 0x0000003f3f3ff290 */ /* 0x000fe4000fffe03f */
[----:B-1----:R-:W-:Y:S01]  /*4d3c0*/  MOV R247, R80 ;  /* 0x0000005000f77202 */ /* 0x002fe20000000f00 */
[----:B------:R-:W-:Y:S01]  /*4d3d0*/  IMAD.MOV.U32 R70, RZ, RZ, R81 ;  /* 0x000000ffff467224 */ /* 0x000fe200078e0051 */
[----:B------:R-:W3:Y:S01]  /*4d3e0*/  LDL.LU R80, [R1+0xf0] ;  /* 0x0000f00001507983 */ /* 0x000ee20000300800 */
[----:B------:R-:W-:Y:S01]  /*4d3f0*/  IMAD.MOV.U32 R67, RZ, RZ, R82 ;  /* 0x000000ffff437224 */ /* 0x000fe200078e0052 */
[----:B------:R-:W-:Y:S02]  /*4d400*/  MOV R66, R83 ;  /* 0x0000005300427202 */ /* 0x000fe40000000f00 */
[----:B------:R-:W3:Y:S04]  /*4d410*/  LDL.LU R81, [R1+0xf4] ;  /* 0x0000f40001517983 */ /* 0x000ee80000300800 */
[----:B------:R-:W3:Y:S04]  /*4d420*/  LDL.LU R82, [R1+0xf8] ;  /* 0x0000f80001527983 */ /* 0x000ee80000300800 */
[----:B------:R-:W3:Y:S01]  /*4d430*/  LDL.LU R83, [R1+0xfc] ;  /* 0x0000fc0001537983 */ /* 0x000ee20000300800 */
[C---:B----4-:R-:W-:Y:S08]  /*4d440*/  HMMA.1688.F32.TF32 R92, R76.reuse, R52, R92 ;  /* 0x000000344c5c723c */ /* 0x050ff0000008105c */
[C---:B------:R-:W-:Y:S01]  /*4d450*/  HMMA.1688.F32.TF32 R96, R76.reuse, R48, R96 ;  /* 0x000000304c60723c */ /* 0x040fe20000081060 */
[----:B------:R-:W-:Y:S04]  /*4d460*/  STL [R1+0x2ca8], R66 ;  /* 0x002ca84201007387 */ /* 0x000fe80000100800 */
[----:B------:R-:W-:Y:S11]  /*4d470*/  STL [R1+0x2ca4], R67 ;  /* 0x002ca44301007387 */ /* 0x000ff60000100800 */
[----:B------:R-:W-:Y:S01]  /*4d480*/  IMAD.MOV.U32 R246, RZ, RZ, R95 ;  /* 0x000000fffff67224 */ /* 0x000fe200078e005f */
[----:B------:R-:W-:Y:S01]  /*4d490*/  STL [R1+0x2ca0], R70 ;  /* 0x002ca04601007387 */ /* 0x000fe20000100800 */
[----:B------:R-:W-:Y:S01]  /*4d4a0*/  IMAD.MOV.U32 R245, RZ, RZ, R94 ;  /* 0x000000fffff57224 */ /* 0x000fe200078e005e */
[----:B--2---:R-:W-:Y:S05]  /*4d4b0*/  HMMA.1688.F32.TF32 R88, R76, R56, R88 ;  /* 0x000000384c58723c */ /* 0x004fea0000081058 */
[----:B------:R-:W-:Y:S01]  /*4d4c0*/  IMAD.MOV.U32 R71, RZ, RZ, R96 ;  /* 0x000000ffff477224 */ /* 0x000fe200078e0060 */
[----:B------:R1:W-:Y:S01]  /*4d4d0*/  STL [R1+0x2c9c], R247 ;  /* 0x002c9cf701007387 */ /* 0x0003e20000100800 */
[----:B------:R-:W-:Y:S01]  /*4d4e0*/  MOV R244, R93 ;  /* 0x0000005d00f47202 */ /* 0x000fe20000000f00 */
[----:B------:R-:W-:-:S02]  /*4d4f0*/  IMAD.MOV.U32 R251, RZ, RZ, R92 ;  /* 0x000000fffffb7224 */ /* 0x000fc400078e005c */
[----:B------:R-:W-:Y:S01]  /*4d500*/  STL [R1+0x134], R97 ;  /* 0x0001346101007387 */ /* 0x000fe20000100800 */
[----:B------:R-:W-:Y:S03]  /*4d510*/  HMMA.1688.F32.TF32 R84, R76, R60, R84 ;  /* 0x0000003c4c54723c */ /* 0x000fe60000081054 */
[----:B------:R-:W-:Y:S04]  /*4d520*/  STL.64 [R1+0x138], R98 ;  /* 0x0001386201007387 */ /* 0x000fe80000100a00 */
[----:B------:R2:W-:Y:S06]  /*4d530*/  STL [R1+0x2cac], R71 ;  /* 0x002cac4701007387 */ /* 0x0005ec0000100800 */
[----:B------:R-:W-:Y:S01]  /*4d540*/  MOV R248, R91 ;  /* 0x0000005b00f87202 */ /* 0x000fe20000000f00 */
[----:B------:R4:W-:Y:S01]  /*4d550*/  STL [R1+0x2cbc], R246 ;  /* 0x002cbcf601007387 */ /* 0x0009e20000100800 */
[----:B------:R-:W-:Y:S01]  /*4d560*/  IMAD.MOV.U32 R250, RZ, RZ, R90 ;  /* 0x000000fffffa7224 */ /* 0x000fe200078e005a */
[----:B-1----:R-:W-:Y:S01]  /*4d570*/  MOV R247, R88 ;  /* 0x0000005800f77202 */ /* 0x002fe20000000f00 */
[----:B------:R-:W-:Y:S01]  /*4d580*/  IMAD.MOV.U32 R249, RZ, RZ, R89 ;  /* 0x000000fffff97224 */ /* 0x000fe200078e0059 */
[----:B------:R1:W-:Y:S04]  /*4d590*/  STL [R1+0x2cb8], R245 ;  /* 0x002cb8f501007387 */ /* 0x0003e80000100800 */
[----:B------:R1:W-:Y:S04]  /*4d5a0*/  STL [R1+0x2cb4], R244 ;  /* 0x002cb4f401007387 */ /* 0x0003e80000100800 */
[----:B------:R1:W-:Y:S04]  /*4d5b0*/  STL [R1+0x2cb0], R251 ;  /* 0x002cb0fb01007387 */ /* 0x0003e80000100800 */
[----:B------:R1:W-:Y:S04]  /*4d5c0*/  STL [R1+0x2ccc], R248 ;  /* 0x002cccf801007387 */ /* 0x0003e80000100800 */
[----:B------:R1:W-:Y:S04]  /*4d5d0*/  STL [R1+0x2cc8], R250 ;  /* 0x002cc8fa01007387 */ /* 0x0003e80000100800 */
[----:B------:R-:W-:Y:S04]  /*4d5e0*/  STL [R1+0x2cc4], R249 ;  /* 0x002cc4f901007387 */ /* 0x000fe80000100800 */
[----:B------:R1:W-:Y:S01]  /*4d5f0*/  STL [R1+0x2cc0], R247 ;  /* 0x002cc0f701007387 */ /* 0x0003e20000100800 */
[----:B--2---:R-:W-:Y:S01]  /*4d600*/  IMAD.MOV.U32 R71, RZ, RZ, R84 ;  /* 0x000000ffff477224 */ /* 0x004fe200078e0054 */
[----:B------:R-:W-:Y:S01]  /*4d610*/  MOV R67, R86 ;  /* 0x0000005600437202 */ /* 0x000fe20000000f00 */
[----:B------:R-:W-:-:S02]  /*4d620*/  IMAD.MOV.U32 R66, RZ, RZ, R85 ;  /* 0x000000ffff427224 */ /* 0x000fc400078e0055 */
[----:B------:R-:W-:Y:S01]  /*4d630*/  IMAD.MOV.U32 R70, RZ, RZ, R87 ;  /* 0x000000ffff467224 */ /* 0x000fe200078e0057 */
[----:B---3--:R-:W-:Y:S11]  /*4d640*/  HMMA.1688.F32.TF32 R80, R76, R64, R80 ;  /* 0x000000404c50723c */ /* 0x008ff60000081050 */
[----:B------:R-:W-:Y:S11]  /*4d650*/  @!UPT UIADD3 URZ, URZ, URZ, URZ ;  /* 0x0000003f3f3ff290 */ /* 0x000ff6000fffe03f */
[----:B------:R-:W-:Y:S02]  /*4d660*/  @!UPT UIADD3 URZ, URZ, URZ, URZ ;  /* 0x0000003f3f3ff290 */ /* 0x000fe4000fffe03f */
[----:B----4-:R-:W-:Y:S01]  /*4d670*/  IMAD.MOV.U32 R246, RZ, RZ, R80 ;  /* 0x000000fffff67224 */ /* 0x010fe200078e0050 */
[----:B-1----:R-:W-:Y:S01]  /*4d680*/  MOV R245, R81 ;  /* 0x0000005100f57202 */ /* 0x002fe20000000f00 */
[----:B------:R-:W2:Y:S01]  /*4d690*/  LDL.LU R80, [R1+0x410] ;  /* 0x0004100001507983 */ /* 0x000ea20000300800 */
[----:B------:R-:W-:Y:S02]  /*4d6a0*/  IMAD.MOV.U32 R244, RZ, RZ, R82 ;  /* 0x000000fffff47224 */ /* 0x000fe400078e0052 */
[----:B------:R-:W-:Y:S01]  /*4d6b0*/  IMAD.MOV.U32 R251, RZ, RZ, R83 ;  /* 0x000000fffffb7224 */ /* 0x000fe200078e0053 */
        /* <DEDUP_REMOVED lines=96> */
[----:B------:R-:W-:Y:S08]  /*4dcc0*/  HMMA.1688.F32.TF32 R156, R72, R20, R156 ;  /* 0x00000014489c723c */ /* 0x000ff0000008109c */
[----:B------:R-:W-:Y:S08]  /*4dcd0*/  HMMA.1688.F32.TF32 R76, R76, R68, R172 ;  /* 0x000000444c4c723c */ /* 0x000ff000000810ac */
[C---:B------:R-:W-:Y:S08]  /*4dce0*/  HMMA.1688.F32.TF32 R160, R72.reuse, R16, R160 ;  /* 0x0000001048a0723c */ /* 0x040ff000000810a0 */
[C---:B------:R-:W-:Y:S08]  /*4dcf0*/  HMMA.1688.F32.TF32 R168, R72.reuse, R8, R168 ;  /* 0x0000000848a8723c */ /* 0x040ff000000810a8 */
[----:B------:R-:W-:Y:S01]  /*4dd00*/  MOV R248, R76 ;  /* 0x0000004c00f87202 */ /* 0x000fe20000000f00 */
[----:B------:R-:W-:Y:S01]  /*4dd10*/  IMAD.MOV.U32 R250, RZ, RZ, R77 ;  /* 0x000000fffffa7224 */ /* 0x000fe200078e004d */
[----:B------:R-:W-:Y:S01]  /*4dd20*/  MOV R247, R79 ;  /* 0x0000004f00f77202 */ /* 0x000fe20000000f00 */
[----:B------:R-:W-:Y:S01]  /*4dd30*/  IMAD.MOV.U32 R249, RZ, RZ, R78 ;  /* 0x000000fffff97224 */ /* 0x000fe200078e004e */
[----:B------:R-:W-:Y:S04]  /*4dd40*/  LDS R76, [R3+0x28300] ;  /* 0x02830000034c7984 */ /* 0x000fe80000000800 */
[----:B------:R-:W-:Y:S04]  /*4dd50*/  LDS R78, [R3+0x2a300] ;  /* 0x02a30000034e7984 */ /* 0x000fe80000000800 */
[----:B------:R-:W-:Y:S01]  /*4dd60*/  LDS R77, [R0+0x28300] ;  /* 0x02830000004d7984 */ /* 0x000fe20000000800 */
[C---:B------:R-:W-:Y:S03]  /*4dd70*/  HMMA.1688.F32.TF32 R164, R72.reuse, R12, R164 ;  /* 0x0000000c48a4723c */ /* 0x040fe600000810a4 */
[----:B------:R-:W1:Y:S05]  /*4dd80*/  LDS R79, [R0+0x2a300] ;  /* 0x02a30000004f7984 */ /* 0x000e6a0000000800 */
[C---:B------:R-:W-:Y:S01]  /*4dd90*/  HMMA.1688.F32.TF32 R148, R72.reuse, R28, R148 ;  /* 0x0000001c4894723c */ /* 0x040fe20000081094 */
[----:B------:R-:W-:Y:S04]  /*4dda0*/  STL.64 [R1+0x4d0], R168 ;  /* 0x0004d0a801007387 */ /* 0x000fe80000100a00 */
[----:B------:R-:W-:Y:S10]  /*4ddb0*/  STL.64 [R1+0x4d8], R170 ;  /* 0x0004d8aa01007387 */ /* 0x000ff40000100a00 */
[----:B------:R-:W-:Y:S01]  /*4ddc0*/  STL.64 [R1+0x4c0], R164 ;  /* 0x0004c0a401007387 */ /* 0x000fe20000100a00 */
[C---:B------:R-:W-:Y:S03]  /*4ddd0*/  HMMA.1688.F32.TF32 R132, R72.reuse, R44, R132 ;  /* 0x0000002c4884723c */ /* 0x040fe60000081084 */
        /* <DEDUP_REMOVED lines=30> */
[C---:B-1----:R-:W-:Y:S03]  /*4dfc0*/  HMMA.1688.F32.TF32 R80, R76.reuse, R24, R80 ;  /* 0x000000184c50723c */ /* 0x042fe60000081050 */
[----:B------:R-:W-:Y:S04]  /*4dfd0*/  LDS R72, [R3+0x28400] ;  /* 0x0284000003487984 */ /* 0x000fe80000000800 */
[----:B------:R-:W-:Y:S01]  /*4dfe0*/  LDS R74, [R3+0x2a400] ;  /* 0x02a40000034a7984 */ /* 0x000fe20000000800 */
[C---:B--2---:R-:W-:Y:S03]  /*4dff0*/  HMMA.1688.F32.TF32 R100, R76.reuse, R8, R96 ;  /* 0x000000084c64723c */ /* 0x044fe60000081060 */
[----:B------:R-:W-:Y:S04]  /*4e000*/  LDS R73, [R0+0x28400] ;  /* 0x0284000000497984 */ /* 0x000fe80000000800 */
[----:B------:R-:W1:Y:S01]  /*4e010*/  LDS R75, [R0+0x2a400] ;  /* 0x02a40000004b7984 */ /* 0x000e620000000800 */
        /* <DEDUP_REMOVED lines=130> */
[C---:B------:R-:W-:Y:S07]  /*4e840*/  HMMA.1688.F32.TF32 R168, R76.reuse, R52, R168 ;  /* 0x000000344ca8723c */ /* 0x040fee00000810a8 */
        /* <DEDUP_REMOVED lines=18> */
[----:B------:R-:W-:Y:S01]  /*4e970*/  STL.64 [R1+0x380], R160 ;  /* 0x000380a001007387 */ /* 0x000fe20000100a00 */
[C---:B------:R-:W-:Y:S03]  /*4e980*/  HMMA.1688.F32.TF32 R148, R72.reuse, R12, R148 ;  /* 0x0000000c4894723c */ /* 0x040fe60000081094 */
        /* <DEDUP_REMOVED lines=9> */
[----:B------:R-:W-:Y:S04]  /*4ea20*/  STL.64 [R1+0x360], R152 ;  /* 0x0003609801007387 */ /* 0x000fe80000100a00 */
[----:B------:R-:W-:Y:S04]  /*4ea30*/  STL.64 [R1+0x368], R154 ;  /* 0x0003689a01007387 */ /* 0x000fe80000100a00 */
[----:B------:R-:W-:Y:S01]  /*4ea40*/  STL.64 [R1+0x350], R148 ;  /* 0x0003509401007387 */ /* 0x000fe20000100a00 */
[C---:B------:R-:W-:Y:S03]  /*4ea50*/  HMMA.1688.F32.TF32 R132, R72.reuse, R24, R132 ;  /* 0x000000184884723c */ /* 0x040fe60000081084 */
[----:B------:R-:W-:Y:S04]  /*4ea60*/  STL.64 [R1+0x358], R150 ;  /* 0x0003589601007387 */ /* 0x000fe80000100a00 */
[----:B------:R-:W-:Y:S01]  /*4ea70*/  LDS R141, [R0+0x28500] ;  /* 0x02850000008d7984 */ /* 0x000fe20000000800 */
[C---:B------:R-:W-:Y:S03]  /*4ea80*/  HMMA.1688.F32.TF32 R124, R72.reuse, R32, R124 ;  /* 0x00000020487c723c */ /* 0x040fe6000008107c */
[----:B------:R-:W1:Y:S04]  /*4ea90*/  LDS R143, [R0+0x2a500] ;  /* 0x02a50000008f7984 */ /* 0x000e680000000800 */
[----:B------:R-:W-:Y:S04]  /*4eaa0*/  STL.64 [R1+0x340], R76 ;  /* 0x0003404c01007387 */ /* 0x000fe80000100a00 */
[----:B------:R2:W-:Y:S02]  /*4eab0*/  STL.64 [R1+0x348], R78 ;  /* 0x0003484e01007387 */ /* 0x0005e40000100a00 */
[C---:B--2---:R-:W-:Y:S02]  /*4eac0*/  HMMA.1688.F32.TF32 R76, R72.reuse, R28, R128 ;  /* 0x0000001c484c723c */ /* 0x044fe40000081080 */
[----:B------:R-:W-:Y:S04]  /*4ead0*/  STL.64 [R1+0x330], R136 ;  /* 0x0003308801007387 */ /* 0x000fe80000100a00 */
[----:B------:R-:W-:Y:S04]  /*4eae0*/  STL.64 [R1+0x338], R138 ;  /* 0x0003388a01007387 */ /* 0x000fe80000100a00 */
[----:B------:R-:W-:Y:S01]  /*4eaf0*/  STL.64 [R1+0x320], R132 ;  /* 0x0003208401007387 */ /* 0x000fe20000100a00 */
[C---:B------:R-:W-:Y:S03]  /*4eb00*/  HMMA.1688.F32.TF32 R112, R72.reuse, R36, R112 ;  /* 0x000000244870723c */ /* 0x040fe60000081070 */
        /* <DEDUP_REMOVED lines=23> */
[----:B------:R-:W-:Y:S04]  /*4ec80*/  STL.64 [R1+0x2a8], R94 ;  /* 0x0002a85e01007387 */ /* 0x000fe80000100a00 */
[----:B------:R2:W-:Y:S04]  /*4ec90*/  STL.64 [R1+0x290], R88 ;  /* 0x0002905801007387 */ /* 0x0005e80000100a00 */
[----:B------:R3:W-:Y:S04]  /*4eca0*/  STL.64 [R1+0x298], R90 ;  /* 0x0002985a01007387 */ /* 0x0007e80000100a00 */
[----:B------:R-:W4:Y:S05]  /*4ecb0*/  LDL.LU R112, [R1+0x7a0] ;  /* 0x0007a00001707983 */ /* 0x000f2a0000300800 */
[----:B------:R-:W-:Y:S04]  /*4ecc0*/  STL.64 [R1+0x280], R76 ;  /* 0x0002804c01007387 */ /* 0x000fe80000100a00 */
[----:B------:R1:W-:Y:S04]  /*4ecd0*/  STL.64 [R1+0x288], R78 ;  /* 0x0002884e01007387 */ /* 0x0003e80000100a00 */
[----:B------:R-:W4:Y:S04]  /*4ece0*/  LDL.LU R113, [R1+0x7a4] ;  /* 0x0007a40001717983 */ /* 0x000f280000300800 */
[----:B------:R-:W4:Y:S04]  /*4ecf0*/  LDL.LU R114, [R1+0x7a8] ;  /* 0x0007a80001727983 */ /* 0x000f280000300800 */
[----:B------:R-:W4:Y:S01]  /*4ed00*/  LDL.LU R115, [R1+0x7ac] ;  /* 0x0007ac0001737983 */ /* 0x000f220000300800 */
[----:B------:R-:W-:Y:S03]  /*4ed10*/  HMMA.1688.F32.TF32 R72, R72, R68, R80 ;  /* 0x000000444848723c */ /* 0x000fe60000081050 */
        /* <DEDUP_REMOVED lines=12> */
[----:B--2---:R-:W2:Y:S04]  /*4ede0*/  LDL.LU R88, [R1+0x800] ;  /* 0x0008000001587983 */ /* 0x004ea80000300800 */
[----:B------:R-:W2:Y:S04]  /*4edf0*/  LDL.LU R89, [R1+0x804] ;  /* 0x0008040001597983 */ /* 0x000ea80000300800 */
[----:B---3--:R-:W2:Y:S04]  /*4ee00*/  LDL.LU R90, [R1+0x808] ;  /* 0x00080800015a7983 */ /* 0x008ea80000300800 */
        /* <DEDUP_REMOVED lines=18> */
[----:B------:R-:W-:Y:S01]  /*4ef30*/  STL.64 [R1+0x2b20], R72 ;  /* 0x002b204801007387 */ /* 0x000fe20000100a00 */
        /* <DEDUP_REMOVED lines=8> */
[C---:B-1----:R-:W-:Y:S08]  /*4efc0*/  HMMA.1688.F32.TF32 R100, R140.reuse, R28, R100 ;  /* 0x0000001c8c64723c */ /* 0x042ff00000081064 */
[C---:B----4-:R-:W-:Y:S01]  /*4efd0*/  HMMA.1688.F32.TF32 R76, R140.reuse, R8, R80 ;  /* 0x000000088c4c723c */ /* 0x050fe20000081050 */
[----:B------:R-:W-:Y:S01]  /*4efe0*/  IMAD.MOV.U32 R239, RZ, RZ, R220 ;  /* 0x000000ffffef7224 */ /* 0x000fe200078e00dc */
[----:B------:R-:W-:Y:S01]  /*4eff0*/  MOV R237, R222 ;  /* 0x000000de00ed7202 */ /* 0x000fe20000000f00 */
[----:B------:R-:W-:Y:S01]  /*4f000*/  IMAD.MOV.U32 R238, RZ, RZ, R221 ;  /* 0x000000ffffee7224 */ /* 0x000fe200078e00dd */
[----:B------:R-:W-:Y:S04]  /*4f010*/  LDS R80, [R3+0x28700] ;  /* 0x0287000003507984 */ /* 0x000fe80000000800 */
[C---:B------:R-:W-:Y:S01]  /*4f020*/  HMMA.1688.F32.TF32 R84, R140.reuse, R12, R84 ;  /* 0x0000000c8c54723c */ /* 0x040fe20000081054 */
[----:B------:R-:W-:Y:S01]  /*4f030*/  IMAD.MOV.U32 R236, RZ, RZ, R223 ;  /* 0x000000ffffec7224 */ /* 0x000fe200078e00df */
[----:B------:R-:W-:Y:S04]  /*4f040*/  LDS R82, [R3+0x2a700] ;  /* 0x02a7000003527984 */ /* 0x000fe80000000800 */
[----:B------:R-:W-:Y:S02]  /*4f050*/  LDS R81, [R0+0x28700] ;  /* 0x0287000000517984 */ /* 0x000fe40000000800 */
[C---:B--2---:R-:W-:Y:S08]  /*4f060*/  HMMA.1688.F32.TF32 R88, R140.reuse, R16, R88 ;  /* 0x000000108c58723c */ /* 0x044ff00000081058 */
[C---:B---3--:R-:W-:Y:S01]  /*4f070*/  HMMA.1688.F32.TF32 R92, R140.reuse, R20, R92 ;  /* 0x000000148c5c723c */ /* 0x048fe2000008105c */
[----:B------:R-:W-:Y:S07]  /*4f080*/  STL.64 [R1+0x2b38], R78 ;  /* 0x002b384e01007387 */ /* 0x000fee0000100a00 */
[C---:B------:R-:W-:Y:S01]  /*4f090*/  HMMA.1688.F32.TF32 R96, R140.reuse, R24, R96 ;  /* 0x000000188c60723c */ /* 0x040fe20000081060 */
[----:B------:R-:W-:Y:S07]  /*4f0a0*/  STL.64 [R1+0x2b30], R76 ;  /* 0x002b304c01007387 */ /* 0x000fee0000100a00 */
        /* <DEDUP_REMOVED lines=33> */
[----:B------:R-:W3:Y:S01]  /*4f2c0*/  LDL.LU R121, [R1+0x784] ;  /* 0x0007840001797983 */ /* 0x000ee20000300800 */
[----:B------:R-:W-:Y:S03]  /*4f2d0*/  HMMA.1688.F32.TF32 R112, R140, R40, R112 ;  /* 0x000000288c70723c */ /* 0x000fe60000081070 */
        /* <DEDUP_REMOVED lines=27> */
[----:B------:R-:W-:Y:S04]  /*4f490*/  STL.64 [R1+0x2bb0], R112 ;  /* 0x002bb07001007387 */ /* 0x000fe80000100a00 */
[----:B------:R-:W4:Y:S04]  /*4f4a0*/  LDL.LU R168, [R1+0x630] ;  /* 0x0006300001a87983 */ /* 0x000f280000300800 */
[----:B------:R-:W4:Y:S04]  /*4f4b0*/  LDL.LU R169, [R1+0x634] ;  /* 0x0006340001a97983 */ /* 0x000f280000300800 */
[----:B------:R-:W4:Y:S04]  /*4f4c0*/  LDL.LU R170, [R1+0x638] ;  /* 0x0006380001aa7983 */ /* 0x000f280000300800 */
[----:B------:R-:W4:Y:S01]  /*4f4d0*/  LDL.LU R171, [R1+0x63c] ;  /* 0x00063c0001ab7983 */ /* 0x000f220000300800 */
[----:B------:R-:W-:Y:S03]  /*4f4e0*/  HMMA.1688.F32.TF32 R164, R204, R28, R164 ;  /* 0x0000001ccca4723c */ /* 0x000fe600000810a4 */
[----:B------:R-:W1:Y:S05]  /*4f4f0*/  LDS R83, [R0+0x2a700] ;  /* 0x02a7000000537984 */ /* 0x000e6a0000000800 */
[C---:B--2---:R-:W-:Y:S08]  /*4f500*/  HMMA.1688.F32.TF32 R116, R140.reuse, R44, R116 ;  /* 0x0000002c8c74723c */ /* 0x044ff00000081074 */
[C---:B---3--:R-:W-:Y:S08]  /*4f510*/  HMMA.1688.F32.TF32 R120, R140.reuse, R48, R120 ;  /* 0x000000308c78723c */ /* 0x048ff00000081078 */
[C---:B----4-:R-:W-:Y:S07]  /*4f520*/  HMMA.1688.F32.TF32 R124, R140.reuse, R52, R124 ;  /* 0x000000348c7c723c */ /* 0x050fee000008107c */
[----:B------:R-:W-:Y:S01]  /*4f530*/  STL.64 [R1+0x2bc8], R118 ;  /* 0x002bc87601007387 */ /* 0x000fe20000100a00 */
[C---:B------:R-:W-:Y:S03]  /*4f540*/  HMMA.1688.F32.TF32 R128, R140.reuse, R56, R128 ;  /* 0x000000388c80723c */ /* 0x040fe60000081080 */
[----:B------:R-:W-:Y:S04]  /*4f550*/  STL.64 [R1+0x2bc0], R116 ;  /* 0x002bc07401007387 */ /* 0x000fe80000100a00 */
[----:B------:R-:W-:Y:S04]  /*4f560*/  STL.64 [R1+0x2bd8], R122 ;  /* 0x002bd87a01007387 */ /* 0x000fe80000100a00 */
[----:B------:R-:W-:Y:S04]  /*4f570*/  STL.64 [R1+0x2bd0], R120 ;  /* 0x002bd07801007387 */ /* 0x000fe80000100a00 */
[----:B------:R-:W-:Y:S01]  /*4f580*/  STL.64 [R1+0x2be8], R126 ;  /* 0x002be87e01007387 */ /* 0x000fe20000100a00 */
[C---:B------:R-:W-:Y:S03]  /*4f590*/  HMMA.1688.F32.TF32 R132, R140.reuse, R60, R132 ;  /* 0x0000003c8c84723c */ /* 0x040fe60000081084 */
[----:B------:R-:W-:Y:S04]  /*4f5a0*/  STL.64 [R1+0x2be0], R124 ;  /* 0x002be07c01007387 */ /* 0x000fe80000100a00 */
[----:B------:R-:W2:Y:S04]  /*4f5b0*/  LDL.LU R172, [R1+0x620] ;  /* 0x0006200001ac7983 */ /* 0x000ea80000300800 */
[----:B------:R-:W2:Y:S04]  /*4f5c0*/  LDL.LU R173, [R1+0x624] ;  /* 0x0006240001ad7983 */ /* 0x000ea80000300800 */
[----:B------:R-:W2:Y:S04]  /*4f5d0*/  LDL.LU R174, [R1+0x628] ;  /* 0x0006280001ae7983 */ /* 0x000ea80000300800 */
[----:B------:R-:W2:Y:S04]  /*4f5e0*/  LDL.LU R175, [R1+0x62c] ;  /* 0x00062c0001af7983 */ /* 0x000ea80000300800 */
[----:B------:R-:W-:Y:S04]  /*4f5f0*/  STL.64 [R1+0x2bf8], R130 ;  /* 0x002bf88201007387 */ /* 0x000fe80000100a00 */
[----:B------:R-:W-:Y:S04]  /*4f600*/  STL.64 [R1+0x2bf0], R128 ;  /* 0x002bf08001007387 */ /* 0x000fe80000100a00 */
[----:B------:R-:W-:Y:S01]  /*4f610*/  STL.64 [R1+0x2c08], R134 ;  /* 0x002c088601007387 */ /* 0x000fe20000100a00 */
[C---:B------:R-:W-:Y:S03]  /*4f620*/  HMMA.1688.F32.TF32 R136, R140.reuse, R64, R136 ;  /* 0x000000408c88723c */ /* 0x040fe60000081088 */
[----:B------:R-:W-:Y:S04]  /*4f630*/  STL.64 [R1+0x2c00], R132 ;  /* 0x002c008401007387 */ /* 0x000fe80000100a00 */
[----:B------:R-:W-:Y:S01]  /*4f640*/  STL [R1+0x2ad0], R164 ;  /* 0x002ad0a401007387 */ /* 0x000fe20000100800 */
[----:B------:R-:W-:Y:S03]  /*4f650*/  HMMA.1688.F32.TF32 R140, R140, R68, R176 ;  /* 0x000000448c8c723c */ /* 0x000fe600000810b0 */
[----:B------:R-:W-:Y:S05]  /*4f660*/  STL [R1+0x2acc], R165 ;  /* 0x002acca501007387 */ /* 0x000fea0000100800 */
[C---:B------:R-:W-:Y:S01]  /*4f670*/  HMMA.1688.F32.TF32 R168, R204.reuse, R32, R168 ;  /* 0x00000020cca8723c */ /* 0x040fe200000810a8 */
[----:B------:R-:W-:Y:S04]  /*4f680*/  STL [R1+0x2ac8], R166 ;  /* 0x002ac8a601007387 */ /* 0x000fe80000100800 */
[----:B------:R-:W-:Y:S04]  /*4f690*/  STL [R1+0x2ac4], R167 ;  /* 0x002ac4a701007387 */ /* 0x000fe80000100800 */
        /* <DEDUP_REMOVED lines=33> */
[----:B------:R-:W-:Y:S01]  /*4f8b0*/  IMAD.MOV.U32 R99, RZ, RZ, R232 ;  /* 0x000000ffff637224 */ /* 0x000fe200078e00e8 */
[C---:B--2---:R-:W-:Y:S11]  /*4f8c0*/  HMMA.1688.F32.TF32 R172, R204.reuse, R36, R172 ;  /* 0x00000024ccac723c */ /* 0x044ff600000810ac */
[----:B------:R-:W-:Y:S11]  /*4f8d0*/  @!UPT UIADD3 URZ, URZ, URZ, URZ ;  /* 0x0000003f3f3ff290 */ /* 0x000ff6000fffe03f */
[----:B------:R-:W-:Y:S01]  /*4f8e0*/  @!UPT UIADD3 URZ, URZ, URZ, URZ ;  /* 0x0000003f3f3ff290 */ /* 0x000fe2000fffe03f */
[----:B------:R-:W-:Y:S04]  /*4f8f0*/  STL [R1+0x2ae4], R172 ;  /* 0x002ae4ac01007387 */ /* 0x000fe80000100800 */
[----:B------:R-:W-:Y:S04]  /*4f900*/  STL [R1+0x2ae0], R173 ;  /* 0x002ae0ad01007387 */ /* 0x000fe80000100800 */
[----:B------:R-:W-:Y:S04]  /*4f910*/  STL [R1+0x2adc], R174 ;  /* 0x002adcae01007387 */ /* 0x000fe80000100800 */
[----:B------:R-:W-:Y:S01]  /*4f920*/  STL [R1+0x2ab8], R175 ;  /* 0x002ab8af01007387 */ /* 0x000fe20000100800 */
[C---:B---3--:R-:W-:Y:S08]  /*4f930*/  HMMA.1688.F32.TF32 R176, R204.reuse, R40, R176 ;  /* 0x00000028ccb0723c */ /* 0x048ff000000810b0 */
[C---:B----4-:R-:W-:Y:S11]  /*4f940*/  HMMA.1688.F32.TF32 R180, R204.reuse, R44, R180 ;  /* 0x0000002cccb4723c */ /* 0x050ff600000810b4 */
[----:B------:R-:W-:Y:S04]  /*4f950*/  @!UPT UIADD3 URZ, URZ, URZ, URZ ;  /* 0x0000003f3f3ff290 */ /* 0x000fe8000fffe03f */
[----:B------:R-:W-:Y:S04]  /*4f960*/  STL [R1+0x2af4], R176 ;  /* 0x002af4b001007387 */ /* 0x000fe80000100800 */
[----:B------:R-:W-:Y:S04]  /*4f970*/  STL [R1+0x2af0], R177 ;  /* 0x002af0b101007387 */ /* 0x000fe80000100800 */
[----:B------:R-:W-:Y:S01]  /*4f980*/  STL [R1+0x2aec], R178 ;  /* 0x002aecb201007387 */ /* 0x000fe20000100800 */
[C---:B------:R-:W-:Y:S03]  /*4f990*/  HMMA.1688.F32.TF32 R184, R204.reuse, R48, R184 ;  /* 0x00000030ccb8723c */ /* 0x040fe600000810b8 */
[----:B------:R-:W-:Y:S05]  /*4f9a0*/  STL [R1+0x2ae8], R179 ;  /* 0x002ae8b301007387 */ /* 0x000fea0000100800 */
[C---:B------:R-:W-:Y:S01]  /*4f9b0*/  HMMA.1688.F32.TF32 R188, R204.reuse, R52, R188 ;  /* 0x00000034ccbc723c */ /* 0x040fe200000810bc */
[----:B------:R1:W-:Y:S04]  /*4f9c0*/  STL [R1+0x2afc], R180 ;  /* 0x002afcb401007387 */ /* 0x0003e80000100800 */
[----:B------:R2:W-:Y:S04]  /*4f9d0*/  STL [R1+0x2af8], R181 ;  /* 0x002af8b501007387 */ /* 0x0005e80000100800 */
[----:B------:R-:W-:Y:S04]  /*4f9e0*/  STL [R1+0x2ab4], R182 ;  /* 0x002ab4b601007387 */ /* 0x000fe80000100800 */
[----:B------:R-:W-:Y:S04]  /*4f9f0*/  STL [R1+0x2ab0], R183 ;  /* 0x002ab0b701007387 */ /* 0x000fe80000100800 */
[----:B------:R3:W-:Y:S04]  /*4fa00*/  STL [R1+0x2b0c], R184 ;  /* 0x002b0cb801007387 */ /* 0x0007e80000100800 */
[----:B------:R4:W-:Y:S04]  /*4fa10*/  STL [R1+0x2b08], R185 ;  /* 0x002b08b901007387 */ /* 0x0009e80000100800 */
[----:B------:R1:W-:Y:S04]  /*4fa20*/  STL [R1+0x2b04], R186 ;  /* 0x002b04ba01007387 */ /* 0x0003e80000100800 */
[----:B------:R1:W-:Y:S04]  /*4fa30*/  STL [R1+0x2b00], R187 ;  /* 0x002b00bb01007387 */ /* 0x0003e80000100800 */
[----:B------:R-:W-:Y:S04]  /*4fa40*/  STL [R1+0x2b1c], R188 ;  /* 0x002b1cbc01007387 */ /* 0x000fe80000100800 */
[----:B------:R-:W-:Y:S04]  /*4fa50*/  STL [R1+0x2b18], R189 ;  /* 0x002b18bd01007387 */ /* 0x000fe80000100800 */
        /* <DEDUP_REMOVED lines=29> */
[----:B------:R-:W-:Y:S01]  /*4fc30*/  HMMA.1688.F32.TF32 R144, R204, R8, R144 ;  /* 0x00000008cc90723c */ /* 0x000fe20000081090 */
[----:B------:R-:W-:Y:S01]  /*4fc40*/  IMAD.MOV.U32 R76, RZ, RZ, R215 ;  /* 0x000000ffff4c7224 */ /* 0x000fe200078e00d7 */
[----:B------:R-:W-:-:S06]  /*4fc50*/  MOV R77, R229 ;  /* 0x000000e5004d7202 */ /* 0x000fcc0000000f00 */
[----:B------:R-:W-:Y:S01]  /*4fc60*/  HMMA.1688.F32.TF32 R148, R204, R12, R148 ;  /* 0x0000000ccc94723c */ /* 0x000fe20000081094 */
[----:B------:R-:W-:-:S07]  /*4fc70*/  IMAD.MOV.U32 R78, RZ, RZ, R230 ;  /* 0x000000ffff4e7224 */ /* 0x000fce00078e00e6 */
[----:B------:R-:W-:Y:S01]  /*4fc80*/  HMMA.1688.F32.TF32 R152, R204, R16, R152 ;  /* 0x00000010cc98723c */ /* 0x000fe20000081098 */
[----:B------:R-:W-:-:S07]  /*4fc90*/  IMAD.MOV.U32 R79, RZ, RZ, R231 ;  /* 0x000000ffff4f7224 */ /* 0x000fce00078e00e7 */
[C---:B------:R-:W-:Y:S08]  /*4fca0*/  HMMA.1688.F32.TF32 R156, R204.reuse, R20, R156 ;  /* 0x00000014cc9c723c */ /* 0x040ff0000008109c */
[C---:B------:R-:W-:Y:S08]  /*4fcb0*/  HMMA.1688.F32.TF32 R160, R204.reuse, R24, R160 ;  /* 0x00000018cca0723c */ /* 0x040ff000000810a0 */
[C---:B------:R-:W-:Y:S08]  /*4fcc0*/  HMMA.1688.F32.TF32 R192, R204.reuse, R56, R192 ;  /* 0x00000038ccc0723c */ /* 0x040ff000000810c0 */
[----:B------:R-:W-:Y:S01]  /*4fcd0*/  HMMA.1688.F32.TF32 R196, R204, R60, R196 ;  /* 0x0000003cccc4723c */ /* 0x000fe200000810c4 */
[----:B------:R-:W-:Y:S01]  /*4fce0*/  IMAD.MOV.U32 R84, RZ, RZ, R228 ;  /* 0x000000ffff547224 */ /* 0x000fe200078e00e4 */
[----:B------:R-:W-:Y:S01]  /*4fcf0*/  MOV R86, R213 ;  /* 0x000000d500567202 */ /* 0x000fe20000000f00 */
[----:B------:R-:W-:-:S02]  /*4fd00*/  IMAD.MOV.U32 R85, RZ, RZ, R212 ;  /* 0x000000ffff557224 */ /* 0x000fc400078e00d4 */
[----:B------:R-:W-:-:S03]  /*4fd10*/  IMAD.MOV.U32 R87, RZ, RZ, R214 ;  /* 0x000000ffff577224 */ /* 0x000fc600078e00d6 */
[C---:B------:R-:W-:Y:S01]  /*4fd20*/  HMMA.1688.F32.TF32 R76, R80.reuse, R56, R76 ;  /* 0x00000038504c723c */ /* 0x040fe2000008104c */
[----:B------:R-:W-:Y:S01]  /*4fd30*/  MOV R88, R240 ;  /* 0x000000f000587202 */ /* 0x000fe20000000f00 */
[----:B------:R-:W-:Y:S01]  /*4fd40*/  IMAD.MOV.U32 R89, RZ, RZ, R241 ;  /* 0x000000ffff597224 */ /* 0x000fe200078e00f1 */
[----:B------:R-:W4:Y:S01]  /*4fd50*/  LDL.LU R240, [R1+0x2dc4] ;  /* 0x002dc40001f07983 */ /* 0x000f220000300800 */
[----:B------:R-:W-:Y:S01]  /*4fd60*/  IMAD.MOV.U32 R90, RZ, RZ, R242 ;  /* 0x000000ffff5a7224 */ /* 0x000fe200078e00f2 */
[----:B------:R-:W-:Y:S02]  /*4fd70*/  MOV R91, R243 ;  /* 0x000000f3005b7202 */ /* 0x000fe40000000f00 */
[----:B------:R-:W4:Y:S01]  /*4fd80*/  LDL.LU R241, [R1+0x2dc0] ;  /* 0x002dc00001f17983 */ /* 0x000f220000300800 */
[----:B------:R-:W-:Y:S03]  /*4fd90*/  HMMA.1688.F32.TF32 R84, R80, R52, R84 ;  /* 0x000000345054723c */ /* 0x000fe60000081054 */
        /* <DEDUP_REMOVED lines=10> */
[----:B-1----:R-:W-:Y:S01]  /*4fe40*/  IMAD.MOV.U32 R180, RZ, RZ, R76 ;  /* 0x000000ffffb47224 */ /* 0x002fe200078e004c */
[----:B------:R-:W-:Y:S01]  /*4fe50*/  MOV R176, R78 ;  /* 0x0000004e00b07202 */ /* 0x000fe20000000f00 */
[----:B--2---:R-:W-:-:S02]  /*4fe60*/  IMAD.MOV.U32 R181, RZ, RZ, R77 ;  /* 0x000000ffffb57224 */ /* 0x004fc400078e004d */
[----:B------:R-:W-:Y:S01]  /*4fe70*/  IMAD.MOV.U32 R76, RZ, RZ, R51 ;  /* 0x000000ffff4c7224 */ /* 0x000fe200078e0033 */
[----:B------:R-:W-:Y:S01]  /*4fe80*/  MOV R78, R39 ;  /* 0x00000027004e7202 */ /* 0x000fe20000000f00 */
[----:B------:R-:W-:Y:S01]  /*4fe90*/  IMAD.MOV.U32 R77, RZ, RZ, R50 ;  /* 0x000000ffff4d7224 */ /* 0x000fe200078e0032 */
[----:B------:R-:W-:Y:S01]  /*4fea0*/  MOV R178, R84 ;  /* 0x0000005400b27202 */ /* 0x000fe20000000f00 */
[----:B------:R-:W-:Y:S02]  /*4feb0*/  IMAD.MOV.U32 R177, RZ, RZ, R79 ;  /* 0x000000ffffb17224 */ /* 0x000fe400078e004f */
[----:B------:R-:W-:Y:S02]  /*4fec0*/  IMAD.MOV.U32 R79, RZ, RZ, R38 ;  /* 0x000000ffff4f7224 */ /* 0x000fe400078e0026 */
[----:B------:R-:W-:Y:S01]  /*4fed0*/  IMAD.MOV.U32 R179, RZ, RZ, R85 ;  /* 0x000000ffffb37224 */ /* 0x000fe200078e0055 */
[----:B------:R-:W-:Y:S01]  /*4fee0*/  MOV R85, R42 ;  /* 0x0000002a00557202 */ /* 0x000fe20000000f00 */
[----:B------:R-:W-:Y:S01]  /*4fef0*/  IMAD.MOV.U32 R84, RZ, RZ, R43 ;  /* 0x000000ffff547224 */ /* 0x000fe200078e002b */
[----:B------:R-:W-:Y:S01]  /*4ff00*/  MOV R173, R87 ;  /* 0x0000005700ad7202 */ /* 0x000fe20000000f00 */
[----:B------:R-:W-:-:S02]  /*4ff10*/  IMAD.MOV.U32 R172, RZ, RZ, R86 ;  /* 0x000000ffffac7224 */ /* 0x000fc400078e0056 */
[----:B------:R-:W-:Y:S02]  /*4ff20*/  IMAD.MOV.U32 R86, RZ, RZ, R23 ;  /* 0x000000ffff567224 */ /* 0x000fe400078e0017 */
[----:B------:R-:W-:Y:S02]  /*4ff30*/  IMAD.MOV.U32 R87, RZ, RZ, R22 ;  /* 0x000000ffff577224 */ /* 0x000fe400078e0016 */
[----:B------:R-:W-:Y:S02]  /*4ff40*/  IMAD.MOV.U32 R100, RZ, RZ, R35 ;  /* 0x000000ffff647224 */ /* 0x000fe400078e0023 */
[----:B------:R-:W-:Y:S01]  /*4ff50*/  IMAD.MOV.U32 R101, RZ, RZ, R34 ;  /* 0x000000ffff657224 */ /* 0x000fe200078e0022 */
[----:B---3--:R-:W-:Y:S07]  /*4ff60*/  HMMA.1688.F32.TF32 R204, R204, R68, R72 ;  /* 0x00000044cccc723c */ /* 0x008fee0000081048 */
[----:B------:R-:W-:Y:S01]  /*4ff70*/  MOV R72, R219 ;  /* 0x000000db00487202 */ /* 0x000fe20000000f00 */
[----:B------:R-:W-:Y:S01]  /*4ff80*/  IMAD.MOV.U32 R73, RZ, RZ, R218 ;  /* 0x000000ffff497224 */ /* 0x000fe200078e00da */
[----:B------:R-:W-:Y:S01]  /*4ff90*/  MOV R75, R216 ;  /* 0x000000d8004b7202 */ /* 0x000fe20000000f00 */
[----:B------:R-:W-:Y:S01]  /*4ffa0*/  IMAD.MOV.U32 R74, RZ, RZ, R217 ;  /* 0x000000ffff4a7224 */ /* 0x000fe200078e00d9 */
[C---:B----4-:R-:W-:Y:S01]  /*4ffb0*/  HMMA.1688.F32.TF32 R96, R80.reuse, R40, R96 ;  /* 0x000000285060723c */ /* 0x050fe20000081060 */
[----:B------:R-:W-:Y:S01]  /*4ffc0*/  MOV R102, R62 ;  /* 0x0000003e00667202 */ /* 0x000fe20000000f00 */
[----:B------:R-:W-:Y:S01]  /*4ffd0*/  IMAD.MOV.U32 R103, RZ, RZ, R63 ;  /* 0x000000ffff677224 */ /* 0x000fe200078e003f */
[----:B------:R-:W-:Y:S01]  /*4ffe0*/  MOV R106, R14 ;  /* 0x0000000e006a7202 */ /* 0x000fe20000000f00 */
[----:B------:R-:W-:Y:S01]  /*4fff0*/  IMAD.MOV.U32 R110, RZ, RZ, R54 ;  /* 0x000000ffff6e7224 */ /* 0x000fe200078e0036 */
[----:B------:R-:W-:Y:S03]  /*50000*/  LDS R216, [R3+0x2c000] ;  /* 0x02c0000003d87984 */ /* 0x000fe60000000800 */
[----:B------:R-:W-:Y:S01]  /*50010*/  HMMA.1688.F32.TF32 R72, R80, R60, R72 ;  /* 0x0000003c5048723c */ /* 0x000fe20000081048 */
[----:B------:R-:W-:Y:S01]  /*50020*/  IMAD.MOV.U32 R111, RZ, RZ, R55 ;  /* 0x000000ffff6f7224 */ /* 0x000fe200078e0037 */
[----:B------:R-:W-:Y:S01]  /*50030*/  LDS R218, [R3+0x2e000] ;  /* 0x02e0000003da7984 */ /* 0x000fe20000000800 */
[----:B------:R-:W-:-:S02]  /*50040*/  IMAD.MOV.U32 R104, RZ, RZ, R18 ;  /* 0x000000ffff687224 */ /* 0x000fc400078e0012 */
[----:B------:R-:W-:Y:S01]  /*50050*/  IMAD.MOV.U32 R105, RZ, RZ, R19 ;  /* 0x000000ffff697224 */ /* 0x000fe200078e0013 */
[----:B------:R-:W-:Y:S02]  /*50060*/  LDS R217, [R0+0x2c000] ;  /* 0x02c0000000d97984 */ /* 0x000fe40000000800 */
[----:B------:R-:W-:Y:S07]  /*50070*/  HMMA.1688.F32.TF32 R92, R80, R44, R92 ;  /* 0x0000002c505c723c */ /* 0x000fee000008105c */
[----:B------:R1:W-:Y:S09]  /*50080*/  STL.64 [R1+0x540], R96 ;  /* 0x0005406001007387 */ /* 0x0003f20000100a00 */
[----:B------:R-:W-:Y:S01]  /*50090*/  IMAD.MOV.U32 R184, RZ, RZ, R72 ;  /* 0x000000ffffb87224 */ /* 0x000fe200078e0048 */
[----:B------:R-:W-:Y:S01]  /*500a0*/  MOV R185, R73 ;  /* 0x0000004900b97202 */ /* 0x000fe20000000f00 */
[----:B------:R-:W-:Y:S01]  /*500b0*/  IMAD.MOV.U32 R186, RZ, RZ, R74 ;  /* 0x000000ffffba7224 */ /* 0x000fe200078e004a */
[----:B------:R2:W-:Y:S01]  /*500c0*/  STL.64 [R1+0x548], R98 ;  /* 0x0005486201007387 */ /* 0x0005e20000100a00 */
[----:B------:R-:W-:Y:S01]  /*500d0*/  MOV R72, R59 ;  /* 0x0000003b00487202 */ /* 0x000fe20000000f00 */
[----:B------:R-:W-:-:S02]  /*500e0*/  IMAD.MOV.U32 R73, RZ, RZ, R58 ;  /* 0x000000ffff497224 */ /* 0x000fc400078e003a */
[----:B------:R-:W3:Y:S01]  /*500f0*/  LDL.LU R59, [R1+0x2d94] ;  /* 0x002d9400013b7983 */ /* 0x000ee20000300800 */
[----:B------:R-:W-:Y:S01]  /*50100*/  IMAD.MOV.U32 R187, RZ, RZ, R75 ;  /* 0x000000ffffbb7224 */ /* 0x000fe200078e004b */
[----:B------:R-:W-:Y:S01]  /*50110*/  MOV R75, R46 ;  /* 0x0000002e004b7202 */ /* 0x000fe20000000f00 */
[----:B------:R-:W-:Y:S01]  /*50120*/  IMAD.MOV.U32 R74, RZ, RZ, R47 ;  /* 0x000000ffff4a7224 */ /* 0x000fe200078e002f */
        /* <DEDUP_REMOVED lines=8> */
[----:B------:R-:W-:-:S03]  /*501b0*/  IMAD.MOV.U32 R168, RZ, RZ, R93 ;  /* 0x000000ffffa87224 */ /* 0x000fc600078e005d */
[----:B------:R-:W4:Y:S01]  /*501c0*/  LDL.LU R43, [R1+0x2d74] ;  /* 0x002d7400012b7983 */ /* 0x000f220000300800 */
[----:B------:R-:W-:-:S03]  /*501d0*/  MOV R92, R27 ;  /* 0x0000001b005c7202 */ /* 0x000fc60000000f00 */
[----:B------:R-:W4:Y:S01]  /*501e0*/  LDL.LU R42, [R1+0x2d70] ;  /* 0x002d7000012a7983 */ /* 0x000f220000300800 */
[----:B------:R-:W-:Y:S01]  /*501f0*/  MOV R169, R94 ;  /* 0x0000005e00a97202 */ /* 0x000fe20000000f00 */
[----:B------:R-:W-:Y:S02]  /*50200*/  IMAD.MOV.U32 R93, RZ, RZ, R26 ;  /* 0x000000ffff5d7224 */ /* 0x000fe400078e001a */
[----:B------:R-:W4:Y:S01]  /*50210*/  LDL.LU R23, [R1+0x2d6c] ;  /* 0x002d6c0001177983 */ /* 0x000f220000300800 */
[----:B------:R-:W-:-:S03]  /*50220*/  IMAD.MOV.U32 R164, RZ, RZ, R95 ;  /* 0x000000ffffa47224 */ /* 0x000fc600078e005f */
        /* <DEDUP_REMOVED lines=13> */
[----:B-1----:R-:W-:Y:S01]  /*50300*/  MOV R97, R5 ;  /* 0x0000000500617202 */ /* 0x002fe20000000f00 */
[----:B------:R-:W-:Y:S01]  /*50310*/  IMAD.MOV.U32 R96, RZ, RZ, R4 ;  /* 0x000000ffff607224 */ /* 0x000fe200078e0004 */
[----:B------:R-:W1:Y:S01]  /*50320*/  LDS R219, [R0+0x2e000] ;  /* 0x02e0000000db7984 */ /* 0x000e620000000800 */
[----:B--2---:R-:W-:-:S02]  /*50330*/  IMAD.MOV.U32 R98, RZ, RZ, R6 ;  /* 0x000000ffff627224 */ /* 0x004fc400078e0006 */
[----:B------:R-:W-:Y:S11]  /*50340*/  IMAD.MOV.U32 R99, RZ, RZ, R7 ;  /* 0x000000ffff637224 */ /* 0x000ff600078e0007 */
[----:B------:R-:W-:Y:S06]  /*50350*/  @!UPT UIADD3 URZ, URZ, URZ, URZ ;  /* 0x0000003f3f3ff290 */ /* 0x000fec000fffe03f */
[----:B------:R-:W-:Y:S01]  /*50360*/  IMAD.MOV.U32 R165, RZ, RZ, R88 ;  /* 0x000000ffffa57224 */ /* 0x000fe200078e0058 */
[----:B------:R-:W-:Y:S01]  /*50370*/  MOV R166, R89 ;  /* 0x0000005900a67202 */ /* 0x000fe20000000f00 */
[----:B------:R-:W-:Y:S01]  /*50380*/  IMAD.MOV.U32 R89, RZ, RZ, R11 ;  /* 0x000000ffff597224 */ /* 0x000fe200078e000b */
[----:B------:R-:W-:Y:S02]  /*50390*/  MOV R88, R10 ;  /* 0x0000000a00587202 */ /* 0x000fe40000000f00 */
[----:B---3--:R-:W-:Y:S01]  /*503a0*/  MOV R109, R59 ;  /* 0x0000003b006d7202 */ /* 0x008fe20000000f00 */
[----:B----4-:R-:W-:Y:S02]  /*503b0*/  IMAD.MOV.U32 R108, RZ, RZ, R58 ;  /* 0x000000ffff6c7224 */ /* 0x010fe400078e003a */
[----:B------:R-:W2:Y:S04]  /*503c0*/  LDL.LU R58, [R1+0x2d44] ;  /* 0x002d4400013a7983 */ /* 0x000ea80000300800 */
[----:B------:R-:W2:Y:S04]  /*503d0*/  LDL.LU R59, [R1+0x2d40] ;  /* 0x002d4000013b7983 */ /* 0x000ea80000300800 */
[----:B------:R-:W3:Y:S04]  /*503e0*/  LDL.LU R54, [R1+0x2d3c] ;  /* 0x002d3c0001367983 */ /* 0x000ee80000300800 */
[----:B------:R-:W3:Y:S04]  /*503f0*/  LDL.LU R55, [R1+0x2d38] ;  /* 0x002d380001377983 */ /* 0x000ee80000300800 */
[----:B------:R-:W4:Y:S01]  /*50400*/  LDL.LU R132, [R1+0x1e0] ;  /* 0x0001e00001847983 */ /* 0x000f220000300800 */
[----:B------:R-:W-:-:S03]  /*50410*/  MOV R112, R50 ;  /* 0x0000003200707202 */ /* 0x000fc60000000f00 */
[----:B------:R-:W4:Y:S01]  /*50420*/  LDL.LU R133, [R1+0x1e4] ;  /* 0x0001e40001857983 */ /* 0x000f220000300800 */
[----:B------:R-:W-:-:S03]  /*50430*/  IMAD.MOV.U32 R113, RZ, RZ, R51 ;  /* 0x000000ffff717224 */ /* 0x000fc600078e0033 */
[----:B------:R-:W4:Y:S01]  /*50440*/  LDL.LU R134, [R1+0x1e8] ;  /* 0x0001e80001867983 */ /* 0x000f220000300800 */
[----:B------:R-:W-:-:S03]  /*50450*/  IMAD.MOV.U32 R114, RZ, RZ, R46 ;  /* 0x000000ffff727224 */ /* 0x000fc600078e002e */
[----:B------:R-:W4:Y:S01]  /*50460*/  LDL.LU R135, [R1+0x1ec] ;  /* 0x0001ec0001877983 */ /* 0x000f220000300800 */
[----:B------:R-:W-:-:S03]  /*50470*/  MOV R115, R47 ;  /* 0x0000002f00737202 */ /* 0x000fc60000000f00 */
[----:B------:R-:W2:Y:S01]  /*50480*/  LDL.LU R50, [R1+0x2d34] ;  /* 0x002d340001327983 */ /* 0x000ea20000300800 */
[----:B------:R-:W-:-:S03]  /*50490*/  IMAD.MOV.U32 R116, RZ, RZ, R42 ;  /* 0x000000ffff747224 */ /* 0x000fc600078e002a */
[----:B------:R-:W2:Y:S01]  /*504a0*/  LDL.LU R51, [R1+0x2d30] ;  /* 0x002d300001337983 */ /* 0x000ea20000300800 */
[----:B------:R-:W-:-:S03]  /*504b0*/  IMAD.MOV.U32 R117, RZ, RZ, R43 ;  /* 0x000000ffff757224 */ /* 0x000fc600078e002b */
[----:B------:R-:W2:Y:S01]  /*504c0*/  LDL.LU R46, [R1+0x2d2c] ;  /* 0x002d2c00012e7983 */ /* 0x000ea20000300800 */
[----:B------:R-:W-:-:S03]  /*504d0*/  MOV R118, R38 ;  /* 0x0000002600767202 */ /* 0x000fc60000000f00 */
[----:B------:R-:W2:Y:S01]  /*504e0*/  LDL.LU R47, [R1+0x2d28] ;  /* 0x002d2800012f7983 */ /* 0x000ea20000300800 */
[----:B------:R-:W-:-:S03]  /*504f0*/  IMAD.MOV.U32 R119, RZ, RZ, R39 ;  /* 0x000000ffff777224 */ /* 0x000fc600078e0027 */
[----:B------:R-:W2:Y:S04]  /*50500*/  LDL.LU R42, [R1+0x2d24] ;  /* 0x002d2400012a7983 */ /* 0x000ea80000300800 */
[----:B------:R-:W2:Y:S04]  /*50510*/  LDL.LU R43, [R1+0x2d20] ;  /* 0x002d2000012b7983 */ /* 0x000ea80000300800 */
[----:B------:R-:W2:Y:S01]  /*50520*/  LDL.LU R38, [R1+0x2d1c] ;  /* 0x002d1c0001267983 */ /* 0x000ea20000300800 */
[----:B------:R-:W-:Y:S01]  /*50530*/  IMAD.MOV.U32 R126, RZ, RZ, R30 ;  /* 0x000000ffff7e7224 */ /* 0x000fe200078e001e */
[----:B------:R-:W-:-:S02]  /*50540*/  MOV R125, R35 ;  /* 0x00000023007d7202 */ /* 0x000fc40000000f00 */
[----:B------:R-:W2:Y:S01]  /*50550*/  LDL.LU R39, [R1+0x2d18] ;  /* 0x002d180001277983 */ /* 0x000ea20000300800 */
[----:B------:R-:W-:-:S03]  /*50560*/  IMAD.MOV.U32 R124, RZ, RZ, R34 ;  /* 0x000000ffff7c7224 */ /* 0x000fc600078e0022 */
[----:B------:R-:W2:Y:S01]  /*50570*/  LDL.LU R34, [R1+0x2d14] ;  /* 0x002d140001227983 */ /* 0x000ea20000300800 */
[----:B------:R-:W-:-:S03]  /*50580*/  IMAD.MOV.U32 R127, RZ, RZ, R31 ;  /* 0x000000ffff7f7224 */ /* 0x000fc600078e001f */
[----:B------:R-:W2:Y:S04]  /*50590*/  LDL.LU R35, [R1+0x2d10] ;  /* 0x002d100001237983 */ /* 0x000ea80000300800 */
[----:B------:R-:W2:Y:S04]  /*505a0*/  LDL.LU R30, [R1+0x2d0c] ;  /* 0x002d0c00011e7983 */ /* 0x000ea80000300800 */
[----:B------:R-:W2:Y:S01]  /*505b0*/  LDL.LU R31, [R1+0x2d08] ;  /* 0x002d0800011f7983 */ /* 0x000ea20000300800 */
[----:B------:R-:W-:-:S03]  /*505c0*/  MOV R120, R26 ;  /* 0x0000001a00787202 */ /* 0x000fc60000000f00 */
[----:B------:R-:W1:Y:S01]  /*505d0*/  LDL.LU R128, [R1+0xd0] ;  /* 0x0000d00001807983 */ /* 0x000e620000300800 */
[----:B------:R-:W-:-:S03]  /*505e0*/  IMAD.MOV.U32 R121, RZ, RZ, R27 ;  /* 0x000000ffff797224 */ /* 0x000fc600078e001b */
[----:B------:R-:W1:Y:S01]  /*505f0*/  LDL.LU R129, [R1+0xd4] ;  /* 0x0000d40001817983 */ /* 0x000e620000300800 */
[----:B------:R-:W-:-:S03]  /*50600*/  IMAD.MOV.U32 R122, RZ, RZ, R22 ;  /* 0x000000ffff7a7224 */ /* 0x000fc600078e0016 */
[----:B------:R-:W1:Y:S01]  /*50610*/  LDL.LU R130, [R1+0xd8] ;  /* 0x0000d80001827983 */ /* 0x000e620000300800 */
[----:B------:R-:W-:-:S03]  /*50620*/  MOV R123, R23 ;  /* 0x00000017007b7202 */ /* 0x000fc60000000f00 */
[----:B------:R-:W1:Y:S04]  /*50630*/  LDL.LU R131, [R1+0xdc] ;  /* 0x0000dc0001837983 */ /* 0x000e680000300800 */
        /* <DEDUP_REMOVED lines=12> */
[----:B------:R-:W1:Y:S04]  /*50700*/  LDL.LU R10, [R1+0x2cd4] ;  /* 0x002cd400010a7983 */ /* 0x000e680000300800 */
[----:B------:R-:W1:Y:S01]  /*50710*/  LDL.LU R11, [R1+0x2cd0] ;  /* 0x002cd000010b7983 */ /* 0x000e620000300800 */
        /* <DEDUP_REMOVED lines=8> */
[----:B------:R-:W-:-:S02]  /*507a0*/  IMAD.MOV.U32 R167, RZ, RZ, R90 ;  /* 0x000000ffffa77224 */ /* 0x000fc400078e005a */
[----:B------:R-:W-:Y:S01]  /*507b0*/  IMAD.MOV.U32 R170, RZ, RZ, R91 ;  /* 0x000000ffffaa7224 */ /* 0x000fe200078e005b */
[----:B------:R-:W-:Y:S01]  /*507c0*/  MOV R91, R2 ;  /* 0x00000002005b7202 */ /* 0x000fe20000000f00 */
[----:B------:R-:W-:-:S03]  /*507d0*/  IMAD.MOV.U32 R90, RZ, RZ, R252 ;  /* 0x000000ffff5a7224 */ /* 0x000fc600078e00fc */
[C---:B----4-:R-:W-:Y:S08]  /*507e0*/  HMMA.1688.F32.TF32 R132, R80.reuse, R64, R132 ;  /* 0x000000405084723c */ /* 0x050ff00000081084 */
[----:B--2---:R-:W-:Y:S08]  /*507f0*/  HMMA.1688.F32.TF32 R4, R80, R68, R4 ;  /* 0x000000445004723c */ /* 0x004ff00000081004 */
[C---:B-1----:R-:W-:Y:S08]  /*50800*/  HMMA.1688.F32.TF32 R80, R216.reuse, R10, R128 ;  /* 0x0000000ad850723c */ /* 0x042ff00000081080 */
[C---:B------:R-:W-:Y:S11]  /*50810*/  HMMA.1688.F32.TF32 R124, R216.reuse, R14, R124 ;  /* 0x0000000ed87c723c */ /* 0x040ff6000008107c */
[----:B------:R-:W-:Y:S04]  /*50820*/  @!UPT UIADD3 URZ, URZ, URZ, URZ ;  /* 0x0000003f3f3ff290 */ /* 0x000fe8000fffe03f */
[----:B------:R1:W-:Y:S01]  /*50830*/  STL.64 [R1+0xd0], R80 ;  /* 0x0000d05001007387 */ /* 0x0003e20000100a00 */
[----:B------:R-:W-:Y:S01]  /*50840*/  MOV R9, R82 ;  /* 0x0000005200097202 */ /* 0x000fe20000000f00 */
[----:B------:R-:W-:Y:S02]  /*50850*/  IMAD.MOV.U32 R8, RZ, RZ, R83 ;  /* 0x000000ffff087224 */ /* 0x000fe400078e0053 */
[C---:B-1----:R-:W-:Y:S04]  /*50860*/  HMMA.1688.F32.TF32 R80, R216.reuse, R18, R120 ;  /* 0x00000012d850723c */ /* 0x042fe80000081078 */
[----:B------:R-:W-:Y:S04]  /*50870*/  STL.64 [R1+0xc0], R124 ;  /* 0x0000c07c01007387 */ /* 0x000fe80000100a00 */
[----:B------:R-:W-:Y:S01]  /*50880*/  STL.64 [R1+0xc8], R126 ;  /* 0x0000c87e01007387 */ /* 0x000fe20000100a00 */
[C---:B------:R-:W-:Y:S08]  /*50890*/  HMMA.1688.F32.TF32 R116, R216.reuse, R22, R116 ;  /* 0x00000016d874723c */ /* 0x040ff00000081074 */
[C---:B------:R-:W-:Y:S06]  /*508a0*/  HMMA.1688.F32.TF32 R112, R216.reuse, R26, R112 ;  /* 0x0000001ad870723c */ /* 0x040fec0000081070 */
[----:B------:R-:W-:Y:S04]  /*508b0*/  STL.64 [R1+0xb0], R80 ;  /* 0x0000b05001007387 */ /* 0x000fe80000100a00 */
[----:B------:R1:W-:Y:S02]  /*508c0*/  STL.64 [R1+0xb8], R82 ;  /* 0x0000b85201007387 */ /* 0x0003e40000100a00 */
[C---:B-1----:R-:W-:Y:S03]  /*508d0*/  HMMA.1688.F32.TF32 R80, R216.reuse, R30, R108 ;  /* 0x0000001ed850723c */ /* 0x042fe6000008106c */
[----:B------:R-:W-:Y:S04]  /*508e0*/  STL.64 [R1+0xa0], R116 ;  /* 0x0000a07401007387 */ /* 0x000fe80000100a00 */
[----:B------:R-:W-:Y:S04]  /*508f0*/  STL.64 [R1+0xa8], R118 ;  /* 0x0000a87601007387 */ /* 0x000fe80000100a00 */
[----:B------:R-:W-:Y:S01]  /*50900*/  STL.64 [R1+0x90], R112 ;  /* 0x0000907001007387 */ /* 0x000fe20000100a00 */
[----:B------:R-:W-:Y:S03]  /*50910*/  HMMA.1688.F32.TF32 R104, R216, R34, R104 ;  /* 0x00000022d868723c */ /* 0x000fe60000081068 */
[----:B------:R-:W-:Y:S08]  /*50920*/  STL.64 [R1+0x98], R114 ;  /* 0x0000987201007387 */ /* 0x000ff00000100a00 */
[----:B------:R1:W-:Y:S01]  /*50930*/  STL.64 [R1+0x80], R80 ;  /* 0x0000805001007387 */ /* 0x0003e20000100a00 */
[----:B------:R-:W-:Y:S01]  /*50940*/  IMAD.MOV.U32 R17, RZ, RZ, R82 ;  /* 0x000000ffff117224 */ /* 0x000fe200078e0052 */
[----:B------:R-:W-:-:S02]  /*50950*/  MOV R16, R83 ;  /* 0x0000005300107202 */ /* 0x000fc40000000f00 */
[C---:B-1----:R-:W-:Y:S08]  /*50960*/  HMMA.1688.F32.TF32 R80, R216.reuse, R38, R100 ;  /* 0x00000026d850723c */ /* 0x042ff00000081064 */
[----:B------:R-:W-:Y:S04]  /*50970*/  STL.64 [R1+0x70], R104 ;  /* 0x0000706801007387 */ /* 0x000fe80000100a00 */
[----:B------:R-:W-:Y:S01]  /*50980*/  STL.64 [R1+0x78], R106 ;  /* 0x0000786a01007387 */ /* 0x000fe20000100a00 */
[----:B------:R-:W-:Y:S10]  /*50990*/  HMMA.1688.F32.TF32 R96, R216, R42, R96 ;  /* 0x0000002ad860723c */ /* 0x000ff40000081060 */
[----:B------:R1:W-:Y:S01]  /*509a0*/  STL.64 [R1+0x60], R80 ;  /* 0x0000605001007387 */ /* 0x0003e20000100a00 */
[----:B------:R-:W-:-:S02]  /*509b0*/  IMAD.MOV.U32 R252, RZ, RZ, R82 ;  /* 0x000000fffffc7224 */ /* 0x000fc400078e0052 */
[----:B------:R-:W-:Y:S02]  /*509c0*/  IMAD.MOV.U32 R2, RZ, RZ, R83 ;  /* 0x000000ffff027224 */ /* 0x000fe400078e0053 */
[C---:B-1----:R-:W-:Y:S08]  /*509d0*/  HMMA.1688.F32.TF32 R80, R216.reuse, R46, R92 ;  /* 0x0000002ed850723c */ /* 0x042ff0000008105c */
[----:B------:R-:W-:Y:S04]  /*509e0*/  STL.64 [R1+0x50], R96 ;  /* 0x0000506001007387 */ /* 0x000fe80000100a00 */
[----:B------:R-:W-:Y:S01]  /*509f0*/  STL.64 [R1+0x58], R98 ;  /* 0x0000586201007387 */ /* 0x000fe20000100a00 */
[C---:B------:R-:W-:Y:S08]  /*50a00*/  HMMA.1688.F32.TF32 R88, R216.reuse, R50, R88 ;  /* 0x00000032d858723c */ /* 0x040ff00000081058 */
[C---:B---3--:R-:W-:Y:S02]  /*50a10*/  HMMA.1688.F32.TF32 R84, R216.reuse, R54, R84 ;  /* 0x00000036d854723c */ /* 0x048fe40000081054 */
[----:B------:R-:W-:Y:S04]  /*50a20*/  STL.64 [R1+0x40], R80 ;  /* 0x0000405001007387 */ /* 0x000fe80000100a00 */
[----:B------:R1:W-:Y:S02]  /*50a30*/  STL.64 [R1+0x48], R82 ;  /* 0x0000485201007387 */ /* 0x0003e40000100a00 */
[C---:B------:R-:W-:Y:S08]  /*50a40*/  HMMA.1688.F32.TF32 R72, R216.reuse, R62, R72 ;  /* 0x0000003ed848723c */ /* 0x040ff00000081048 */
[----:B-1----:R-:W-:Y:S01]  /*50a50*/  HMMA.1688.F32.TF32 R80, R216, R58, R76 ;  /* 0x0000003ad850723c */ /* 0x002fe2000008104c */
[----:B------:R-:W-:Y:S04]  /*50a60*/  STL.64 [R1+0x30], R88 ;  /* 0x0000305801007387 */ /* 0x000fe80000100a00 */
[----:B------:R-:W-:Y:S04]  /*50a70*/  STL.64 [R1+0x38], R90 ;  /* 0x0000385a01007387 */ /* 0x000fe80000100a00 */
[----:B------:R1:W-:Y:S01]  /*50a80*/  STL.64 [R1+0x20], R84 ;  /* 0x0000205401007387 */ /* 0x0003e20000100a00 */
[----:B------:R-:W-:-:S03]  /*50a90*/  MOV R76, R248 ;  /* 0x000000f8004c7202 */ /* 0x000fc60000000f00 */
[----:B------:R2:W-:Y:S01]  /*50aa0*/  STL.64 [R1+0x28], R86 ;  /* 0x0000285601007387 */ /* 0x0005e20000100a00 */
[----:B------:R-:W-:Y:S01]  /*50ab0*/  IMAD.MOV.U32 R77, RZ, RZ, R250 ;  /* 0x000000ffff4d7224 */ /* 0x000fe200078e00fa */
[----:B------:R-:W-:Y:S01]  /*50ac0*/  MOV R79, R247 ;  /* 0x000000f7004f7202 */ /* 0x000fe20000000f00 */
[----:B------:R-:W-:-:S07]  /*50ad0*/  IMAD.MOV.U32 R78, RZ, RZ, R249 ;  /* 0x000000ffff4e7224 */ /* 0x000fce00078e00f9 */
[----:B------:R-:W-:Y:S04]  /*50ae0*/  STL.64 [R1+0x10], R80 ;  /* 0x0000105001007387 */ /* 0x000fe80000100a00 */
[----:B------:R-:W-:Y:S04]  /*50af0*/  STL.64 [R1+0x18], R82 ;  /* 0x0000185201007387 */ /* 0x000fe80000100a00 */
[----:B------:R-:W3:Y:S04]  /*50b00*/  LDL.LU R248, [R1+0x2ccc] ;  /* 0x002ccc0001f87983 */ /* 0x000ee80000300800 */
[----:B------:R-:W-:Y:S04]  /*50b10*/  STL.64 [R1], R72 ;  /* 0x0000004801007387 */ /* 0x000fe80000100a00 */
[----:B------:R4:W-:Y:S04]  /*50b20*/  STL.64 [R1+0x8], R74 ;  /* 0x0000084a01007387 */ /* 0x0009e80000100a00 */
[----:B------:R-:W3:Y:S04]  /*50b30*/  LDL.LU R250, [R1+0x2cc8] ;  /* 0x002cc80001fa7983 */ /* 0x000ee80000300800 */
[----:B------:R-:W3:Y:S04]  /*50b40*/  LDL.LU R249, [R1+0x2cc4] ;  /* 0x002cc40001f97983 */ /* 0x000ee80000300800 */
[----:B------:R-:W3:Y:S01]  /*50b50*/  LDL.LU R247, [R1+0x2cc0] ;  /* 0x002cc00001f77983 */ /* 0x000ee20000300800 */
[----:B-1----:R-:W-:Y:S01]  /*50b60*/  IMAD.MOV.U32 R84, RZ, RZ, R246 ;  /* 0x000000ffff547224 */ /* 0x002fe200078e00f6 */
[----:B--2---:R-:W-:Y:S01]  /*50b70*/  MOV R86, R244 ;  /* 0x000000f400567202 */ /* 0x004fe20000000f00 */
[----:B------:R-:W-:Y:S01]  /*50b80*/  IMAD.MOV.U32 R85, RZ, RZ, R245 ;  /* 0x000000ffff557224 */ /* 0x000fe200078e00f5 */
[----:B------:R-:W2:Y:S01]  /*50b90*/  LDL.LU R246, [R1+0x2cbc] ;  /* 0x002cbc0001f67983 */ /* 0x000ea20000300800 */
[----:B------:R-:W-:-:S03]  /*50ba0*/  IMAD.MOV.U32 R87, RZ, RZ, R251 ;  /* 0x000000ffff577224 */ /* 0x000fc600078e00fb */
[----:B------:R-:W2:Y:S01]  /*50bb0*/  LDL.LU R245, [R1+0x2cb8] ;  /* 0x002cb80001f57983 */ /* 0x000ea20000300800 */
[----:B------:R-:W-:Y:S01]  /*50bc0*/  IMAD.MOV.U32 R88, RZ, RZ, R71 ;  /* 0x000000ffff587224 */ /* 0x000fe200078e0047 */
[----:B------:R-:W-:Y:S02]  /*50bd0*/  MOV R89, R66 ;  /* 0x0000004200597202 */ /* 0x000fe40000000f00 */
[----:B------:R-:W4:Y:S01]  /*50be0*/  LDL.LU R244, [R1+0x2cb4] ;  /* 0x002cb40001f47983 */ /* 0x000f220000300800 */
[----:B------:R-:W-:-:S03]  /*50bf0*/  IMAD.MOV.U32 R90, RZ, RZ, R67 ;  /* 0x000000ffff5a7224 */ /* 0x000fc600078e0043 */
[----:B------:R-:W4:Y:S01]  /*50c00*/  LDL.LU R251, [R1+0x2cb0] ;  /* 0x002cb00001fb7983 */ /* 0x000f220000300800 */
[----:B------:R-:W-:-:S03]  /*50c10*/  IMAD.MOV.U32 R91, RZ, RZ, R70 ;  /* 0x000000ffff5b7224 */ /* 0x000fc600078e0046 */
[----:B------:R-:W4:Y:S04]  /*50c20*/  LDL.LU R71, [R1+0x2cac] ;  /* 0x002cac0001477983 */ /* 0x000f280000300800 */
[----:B------:R-:W4:Y:S04]  /*50c30*/  LDL.LU R66, [R1+0x2ca8] ;  /* 0x002ca80001427983 */ /* 0x000f280000300800 */
[----:B------:R-:W4:Y:S04]  /*50c40*/  LDL.LU R67, [R1+0x2ca4] ;  /* 0x002ca40001437983 */ /* 0x000f280000300800 */
[----:B------:R-:W4:Y:S01]  /*50c50*/  LDL.LU R70, [R1+0x2ca0] ;  /* 0x002ca00001467983 */ /* 0x000f220000300800 */
[----:B------:R-:W-:Y:S01]  /*50c60*/  IMAD.MOV.U32 R171, RZ, RZ, R132 ;  /* 0x000000ffffab7224 */ /* 0x000fe200078e0084 */
[----:B------:R-:W-:Y:S01]  /*50c70*/  MOV R182, R134 ;  /* 0x0000008600b67202 */ /* 0x000fe20000000f00 */
[----:B------:R-:W-:-:S02]  /*50c80*/  IMAD.MOV.U32 R175, RZ, RZ, R133 ;  /* 0x000000ffffaf7224 */ /* 0x000fc400078e0085 */
[----:B------:R-:W-:Y:S01]  /*50c90*/  IMAD.MOV.U32 R183, RZ, RZ, R135 ;  /* 0x000000ffffb77224 */ /* 0x000fe200078e0087 */
[----:B------:R-:W-:Y:S01]  /*50ca0*/  MOV R189, R5 ;  /* 0x0000000500bd7202 */ /* 0x000fe20000000f00 */
[----:B------:R-:W-:Y:S01]  /*50cb0*/  IMAD.MOV.U32 R188, RZ, RZ, R4 ;  /* 0x000000ffffbc7224 */ /* 0x000fe200078e0004 */
[----:B------:R-:W-:Y:S01]  /*50cc0*/  LDS R5, [R0+0x2c100] ;  /* 0x02c1000000057984 */ /* 0x000fe20000000800 */
[----:B------:R-:W-:Y:S02]  /*50cd0*/  IMAD.MOV.U32 R190, RZ, RZ, R6 ;  /* 0x000000ffffbe7224 */ /* 0x000fe400078e0006 */
[----:B------:R-:W-:Y:S01]  /*50ce0*/  IMAD.MOV.U32 R191, RZ, RZ, R7 ;  /* 0x000000ffffbf7224 */ /* 0x000fe200078e0007 */
[----:B------:R-:W-:Y:S04]  /*50cf0*/  LDS R4, [R3+0x2c100] ;  /* 0x02c1000003047984 */ /* 0x000fe80000000800 */
[----:B------:R-:W-:Y:S04]  /*50d00*/  LDS R6, [R3+0x2e100] ;  /* 0x02e1000003067984 */ /* 0x000fe80000000800 */
[----:B------:R-:W1:Y:S04]  /*50d10*/  LDS R7, [R0+0x2e100] ;  /* 0x02e1000000077984 */ /* 0x000e680000000800 */
[----:B------:R-:W-:Y:S04]  /*50d20*/  LDS R80, [R3+0x2c200] ;  /* 0x02c2000003507984 */ /* 0x000fe80000000800 */
[----:B------:R-:W-:Y:S04]  /*50d30*/  LDS R82, [R3+0x2e200] ;  /* 0x02e2000003527984 */ /* 0x000fe80000000800 */
[----:B------:R-:W-:Y:S04]  /*50d40*/  LDS R81, [R0+0x2c200] ;  /* 0x02c2000000517984 */ /* 0x000fe80000000800 */
[----:B------:R-:W1:Y:S01]  /*50d50*/  LDS R83, [R0+0x2e200] ;  /* 0x02e2000000537984 */ /* 0x000e620000000800 */
[----:B---3--:R-:W-:-:S03]  /*50d60*/  MOV R92, R247 ;  /* 0x000000f7005c7202 */ /* 0x008fc60000000f00 */
[----:B------:R-:W3:Y:S01]  /*50d70*/  LDL.LU R247, [R1+0x2c9c] ;  /* 0x002c9c0001f77983 */ /* 0x000ee20000300800 */
[----:B------:R-:W-:Y:S01]  /*50d80*/  IMAD.MOV.U32 R93, RZ, RZ, R249 ;  /* 0x000000ffff5d7224 */ /* 0x000fe200078e00f9 */
[----:B------:R-:W-:Y:S01]  /*50d90*/  MOV R95, R248 ;  /* 0x000000f8005f7202 */ /* 0x000fe20000000f00 */
[----:B------:R-:W-:Y:S01]  /*50da0*/  IMAD.MOV.U32 R94, RZ, RZ, R250 ;  /* 0x000000ffff5e7224 */ /* 0x000fe200078e00fa */
[----:B------:R-:W3:Y:S04]  /*50db0*/  LDL.LU R249, [R1+0x2c98] ;  /* 0x002c980001f97983 */ /* 0x000ee80000300800 */
[----:B------:R-:W3:Y:S01]  /*50dc0*/  LDL.LU R250, [R1+0x2c94] ;  /* 0x002c940001fa7983 */ /* 0x000ee20000300800 */
[----:B--2---:R-:W-:Y:S01]  /*50dd0*/  MOV R98, R245 ;  /* 0x000000f500627202 */ /* 0x004fe20000000f00 */
[----:B----4-:R-:W-:-:S02]  /*50de0*/  IMAD.MOV.U32 R97, RZ, RZ, R244 ;  /* 0x000000ffff617224 */ /* 0x010fc400078e00f4 */
[----:B------:R-:W2:Y:S01]  /*50df0*/  LDL.LU R248, [R1+0x2c90] ;  /* 0x002c900001f87983 */ /* 0x000ea20000300800 */
[----:B------:R-:W-:-:S03]  /*50e00*/  IMAD.MOV.U32 R96, RZ, RZ, R251 ;  /* 0x000000ffff607224 */ /* 0x000fc600078e00fb */
[----:B------:R-:W4:Y:S01]  /*50e10*/  LDL.LU R251, [R1+0x2c8c] ;  /* 0x002c8c0001fb7983 */ /* 0x000f220000300800 */
[----:B------:R-:W-:-:S03]  /*50e20*/  IMAD.MOV.U32 R99, RZ, RZ, R246 ;  /* 0x000000ffff637224 */ /* 0x000fc600078e00f6 */
[----:B------:R-:W4:Y:S04]  /*50e30*/  LDL.LU R244, [R1+0x2c88] ;  /* 0x002c880001f47983 */ /* 0x000f280000300800 */
[----:B------:R-:W4:Y:S04]  /*50e40*/  LDL.LU R245, [R1+0x2c84] ;  /* 0x002c840001f57983 */ /* 0x000f280000300800 */
[----:B------:R-:W4:Y:S01]  /*50e50*/  LDL.LU R246, [R1+0x2c80] ;  /* 0x002c800001f67983 */ /* 0x000f220000300800 */
[----:B---3--:R-:W-:-:S03]  /*50e60*/  IMAD.MOV.U32 R104, RZ, RZ, R247 ;  /* 0x000000ffff687224 */ /* 0x008fc600078e00f7 */
[----:B------:R-:W3:Y:S01]  /*50e70*/  LDL.LU R247, [R1+0x2c7c] ;  /* 0x002c7c0001f77983 */ /* 0x000ee20000300800 */
[----:B------:R-:W-:Y:S01]  /*50e80*/  MOV R105, R70 ;  /* 0x0000004600697202 */ /* 0x000fe20000000f00 */
[----:B------:R-:W-:Y:S02]  /*50e90*/  IMAD.MOV.U32 R106, RZ, RZ, R67 ;  /* 0x000000ffff6a7224 */ /* 0x000fe400078e0043 */
[----:B------:R-:W3:Y:S01]  /*50ea0*/  LDL.LU R70, [R1+0x2c78] ;  /* 0x002c780001467983 */ /* 0x000ee20000300800 */
[----:B------:R-:W-:-:S03]  /*50eb0*/  IMAD.MOV.U32 R107, RZ, RZ, R66 ;  /* 0x000000ffff6b7224 */ /* 0x000fc600078e0042 */
[----:B------:R-:W3:Y:S01]  /*50ec0*/  LDL.LU R67, [R1+0x2c74] ;  /* 0x002c740001437983 */ /* 0x000ee20000300800 */
[----:B------:R-:W-:Y:S02]  /*50ed0*/  IMAD.MOV.U32 R110, RZ, RZ, R250 ;  /* 0x000000ffff6e7224 */ /* 0x000fe400078e00fa */
[----:B--2---:R-:W-:Y:S01]  /*50ee0*/  IMAD.MOV.U32 R109, RZ, RZ, R248 ;  /* 0x000000ffff6d7224 */ /* 0x004fe200078e00f8 */
[----:B------:R-:W2:Y:S01]  /*50ef0*/  LDL.LU R66, [R1+0x2c70] ;  /* 0x002c700001427983 */ /* 0x000ea20000300800 */
[----:B----4-:R-:W-:-:S03]  /*50f00*/  MOV R108, R251 ;  /* 0x000000fb006c7202 */ /* 0x010fc60000000f00 */
[----:B------:R-:W4:Y:S01]  /*50f10*/  LDL.LU R251, [R1+0x2c6c] ;  /* 0x002c6c0001fb7983 */ /* 0x000f220000300800 */
[----:B------:R-:W-:-:S03]  /*50f20*/  MOV R111, R249 ;  /* 0x000000f9006f7202 */ /* 0x000fc60000000f00 */
[----:B------:R-:W2:Y:S04]  /*50f30*/  LDL.LU R248, [R1+0x2c68] ;  /* 0x002c680001f87983 */ /* 0x000ea80000300800 */
[----:B------:R-:W4:Y:S04]  /*50f40*/  LDL.LU R250, [R1+0x2c64] ;  /* 0x002c640001fa7983 */ /* 0x000f280000300800 */
[----:B------:R-:W4:Y:S01]  /*50f50*/  LDL.LU R249, [R1+0x2c60] ;  /* 0x002c600001f97983 */ /* 0x000f220000300800 */
[----:B---3--:R-:W-:-:S03]  /*50f60*/  IMAD.MOV.U32 R112, RZ, RZ, R247 ;  /* 0x000000ffff707224 */ /* 0x008fc600078e00f7 */
[----:B------:R-:W3:Y:S01]  /*50f70*/  LDL.LU R247, [R1+0x2c5c] ;  /* 0x002c5c0001f77983 */ /* 0x000ee20000300800 */
[----:B------:R-:W-:Y:S01]  /*50f80*/  IMAD.MOV.U32 R113, RZ, RZ, R246 ;  /* 0x000000ffff717224 */ /* 0x000fe200078e00f6 */
[----:B------:R-:W-:Y:S01]  /*50f90*/  MOV R114, R245 ;  /* 0x000000f500727202 */ /* 0x000fe20000000f00 */
[----:B------:R-:W-:Y:S01]  /*50fa0*/  IMAD.MOV.U32 R115, RZ, RZ, R244 ;  /* 0x000000ffff737224 */ /* 0x000fe200078e00f4 */
[----:B------:R-:W3:Y:S04]  /*50fb0*/  LDL.LU R246, [R1+0x2c58] ;  /* 0x002c580001f67983 */ /* 0x000ee80000300800 */
[----:B------:R-:W3:Y:S04]  /*50fc0*/  LDL.LU R245, [R1+0x2c54] ;  /* 0x002c540001f57983 */ /* 0x000ee80000300800 */
[----:B------:R-:W3:Y:S01]  /*50fd0*/  LDL.LU R244, [R1+0x2c50] ;  /* 0x002c500001f47983 */ /* 0x000ee20000300800 */
[----:B--2---:R-:W-:-:S02]  /*50fe0*/  IMAD.MOV.U32 R123, RZ, RZ, R248 ;  /* 0x000000ffff7b7224 */ /* 0x004fc400078e00f8 */
[----:B----4-:R-:W-:Y:S02]  /*50ff0*/  IMAD.MOV.U32 R120, RZ, RZ, R250 ;  /* 0x000000ffff787224 */ /* 0x010fe400078e00fa */
[----:B------:R-:W2:Y:S01]  /*51000*/  LDL.LU R250, [R1+0x2c4c] ;  /* 0x002c4c0001fa7983 */ /* 0x000ea20000300800 */
[----:B------:R-:W-:-:S03]  /*51010*/  MOV R121, R249 ;  /* 0x000000f900797202 */ /* 0x000fc60000000f00 */
[----:B------:R-:W4:Y:S01]  /*51020*/  LDL.LU R249, [R1+0x2c48] ;  /* 0x002c480001f97983 */ /* 0x000f220000300800 */
[----:B---3--:R-:W-:-:S03]  /*51030*/  IMAD.MOV.U32 R122, RZ, RZ, R247 ;  /* 0x000000ffff7a7224 */ /* 0x008fc600078e00f7 */
[----:B------:R-:W3:Y:S04]  /*51040*/  LDL.LU R247, [R1+0x2c44] ;  /* 0x002c440001f77983 */ /* 0x000ee80000300800 */
[----:B------:R-:W3:Y:S01]  /*51050*/  LDL.LU R248, [R1+0x2c40] ;  /* 0x002c400001f87983 */ /* 0x000ee20000300800 */
[----:B------:R-:W-:Y:S02]  /*51060*/  IMAD.MOV.U32 R127, RZ, RZ, R246 ;  /* 0x000000ffff7f7224 */ /* 0x000fe400078e00f6 */
[----:B------:R-:W-:Y:S01]  /*51070*/  IMAD.MOV.U32 R126, RZ, RZ, R245 ;  /* 0x000000ffff7e7224 */ /* 0x000fe200078e00f5 */
[----:B------:R-:W3:Y:S01]  /*51080*/  LDL.LU R124, [R1+0x190] ;  /* 0x00019000017c7983 */ /* 0x000ee20000300800 */
[----:B------:R-:W-:-:S03]  /*51090*/  MOV R125, R244 ;  /* 0x000000f4007d7202 */ /* 0x000fc60000000f00 */
[----:B------:R-:W3:Y:S04]  /*510a0*/  LDL.LU R244, [R1+0x2c3c] ;  /* 0x002c3c0001f47983 */ /* 0x000ee80000300800 */
[----:B------:R-:W3:Y:S04]  /*510b0*/  LDL.LU R245, [R1+0x2c38] ;  /* 0x002c380001f57983 */ /* 0x000ee80000300800 */
[----:B------:R-:W3:Y:S01]  /*510c0*/  LDL.LU R246, [R1+0x2c34] ;  /* 0x002c340001f67983 */ /* 0x000ee20000300800 */
[----:B--2---:R-:W-:Y:S01]  /*510d0*/  MOV R131, R250 ;  /* 0x000000fa00837202 */ /* 0x004fe20000000f00 */
[----:B----4-:R-:W-:-:S02]  /*510e0*/  IMAD.MOV.U32 R130, RZ, RZ, R249 ;  /* 0x000000ffff827224 */ /* 0x010fc400078e00f9 */
[----:B------:R-:W-:Y:S01]  /*510f0*/  IMAD.MOV.U32 R116, RZ, RZ, R251 ;  /* 0x000000ffff747224 */ /* 0x000fe200078e00fb */
[----:B------:R-:W-:Y:S01]  /*51100*/  MOV R118, R67 ;  /* 0x0000004300767202 */ /* 0x000fe20000000f00 */
[----:B------:R-:W-:Y:S02]  /*51110*/  IMAD.MOV.U32 R117, RZ, RZ, R66 ;  /* 0x000000ffff757224 */ /* 0x000fe400078e0042 */
[----:B------:R-:W-:Y:S02]  /*51120*/  IMAD.MOV.U32 R119, RZ, RZ, R70 ;  /* 0x000000ffff777224 */ /* 0x000fe400078e0046 */
[----:B------:R-:W-:Y:S01]  /*51130*/  IMAD.MOV.U32 R100, RZ, RZ, R71 ;  /* 0x000000ffff647224 */ /* 0x000fe200078e0047 */
[----:B---3--:R-:W-:Y:S02]  /*51140*/  MOV R128, R247 ;  /* 0x000000f700807202 */ /* 0x008fe40000000f00 */
[----:B------:R-:W2:Y:S01]  /*51150*/  LDL.LU R247, [R1+0x2c30] ;  /* 0x002c300001f77983 */ /* 0x000ea20000300800 */
[----:B------:R-:W-:-:S03]  /*51160*/  IMAD.MOV.U32 R129, RZ, RZ, R248 ;  /* 0x000000ffff817224 */ /* 0x000fc600078e00f8 */
        /* <DEDUP_REMOVED lines=16> */
[----:B--2---:R-:W-:Y:S11]  /*51270*/  HMMA.1688.F32.TF32 R72, R216, R70, R244 ;  /* 0x00000046d848723c */ /* 0x004ff600000810f4 */
[----:B------:R-:W-:Y:S04]  /*51280*/  @!UPT UIADD3 URZ, URZ, URZ, URZ ;  /* 0x0000003f3f3ff290 */ /* 0x000fe8000fffe03f */
[----:B------:R-:W-:Y:S04]  /*51290*/  STL [R1+0x2aac], R248 ;  /* 0x002aacf801007387 */ /* 0x000fe80000100800 */
[----:B------:R-:W-:Y:S04]  /*512a0*/  STL [R1+0x2aa8], R249 ;  /* 0x002aa8f901007387 */ /* 0x000fe80000100800 */
[----:B------:R-:W-:Y:S04]  /*512b0*/  STL [R1+0x2aa4], R250 ;  /* 0x002aa4fa01007387 */ /* 0x000fe80000100800 */
[----:B------:R-:W-:Y:S04]  /*512c0*/  STL [R1+0x2aa0], R251 ;  /* 0x002aa0fb01007387 */ /* 0x000fe80000100800 */
[----:B------:R-:W2:Y:S04]  /*512d0*/  LDL.LU R216, [R1+0x1c0] ;  /* 0x0001c00001d87983 */ /* 0x000ea80000300800 */
[----:B------:R3:W-:Y:S04]  /*512e0*/  STL.64 [R1+0x5a0], R72 ;  /* 0x0005a04801007387 */ /* 0x0007e80000100a00 */
        /* <DEDUP_REMOVED lines=10> */
[----:B-1----:R-:W3:Y:S04]  /*51390*/  LDL.LU R74, [R1+0x4d8] ;  /* 0x0004d800014a7983 */ /* 0x002ee80000300800 */
[----:B------:R-:W3:Y:S01]  /*513a0*/  LDL.LU R75, [R1+0x4dc] ;  /* 0x0004dc00014b7983 */ /* 0x000ee20000300800 */
[C---:B------:R-:W-:Y:S08]  /*513b0*/  HMMA.1688.F32.TF32 R132, R4.reuse, R10, R132 ;  /* 0x0000000a0484723c */ /* 0x040ff00000081084 */
[C---:B------:R-:W-:Y:S08]  /*513c0*/  HMMA.1688.F32.TF32 R128, R4.reuse, R22, R128 ;  /* 0x000000160480723c */ /* 0x040ff00000081080 */
[C---:B------:R-:W-:Y:S08]  /*513d0*/  HMMA.1688.F32.TF32 R124, R4.reuse, R26, R124 ;  /* 0x0000001a047c723c */ /* 0x040ff0000008107c */
[----:B------:R-:W-:Y:S01]  /*513e0*/  IMAD.MOV.U32 R13, RZ, RZ, R134 ;  /* 0x000000ffff0d7224 */ /* 0x000fe200078e0086 */
[----:B------:R-:W-:Y:S01]  /*513f0*/  MOV R12, R135 ;  /* 0x00000087000c7202 */ /* 0x000fe20000000f00 */
[----:B------:R-:W-:Y:S01]  /*51400*/  IMAD.MOV.U32 R251, RZ, RZ, R133 ;  /* 0x000000fffffb7224 */ /* 0x000fe200078e0085 */
[----:B------:R-:W-:Y:S01]  /*51410*/  MOV R250, R132 ;  /* 0x0000008400fa7202 */ /* 0x000fe20000000f00 */
[----:B------:R-:W3:Y:S04]  /*51420*/  LDL.LU.64 R134, [R1+0x2c08] ;  /* 0x002c080001867983 */ /* 0x000ee80000300a00 */
[----:B------:R-:W3:Y:S01]  /*51430*/  LDL.LU.64 R132, [R1+0x2c00] ;  /* 0x002c000001847983 */ /* 0x000ee20000300a00 */
[C---:B------:R-:W-:Y:S08]  /*51440*/  HMMA.1688.F32.TF32 R120, R4.reuse, R30, R120 ;  /* 0x0000001e0478723c */ /* 0x040ff00000081078 */
[C---:B------:R-:W-:Y:S08]  /*51450*/  HMMA.1688.F32.TF32 R116, R4.reuse, R34, R116 ;  /* 0x000000220474723c */ /* 0x040ff00000081074 */
[C---:B------:R-:W-:Y:S08]  /*51460*/  HMMA.1688.F32.TF32 R112, R4.reuse, R38, R112 ;  /* 0x000000260470723c */ /* 0x040ff00000081070 */
[C---:B------:R-:W-:Y:S08]  /*51470*/  HMMA.1688.F32.TF32 R108, R4.reuse, R42, R108 ;  /* 0x0000002a046c723c */ /* 0x040ff0000008106c */
[C---:B------:R-:W-:Y:S08]  /*51480*/  HMMA.1688.F32.TF32 R104, R4.reuse, R46, R104 ;  /* 0x0000002e0468723c */ /* 0x040ff00000081068 */
[C---:B----4-:R-:W-:Y:S08]  /*51490*/  HMMA.1688.F32.TF32 R100, R4.reuse, R50, R100 ;  /* 0x000000320464723c */ /* 0x050ff00000081064 */
        /* <DEDUP_REMOVED lines=8> */
[----:B------:R1:W-:Y:S01]  /*51520*/  STL.64 [R1+0x1d0], R216 ;  /* 0x0001d0d801007387 */ /* 0x0003e20000100a00 */
[----:B------:R-:W-:Y:S02]  /*51530*/  IMAD.MOV.U32 R248, RZ, RZ, R218 ;  /* 0x000000fffff87224 */ /* 0x000fe400078e00da */
[----:B------:R-:W-:Y:S02]  /*51540*/  IMAD.MOV.U32 R249, RZ, RZ, R219 ;  /* 0x000000fffff97224 */ /* 0x000fe400078e00db */
[----:B-1----:R-:W-:Y:S01]  /*51550*/  HMMA.1688.F32.TF32 R216, R4, R18, R244 ;  /* 0x0000001204d8723c */ /* 0x002fe200000810f4 */
[----:B------:R-:W-:Y:S04]  /*51560*/  LDS R4, [R3+0x2c300] ;  /* 0x02c3000003047984 */ /* 0x000fe80000000800 */
[----:B------:R-:W-:Y:S03]  /*51570*/  LDS R6, [R3+0x2e300] ;  /* 0x02e3000003067984 */ /* 0x000fe60000000800 */
[----:B---3--:R-:W-:Y:S01]  /*51580*/  HMMA.1688.F32.TF32 R72, R80, R10, R72 ;  /* 0x0000000a5048723c */ /* 0x008fe20000081048 */
[----:B------:R-:W-:Y:S04]  /*51590*/  LDS R5, [R0+0x2c300] ;  /* 0x02c3000000057984 */ /* 0x000fe80000000800 */
[----:B------:R-:W1:Y:S10]  /*515a0*/  LDS R7, [R0+0x2e300] ;  /* 0x02e3000000077984 */ /* 0x000e740000000800 */
        /* <DEDUP_REMOVED lines=26> */
[----:B------:R4:W-:Y:S04]  /*51750*/  STL.64 [R1+0xf0], R76 ;  /* 0x0000f04c01007387 */ /* 0x0009e80000100a00 */
[----:B------:R1:W-:Y:S04]  /*51760*/  STL.64 [R1+0xf8], R78 ;  /* 0x0000f84e01007387 */ /* 0x0003e80000100a00 */
[----:B------:R1:W-:Y:S04]  /*51770*/  STL.64 [R1+0x880], R72 ;  /* 0x0008804801007387 */ /* 0x0003e80000100a00 */
        /* <DEDUP_REMOVED lines=52> */
[----:B----4-:R-:W4:Y:S04]  /*51ac0*/  LDL.LU R76, [R1+0x200] ;  /* 0x00020000014c7983 */ /* 0x010f280000300800 */
[----:B------:R-:W4:Y:S01]  /*51ad0*/  LDL.LU R77, [R1+0x204] ;  /* 0x00020400014d7983 */ /* 0x000f220000300800 */
[----:B------:R-:W-:-:S03]  /*51ae0*/  MOV R37, R74 ;  /* 0x0000004a00257202 */ /* 0x000fc60000000f00 */
[----:B-1----:R-:W4:Y:S01]  /*51af0*/  LDL.LU R78, [R1+0x208] ;  /* 0x00020800014e7983 */ /* 0x002f220000300800 */
[----:B------:R-:W-:-:S03]  /*51b00*/  IMAD.MOV.U32 R36, RZ, RZ, R75 ;  /* 0x000000ffff247224 */ /* 0x000fc600078e004b */
[----:B------:R-:W4:Y:S04]  /*51b10*/  LDL.LU R79, [R1+0x20c] ;  /* 0x00020c00014f7983 */ /* 0x000f280000300800 */
[----:B------:R-:W4:Y:S04]  /*51b20*/  LDL.LU R72, [R1+0x1f0] ;  /* 0x0001f00001487983 */ /* 0x000f280000300800 */
[----:B------:R-:W4:Y:S04]  /*51b30*/  LDL.LU R73, [R1+0x1f4] ;  /* 0x0001f40001497983 */ /* 0x000f280000300800 */
[----:B------:R-:W4:Y:S04]  /*51b40*/  LDL.LU R74, [R1+0x1f8] ;  /* 0x0001f800014a7983 */ /* 0x000f280000300800 */
[----:B------:R-:W4:Y:S04]  /*51b50*/  LDL.LU R75, [R1+0x1fc] ;  /* 0x0001fc00014b7983 */ /* 0x000f280000300800 */
[----:B------:R-:W-:Y:S04]  /*51b60*/  STL [R1+0x2a94], R36 ;  /* 0x002a942401007387 */ /* 0x000fe80000100800 */
[----:B------:R1:W-:Y:S01]  /*51b70*/  STL [R1+0x2a90], R37 ;  /* 0x002a902501007387 */ /* 0x0003e20000100800 */
        /* <DEDUP_REMOVED lines=9> */
[----:B-1----:R-:W-:Y:S01]  /*51c10*/  MOV R37, R131 ;  /* 0x0000008300257202 */ /* 0x002fe20000000f00 */
[----:B------:R-:W-:Y:S01]  /*51c20*/  IMAD.MOV.U32 R36, RZ, RZ, R130 ;  /* 0x000000ffff247224 */ /* 0x000fe200078e0082 */
[C---:B------:R-:W-:Y:S05]  /*51c30*/  HMMA.1688.F32.TF32 R116, R80.reuse, R30, R116 ;  /* 0x0000001e5074723c */ /* 0x040fea0000081074 */
[----:B------:R-:W-:Y:S03]  /*51c40*/  STL.64 [R1+0x870], R216 ;  /* 0x000870d801007387 */ /* 0x000fe60000100a00 */
[C---:B------:R-:W-:Y:S01]  /*51c50*/  HMMA.1688.F32.TF32 R108, R80.reuse, R38, R108 ;  /* 0x00000026506c723c */ /* 0x040fe2000008106c */
[----:B------:R-:W-:Y:S04]  /*51c60*/  STL.64 [R1+0x878], R218 ;  /* 0x000878da01007387 */ /* 0x000fe80000100a00 */
[----:B------:R-:W-:Y:S03]  /*51c70*/  STL.64 [R1+0x860], R128 ;  /* 0x0008608001007387 */ /* 0x000fe60000100a00 */
[C---:B------:R-:W-:Y:S01]  /*51c80*/  HMMA.1688.F32.TF32 R92, R80.reuse, R54, R92 ;  /* 0x00000036505c723c */ /* 0x040fe2000008105c */
[----:B------:R-:W-:Y:S04]  /*51c90*/  STL [R1+0x2a9c], R37 ;  /* 0x002a9c2501007387 */ /* 0x000fe80000100800 */
[----:B------:R-:W-:Y:S04]  /*51ca0*/  STL [R1+0x2a98], R36 ;  /* 0x002a982401007387 */ /* 0x000fe80000100800 */
        /* <DEDUP_REMOVED lines=8> */
[----:B------:R-:W-:Y:S01]  /*51d30*/  STL.64 [R1+0x810], R108 ;  /* 0x0008106c01007387 */ /* 0x000fe20000100a00 */
[----:B------:R-:W-:-:S03]  /*51d40*/  IMAD.MOV.U32 R21, RZ, RZ, R93 ;  /* 0x000000ffff157224 */ /* 0x000fc600078e005d */
[----:B------:R-:W-:Y:S01]  /*51d50*/  STL.64 [R1+0x818], R110 ;  /* 0x0008186e01007387 */ /* 0x000fe20000100a00 */
[----:B------:R-:W-:-:S03]  /*51d60*/  MOV R20, R92 ;  /* 0x0000005c00147202 */ /* 0x000fc60000000f00 */
[----:B------:R-:W-:Y:S04]  /*51d70*/  STL.64 [R1+0x800], R104 ;  /* 0x0008006801007387 */ /* 0x000fe80000100a00 */
[----:B------:R-:W-:Y:S04]  /*51d80*/  STL.64 [R1+0x808], R106 ;  /* 0x0008086a01007387 */ /* 0x000fe80000100a00 */
[----:B------:R-:W-:Y:S04]  /*51d90*/  STL.64 [R1+0x7f0], R100 ;  /* 0x0007f06401007387 */ /* 0x000fe80000100a00 */
[----:B------:R-:W-:Y:S04]  /*51da0*/  STL.64 [R1+0x7f8], R102 ;  /* 0x0007f86601007387 */ /* 0x000fe80000100a00 */
[----:B------:R-:W-:Y:S04]  /*51db0*/  STL.64 [R1+0x250], R96 ;  /* 0x0002506001007387 */ /* 0x000fe80000100a00 */
[----:B------:R-:W-:Y:S04]  /*51dc0*/  STL.64 [R1+0x258], R98 ;  /* 0x0002586201007387 */ /* 0x000fe80000100a00 */
[----:B------:R-:W-:Y:S04]  /*51dd0*/  STL.64 [R1+0x248], R94 ;  /* 0x0002485e01007387 */ /* 0x000fe80000100a00 */
[----:B------:R1:W-:Y:S04]  /*51de0*/  STL [R1+0x2a6c], R21 ;  /* 0x002a6c1501007387 */ /* 0x0003e80000100800 */
[----:B------:R2:W-:Y:S04]  /*51df0*/  STL [R1+0x2a68], R20 ;  /* 0x002a681401007387 */ /* 0x0005e80000100800 */
[----:B------:R-:W-:Y:S01]  /*51e00*/  STL.64 [R1+0x230], R88 ;  /* 0x0002305801007387 */ /* 0x000fe20000100a00 */
[----:B-1----:R-:W-:-:S03]  /*51e10*/  IMAD.MOV.U32 R21, RZ, RZ, R86 ;  /* 0x000000ffff157224 */ /* 0x002fc600078e0056 */
[----:B------:R-:W-:Y:S01]  /*51e20*/  STL.64 [R1+0x238], R90 ;  /* 0x0002385a01007387 */ /* 0x000fe20000100a00 */
[----:B--2---:R-:W-:-:S03]  /*51e30*/  MOV R20, R87 ;  /* 0x0000005700147202 */ /* 0x004fc60000000f00 */
[----:B------:R4:W-:Y:S02]  /*51e40*/  STL.64 [R1+0x220], R84 ;  /* 0x0002205401007387 */ /* 0x0009e40000100a00 */
[C---:B----4-:R-:W-:Y:S08]  /*51e50*/  HMMA.1688.F32.TF32 R84, R80.reuse, R66, R76 ;  /* 0x000000425054723c */ /* 0x050ff0000008104c */
[----:B------:R-:W-:Y:S01]  /*51e60*/  HMMA.1688.F32.TF32 R76, R80, R70, R72 ;  /* 0x00000046504c723c */ /* 0x000fe20000081048 */
[----:B------:R-:W-:Y:S04]  /*51e70*/  STL [R1+0x2a74], R20 ;  /* 0x002a741401007387 */ /* 0x000fe80000100800 */
[----:B------:R-:W-:Y:S04]  /*51e80*/  STL [R1+0x2a70], R21 ;  /* 0x002a701501007387 */ /* 0x000fe80000100800 */
[----:B------:R-:W2:Y:S01]  /*51e90*/  LDL.LU R72, [R1+0x260] ;  /* 0x0002600001487983 */ /* 0x000ea20000300800 */
[----:B------:R-:W-:-:S02]  /*51ea0*/  IMAD.MOV.U32 R37, RZ, RZ, R122 ;  /* 0x000000ffff257224 */ /* 0x000fc400078e007a */
[----:B------:R-:W-:Y:S01]  /*51eb0*/  IMAD.MOV.U32 R36, RZ, RZ, R123 ;  /* 0x000000ffff247224 */ /* 0x000fe200078e007b */
[----:B------:R-:W-:Y:S04]  /*51ec0*/  LDS R80, [R3+0x2c400] ;  /* 0x02c4000003507984 */ /* 0x000fe80000000800 */
        /* <DEDUP_REMOVED lines=10> */
[----:B------:R-:W4:Y:S04]  /*51f70*/  LDL.LU R79, [R1+0x37c] ;  /* 0x00037c00014f7983 */ /* 0x000f280000300800 */
        /* <DEDUP_REMOVED lines=56> */
[----:B------:R-:W-:Y:S04]  /*52300*/  LDS R82, [R3+0x2e400] ;  /* 0x02e4000003527984 */ /* 0x000fe80000000800 */
[----:B------:R-:W-:Y:S04]  /*52310*/  LDS R81, [R0+0x2c400] ;  /* 0x02c4000000517984 */ /* 0x000fe80000000800 */
[----:B------:R-:W1:Y:S01]  /*52320*/  LDS R83, [R0+0x2e400] ;  /* 0x02e4000000537984 */ /* 0x000e620000000800 */
[C---:B----4-:R-:W-:Y:S08]  /*52330*/  HMMA.1688.F32.TF32 R76, R4.reuse, R66, R76 ;  /* 0x00000042044c723c */ /* 0x050ff0000008104c */
[C---:B---3--:R-:W-:Y:S08]  /*52340*/  HMMA.1688.F32.TF32 R84, R4.reuse, R62, R84 ;  /* 0x0000003e0454723c */ /* 0x048ff00000081054 */
[C---:B--2---:R-:W-:Y:S08]  /*52350*/  HMMA.1688.F32.TF32 R92, R4.reuse, R54, R92 ;  /* 0x00000036045c723c */ /* 0x044ff0000008105c */
[C---:B------:R-:W-:Y:S08]  /*52360*/  HMMA.1688.F32.TF32 R96, R4.reuse, R50, R96 ;  /* 0x000000320460723c */ /* 0x040ff00000081060 */
[C---:B------:R-:W-:Y:S08]  /*52370*/  HMMA.1688.F32.TF32 R216, R4.reuse, R14, R216 ;  /* 0x0000000e04d8723c */ /* 0x040ff000000810d8 */
[C---:B------:R-:W-:Y:S11]  /*52380*/  HMMA.1688.F32.TF32 R128, R4.reuse, R10, R128 ;  /* 0x0000000a0480723c */ /* 0x040ff60000081080 */
[----:B------:R-:W-:Y:S05]  /*52390*/  @!UPT UIADD3 URZ, URZ, URZ, URZ ;  /* 0x0000003f3f3ff290 */ /* 0x000fea000fffe03f */
[----:B------:R-:W-:Y:S01]  /*523a0*/  IMAD.MOV.U32 R20, RZ, RZ, R218 ;  /* 0x000000ffff147224 */ /* 0x000fe200078e00da */
[----:B------:R-:W-:Y:S01]  /*523b0*/  HMMA.1688.F32.TF32 R120, R4, R26, R120 ;  /* 0x0000001a0478723c */ /* 0x000fe20000081078 */
[----:B------:R-:W-:-:S05]  /*523c0*/  IMAD.MOV.U32 R21, RZ, RZ, R219 ;  /* 0x000000ffff157224 */ /* 0x000fca00078e00db */
[----:B------:R-:W-:Y:S04]  /*523d0*/  STL.64 [R1+0x7e0], R128 ;  /* 0x0007e08001007387 */ /* 0x000fe80000100a00 */
[----:B------:R2:W-:Y:S01]  /*523e0*/  STL.64 [R1+0x7e8], R130 ;  /* 0x0007e88201007387 */ /* 0x0005e20000100a00 */
[C---:B------:R-:W-:Y:S03]  /*523f0*/  HMMA.1688.F32.TF32 R124, R4.reuse, R22, R124 ;  /* 0x00000016047c723c */ /* 0x040fe6000008107c */
[----:B--2---:R-:W2:Y:S04]  /*52400*/  LDL.LU.64 R130, [R1+0x2bf8] ;  /* 0x002bf80001827983 */ /* 0x004ea80000300a00 */
[----:B------:R-:W2:Y:S04]  /*52410*/  LDL.LU.64 R128, [R1+0x2bf0] ;  /* 0x002bf00001807983 */ /* 0x000ea80000300a00 */
[----:B------:R3:W-:Y:S01]  /*52420*/  STL.64 [R1+0x7d0], R216 ;  /* 0x0007d0d801007387 */ /* 0x0007e20000100a00 */
[C---:B------:R-:W-:Y:S08]  /*52430*/  HMMA.1688.F32.TF32 R116, R4.reuse, R30, R116 ;  /* 0x0000001e0474723c */ /* 0x040ff00000081074 */
[C---:B---3--:R-:W-:Y:S08]  /*52440*/  HMMA.1688.F32.TF32 R216, R4.reuse, R18, R244 ;  /* 0x0000001204d8723c */ /* 0x048ff000000810f4 */
[C---:B------:R-:W-:Y:S01]  /*52450*/  HMMA.1688.F32.TF32 R112, R4.reuse, R34, R112 ;  /* 0x000000220470723c */ /* 0x040fe20000081070 */
[----:B------:R3:W-:Y:S07]  /*52460*/  STL [R1+0x2a7c], R21 ;  /* 0x002a7c1501007387 */ /* 0x0007ee0000100800 */
[C---:B------:R-:W-:Y:S08]  /*52470*/  HMMA.1688.F32.TF32 R104, R4.reuse, R42, R104 ;  /* 0x0000002a0468723c */ /* 0x040ff00000081068 */
[----:B------:R-:W-:Y:S01]  /*52480*/  HMMA.1688.F32.TF32 R108, R4, R38, R108 ;  /* 0x00000026046c723c */ /* 0x000fe2000008106c */
[----:B------:R4:W-:Y:S01]  /*52490*/  STL [R1+0x2a78], R20 ;  /* 0x002a781401007387 */ /* 0x0009e20000100800 */
[----:B---3--:R-:W-:-:S03]  /*524a0*/  MOV R21, R122 ;  /* 0x0000007a00157202 */ /* 0x008fc60000000f00 */
[----:B------:R-:W-:Y:S03]  /*524b0*/  STL.64 [R1+0x7c0], R216 ;  /* 0x0007c0d801007387 */ /* 0x000fe60000100a00 */
[C---:B------:R-:W-:Y:S01]  /*524c0*/  HMMA.1688.F32.TF32 R100, R4.reuse, R46, R100 ;  /* 0x0000002e0464723c */ /* 0x040fe20000081064 */
[----:B----4-:R-:W-:Y:S01]  /*524d0*/  IMAD.MOV.U32 R20, RZ, RZ, R123 ;  /* 0x000000ffff147224 */ /* 0x010fe200078e007b */
[----:B------:R-:W-:Y:S04]  /*524e0*/  STL.64 [R1+0x7c8], R218 ;  /* 0x0007c8da01007387 */ /* 0x000fe80000100a00 */
[----:B------:R-:W-:Y:S04]  /*524f0*/  STL.64 [R1+0x7b0], R124 ;  /* 0x0007b07c01007387 */ /* 0x000fe80000100a00 */
[----:B------:R-:W-:Y:S01]  /*52500*/  STL.64 [R1+0x7b8], R126 ;  /* 0x0007b87e01007387 */ /* 0x000fe20000100a00 */
[C---:B------:R-:W-:Y:S03]  /*52510*/  HMMA.1688.F32.TF32 R88, R4.reuse, R58, R88 ;  /* 0x0000003a0458723c */ /* 0x040fe60000081058 */
[----:B------:R-:W-:Y:S04]  /*52520*/  STL.64 [R1+0x7a0], R120 ;  /* 0x0007a07801007387 */ /* 0x000fe80000100a00 */
[----:B------:R3:W-:Y:S01]  /*52530*/  STL [R1+0x2a84], R20 ;  /* 0x002a841401007387 */ /* 0x0007e20000100800 */
[----:B------:R-:W-:Y:S03]  /*52540*/  HMMA.1688.F32.TF32 R4, R4, R70, R72 ;  /* 0x000000460404723c */ /* 0x000fe60000081048 */
[----:B------:R4:W-:Y:S04]  /*52550*/  STL [R1+0x2a80], R21 ;  /* 0x002a801501007387 */ /* 0x0009e80000100800 */
[----:B------:R-:W-:Y:S01]  /*52560*/  STL.64 [R1+0x790], R116 ;  /* 0x0007907401007387 */ /* 0x000fe20000100a00 */
[----:B---3--:R-:W-:-:S03]  /*52570*/  IMAD.MOV.U32 R20, RZ, RZ, R114 ;  /* 0x000000ffff147224 */ /* 0x008fc600078e0072 */
[----:B------:R-:W-:Y:S01]  /*52580*/  STL.64 [R1+0x798], R118 ;  /* 0x0007987601007387 */ /* 0x000fe20000100a00 */
[----:B----4-:R-:W-:-:S03]  /*52590*/  MOV R21, R115 ;  /* 0x0000007300157202 */ /* 0x010fc60000000f00 */
[----:B------:R-:W-:Y:S04]  /*525a0*/  STL.64 [R1+0x780], R112 ;  /* 0x0007807001007387 */ /* 0x000fe80000100a00 */
        /* <DEDUP_REMOVED lines=16> */
[----:B------:R4:W-:Y:S04]  /*526b0*/  STL.64 [R1+0x710], R76 ;  /* 0x0007104c01007387 */ /* 0x0009e80000100a00 */
[----:B------:R1:W-:Y:S04]  /*526c0*/  STL.64 [R1+0x718], R78 ;  /* 0x0007184e01007387 */ /* 0x0003e80000100a00 */
[----:B------:R-:W-:Y:S04]  /*526d0*/  STL.64 [R1+0x3b0], R4 ;  /* 0x0003b00401007387 */ /* 0x000fe80000100a00 */
[----:B------:R-:W-:Y:S04]  /*526e0*/  STL.64 [R1+0x3b8], R6 ;  /* 0x0003b80601007387 */ /* 0x000fe80000100a00 */
[----:B------:R-:W3:Y:S04]  /*526f0*/  LDL.LU R217, [R1+0x294] ;  /* 0x0002940001d97983 */ /* 0x000ee80000300800 */
[----:B------:R-:W3:Y:S04]  /*52700*/  LDL.LU R218, [R1+0x298] ;  /* 0x0002980001da7983 */ /* 0x000ee80000300800 */
[----:B------:R-:W3:Y:S04]  /*52710*/  LDL.LU R219, [R1+0x29c] ;  /* 0x00029c0001db7983 */ /* 0x000ee80000300800 */
[----:B------:R-:W2:Y:S04]  /*52720*/  LDL.LU R72, [R1+0x2a0] ;  /* 0x0002a00001487983 */ /* 0x000ea80000300800 */
[----:B------:R-:W2:Y:S04]  /*52730*/  LDL.LU R73, [R1+0x2a4] ;  /* 0x0002a40001497983 */ /* 0x000ea80000300800 */
[----:B------:R-:W2:Y:S04]  /*52740*/  LDL.LU R74, [R1+0x2a8] ;  /* 0x0002a800014a7983 */ /* 0x000ea80000300800 */
[----:B------:R-:W2:Y:S04]  /*52750*/  LDL.LU R75, [R1+0x2ac] ;  /* 0x0002ac00014b7983 */ /* 0x000ea80000300800 */
[----:B----4-:R-:W4:Y:S04]  /*52760*/  LDL.LU R76, [R1+0x2b0] ;  /* 0x0002b000014c7983 */ /* 0x010f280000300800 */
[----:B------:R-:W4:Y:S04]  /*52770*/  LDL.LU R77, [R1+0x2b4] ;  /* 0x0002b400014d7983 */ /* 0x000f280000300800 */
[----:B-1----:R-:W4:Y:S04]  /*52780*/  LDL.LU R78, [R1+0x2b8] ;  /* 0x0002b800014e7983 */ /* 0x002f280000300800 */
        /* <DEDUP_REMOVED lines=29> */
[----:B------:R-:W-:-:S03]  /*52960*/  IMAD.MOV.U32 R20, RZ, RZ, R104 ;  /* 0x000000ffff147224 */ /* 0x000fc600078e0068 */
        /* <DEDUP_REMOVED lines=21> */
[----:B------:R-:W-:Y:S04]  /*52ac0*/  LDS R4, [R3+0x2c500] ;  /* 0x02c5000003047984 */ /* 0x000fe80000000800 */
[----:B------:R-:W-:Y:S04]  /*52ad0*/  LDS R6, [R3+0x2e500] ;  /* 0x02e5000003067984 */ /* 0x000fe80000000800 */
[----:B------:R-:W-:Y:S04]  /*52ae0*/  LDS R5, [R0+0x2c500] ;  /* 0x02c5000000057984 */ /* 0x000fe80000000800 */
[----:B------:R-:W1:Y:S01]  /*52af0*/  LDS R7, [R0+0x2e500] ;  /* 0x02e5000000077984 */ /* 0x000e620000000800 */
[C---:B--2---:R-:W-:Y:S08]  /*52b00*/  HMMA.1688.F32.TF32 R72, R80.reuse, R58, R72 ;  /* 0x0000003a5048723c */ /* 0x044ff00000081048 */
[C---:B----4-:R-:W-:Y:S08]  /*52b10*/  HMMA.1688.F32.TF32 R76, R80.reuse, R54, R76 ;  /* 0x00000036504c723c */ /* 0x050ff0000008104c */
[C---:B---3--:R-:W-:Y:S08]  /*52b20*/  HMMA.1688.F32.TF32 R88, R80.reuse, R46, R88 ;  /* 0x0000002e5058723c */ /* 0x048ff00000081058 */
[C---:B------:R-:W-:Y:S08]  /*52b30*/  HMMA.1688.F32.TF32 R92, R80.reuse, R42, R92 ;  /* 0x0000002a505c723c */ /* 0x040ff0000008105c */
[C---:B------:R-:W-:Y:S08]  /*52b40*/  HMMA.1688.F32.TF32 R120, R80.reuse, R14, R120 ;  /* 0x0000000e5078723c */ /* 0x040ff00000081078 */
[C---:B------:R-:W-:Y:S08]  /*52b50*/  HMMA.1688.F32.TF32 R124, R80.reuse, R10, R124 ;  /* 0x0000000a507c723c */ /* 0x040ff0000008107c */
[C---:B------:R-:W-:Y:S08]  /*52b60*/  HMMA.1688.F32.TF32 R116, R80.reuse, R18, R116 ;  /* 0x000000125074723c */ /* 0x040ff00000081074 */
[C---:B------:R-:W-:Y:S07]  /*52b70*/  HMMA.1688.F32.TF32 R112, R80.reuse, R22, R112 ;  /* 0x000000165070723c */ /* 0x040fee0000081070 */
[----:B------:R-:W-:Y:S01]  /*52b80*/  STL.64 [R1+0x700], R124 ;  /* 0x0007007c01007387 */ /* 0x000fe20000100a00 */
[C---:B------:R-:W-:Y:S03]  /*52b90*/  HMMA.1688.F32.TF32 R108, R80.reuse, R26, R108 ;  /* 0x0000001a506c723c */ /* 0x040fe6000008106c */
[----:B------:R2:W-:Y:S05]  /*52ba0*/  STL.64 [R1+0x708], R126 ;  /* 0x0007087e01007387 */ /* 0x0005ea0000100a00 */
[C---:B------:R-:W-:Y:S01]  /*52bb0*/  HMMA.1688.F32.TF32 R96, R80.reuse, R38, R96 ;  /* 0x000000265060723c */ /* 0x040fe20000081060 */
[----:B--2---:R-:W2:Y:S07]  /*52bc0*/  LDL.LU.64 R126, [R1+0x2be8] ;  /* 0x002be800017e7983 */ /* 0x004eae0000300a00 */
[----:B------:R-:W-:Y:S01]  /*52bd0*/  HMMA.1688.F32.TF32 R104, R80, R30, R104 ;  /* 0x0000001e5068723c */ /* 0x000fe20000081068 */
[----:B------:R-:W2:Y:S01]  /*52be0*/  LDL.LU.64 R124, [R1+0x2be0] ;  /* 0x002be000017c7983 */ /* 0x000ea20000300a00 */
[----:B------:R-:W-:-:S03]  /*52bf0*/  IMAD.MOV.U32 R45, RZ, RZ, R118 ;  /* 0x000000ffff2d7224 */ /* 0x000fc600078e0076 */
[----:B------:R-:W-:Y:S03]  /*52c00*/  STL.64 [R1+0x6f0], R120 ;  /* 0x0006f07801007387 */ /* 0x000fe60000100a00 */
[----:B------:R-:W-:Y:S01]  /*52c10*/  HMMA.1688.F32.TF32 R100, R80, R34, R100 ;  /* 0x000000225064723c */ /* 0x000fe20000081064 */
[----:B------:R3:W-:Y:S01]  /*52c20*/  STL.64 [R1+0x6f8], R122 ;  /* 0x0006f87a01007387 */ /* 0x0007e20000100a00 */
[----:B------:R-:W-:Y:S01]  /*52c30*/  MOV R44, R119 ;  /* 0x00000077002c7202 */ /* 0x000fe20000000f00 */
[----:B------:R-:W-:Y:S01]  /*52c40*/  IMAD.MOV.U32 R48, RZ, RZ, R117 ;  /* 0x000000ffff307224 */ /* 0x000fe200078e0075 */
[----:B------:R-:W-:Y:S01]  /*52c50*/  MOV R49, R116 ;  /* 0x0000007400317202 */ /* 0x000fe20000000f00 */
[----:B------:R-:W-:Y:S01]  /*52c60*/  IMAD.MOV.U32 R32, RZ, RZ, R115 ;  /* 0x000000ffff207224 */ /* 0x000fe200078e0073 */
[----:B------:R-:W-:Y:S01]  /*52c70*/  MOV R33, R114 ;  /* 0x0000007200217202 */ /* 0x000fe20000000f00 */
[----:B------:R-:W-:-:S02]  /*52c80*/  IMAD.MOV.U32 R41, RZ, RZ, R112 ;  /* 0x000000ffff297224 */ /* 0x000fc400078e0070 */
[----:B------:R-:W-:Y:S01]  /*52c90*/  IMAD.MOV.U32 R40, RZ, RZ, R113 ;  /* 0x000000ffff287224 */ /* 0x000fe200078e0071 */
[----:B---3--:R-:W3:Y:S04]  /*52ca0*/  LDL.LU.64 R122, [R1+0x2bd8] ;  /* 0x002bd800017a7983 */ /* 0x008ee80000300a00 */
[----:B------:R-:W3:Y:S01]  /*52cb0*/  LDL.LU.64 R120, [R1+0x2bd0] ;  /* 0x002bd00001787983 */ /* 0x000ee20000300a00 */
[----:B------:R-:W-:-:S03]  /*52cc0*/  IMAD.MOV.U32 R25, RZ, RZ, R110 ;  /* 0x000000ffff197224 */ /* 0x000fc600078e006e */
[----:B------:R-:W4:Y:S01]  /*52cd0*/  LDL.LU.64 R118, [R1+0x2bc8] ;  /* 0x002bc80001767983 */ /* 0x000f220000300a00 */
[----:B------:R-:W-:Y:S01]  /*52ce0*/  IMAD.MOV.U32 R24, RZ, RZ, R111 ;  /* 0x000000ffff187224 */ /* 0x000fe200078e006f */
[C---:B------:R-:W-:Y:S02]  /*52cf0*/  HMMA.1688.F32.TF32 R84, R80.reuse, R50, R84 ;  /* 0x000000325054723c */ /* 0x040fe40000081054 */
[----:B------:R-:W4:Y:S01]  /*52d00*/  LDL.LU.64 R116, [R1+0x2bc0] ;  /* 0x002bc00001747983 */ /* 0x000f220000300a00 */
[----:B------:R-:W-:Y:S01]  /*52d10*/  IMAD.MOV.U32 R29, RZ, RZ, R108 ;  /* 0x000000ffff1d7224 */ /* 0x000fe200078e006c */
[----:B------:R-:W-:Y:S02]  /*52d20*/  MOV R28, R109 ;  /* 0x0000006d001c7202 */ /* 0x000fe40000000f00 */
[----:B------:R-:W2:Y:S04]  /*52d30*/  LDL.LU.64 R114, [R1+0x2bb8] ;  /* 0x002bb80001727983 */ /* 0x000ea80000300a00 */
[----:B------:R-:W2:Y:S04]  /*52d40*/  LDL.LU.64 R112, [R1+0x2bb0] ;  /* 0x002bb00001707983 */ /* 0x000ea80000300a00 */
[----:B------:R-:W2:Y:S04]  /*52d50*/  LDL.LU.64 R110, [R1+0x2ba8] ;  /* 0x002ba800016e7983 */ /* 0x000ea80000300a00 */
        /* <DEDUP_REMOVED lines=36> */
[----:B------:R1:W-:Y:S01]  /*52fa0*/  STL.64 [R1+0x630], R216 ;  /* 0x000630d801007387 */ /* 0x0003e20000100a00 */
[----:B------:R-:W-:Y:S01]  /*52fb0*/  MOV R53, R218 ;  /* 0x000000da00357202 */ /* 0x000fe20000000f00 */
[----:B------:R-:W-:Y:S02]  /*52fc0*/  IMAD.MOV.U32 R52, RZ, RZ, R219 ;  /* 0x000000ffff347224 */ /* 0x000fe400078e00db */
[C---:B-1----:R-:W-:Y:S03]  /*52fd0*/  HMMA.1688.F32.TF32 R216, R80.reuse, R66, R244 ;  /* 0x0000004250d8723c */ /* 0x042fe600000810f4 */
[----:B------:R1:W-:Y:S04]  /*52fe0*/  STL [R1+0x2a34], R52 ;  /* 0x002a343401007387 */ /* 0x0003e80000100800 */
[----:B------:R1:W-:Y:S11]  /*52ff0*/  STL [R1+0x2a30], R53 ;  /* 0x002a303501007387 */ /* 0x0003f60000100800 */
[----:B------:R-:W-:Y:S05]  /*53000*/  @!UPT UIADD3 URZ, URZ, URZ, URZ ;  /* 0x0000003f3f3ff290 */ /* 0x000fea000fffe03f */
[----:B------:R-:W-:Y:S04]  /*53010*/  STL.64 [R1+0x620], R216 ;  /* 0x000620d801007387 */ /* 0x000fe80000100a00 */
[----:B------:R-:W-:Y:S01]  /*53020*/  STL.64 [R1+0x628], R218 ;  /* 0x000628da01007387 */ /* 0x000fe20000100a00 */
[----:B--2---:R-:W-:Y:S03]  /*53030*/  HMMA.1688.F32.TF32 R72, R80, R70, R72 ;  /* 0x000000465048723c */ /* 0x004fe60000081048 */
[----:B------:R-:W-:Y:S04]  /*53040*/  LDS R80, [R3+0x2c600] ;  /* 0x02c6000003507984 */ /* 0x000fe80000000800 */
[----:B------:R-:W-:Y:S04]  /*53050*/  LDS R82, [R3+0x2e600] ;  /* 0x02e6000003527984 */ /* 0x000fe80000000800 */
[----:B------:R-:W-:Y:S04]  /*53060*/  LDS R81, [R0+0x2c600] ;  /* 0x02c6000000517984 */ /* 0x000fe80000000800 */
[----:B------:R-:W2:Y:S08]  /*53070*/  LDS R83, [R0+0x2e600] ;  /* 0x02e6000000537984 */ /* 0x000eb00000000800 */
[----:B------:R3:W-:Y:S01]  /*53080*/  STL.64 [R1+0x390], R72 ;  /* 0x0003904801007387 */ /* 0x0007e20000100a00 */
[----:B-1----:R-:W-:Y:S01]  /*53090*/  IMAD.MOV.U32 R52, RZ, RZ, R74 ;  /* 0x000000ffff347224 */ /* 0x002fe200078e004a */
[----:B------:R-:W-:-:S02]  /*530a0*/  MOV R53, R75 ;  /* 0x0000004b00357202 */ /* 0x000fc40000000f00 */
[C---:B---3--:R-:W-:Y:S08]  /*530b0*/  HMMA.1688.F32.TF32 R72, R4.reuse, R10, R76 ;  /* 0x0000000a0448723c */ /* 0x048ff0000008104c */
[C---:B------:R-:W-:Y:S08]  /*530c0*/  HMMA.1688.F32.TF32 R76, R4.reuse, R14, R84 ;  /* 0x0000000e044c723c */ /* 0x040ff00000081054 */
[C---:B------:R-:W-:Y:S11]  /*530d0*/  HMMA.1688.F32.TF32 R84, R4.reuse, R18, R88 ;  /* 0x000000120454723c */ /* 0x040ff60000081058 */
[----:B------:R-:W-:Y:S05]  /*530e0*/  @!UPT UIADD3 URZ, URZ, URZ, URZ ;  /* 0x0000003f3f3ff290 */ /* 0x000fea000fffe03f */
[----:B------:R-:W-:Y:S01]  /*530f0*/  IMAD.MOV.U32 R61, RZ, RZ, R76 ;  /* 0x000000ffff3d7224 */ /* 0x000fe200078e004c */
[----:B------:R-:W-:Y:S01]  /*53100*/  MOV R60, R77 ;  /* 0x0000004d003c7202 */ /* 0x000fe20000000f00 */
[----:B------:R-:W-:Y:S02]  /*53110*/  IMAD.MOV.U32 R57, RZ, RZ, R78 ;  /* 0x000000ffff397224 */ /* 0x000fe400078e004e */
[----:B------:R-:W-:Y:S02]  /*53120*/  IMAD.MOV.U32 R56, RZ, RZ, R79 ;  /* 0x000000ffff387224 */ /* 0x000fe400078e004f */
[C---:B------:R-:W-:Y:S01]  /*53130*/  HMMA.1688.F32.TF32 R76, R4.reuse, R22, R92 ;  /* 0x00000016044c723c */ /* 0x040fe2000008105c */
[----:B------:R-:W-:Y:S04]  /*53140*/  STL.64 [R1+0x960], R84 ;  /* 0x0009605401007387 */ /* 0x000fe80000100a00 */
[----:B------:R-:W-:Y:S11]  /*53150*/  STL.64 [R1+0x968], R86 ;  /* 0x0009685601007387 */ /* 0x000ff60000100a00 */
[----:B------:R-:W-:Y:S07]  /*53160*/  @!UPT UIADD3 URZ, URZ, URZ, URZ ;  /* 0x0000003f3f3ff290 */ /* 0x000fee000fffe03f */
        /* <DEDUP_REMOVED lines=16> */
[C---:B----4-:R-:W-:Y:S01]  /*53270*/  HMMA.1688.F32.TF32 R76, R4.reuse, R46, R116 ;  /* 0x0000002e044c723c */ /* 0x050fe20000081074 */
[----:B------:R-:W-:Y:S04]  /*53280*/  STL.64 [R1+0x940], R88 ;  /* 0x0009405801007387 */ /* 0x000fe80000100a00 */
[----:B------:R-:W-:Y:S04]  /*53290*/  STL.64 [R1+0x948], R90 ;  /* 0x0009485a01007387 */ /* 0x000fe80000100a00 */
[----:B------:R-:W-:Y:S04]  /*532a0*/  STL.64 [R1+0x930], R84 ;  /* 0x0009305401007387 */ /* 0x000fe80000100a00 */
[----:B------:R1:W-:Y:S02]  /*532b0*/  STL.64 [R1+0x938], R86 ;  /* 0x0009385601007387 */ /* 0x0003e40000100a00 */
[----:B-1----:R-:W-:Y:S09]  /*532c0*/  HMMA.1688.F32.TF32 R84, R4, R42, R112 ;  /* 0x0000002a0454723c */ /* 0x002ff20000081070 */
        /* <DEDUP_REMOVED lines=11> */
[C---:B------:R-:W-:Y:S01]  /*53380*/  HMMA.1688.F32.TF32 R76, R4.reuse, R54, R124 ;  /* 0x00000036044c723c */ /* 0x040fe2000008107c */
[----:B------:R-:W-:Y:S11]  /*53390*/  STL.64 [R1+0x2a40], R106 ;  /* 0x002a406a01007387 */ /* 0x000ff60000100a00 */
[----:B------:R-:W-:Y:S11]  /*533a0*/  @!UPT UIADD3 URZ, URZ, URZ, URZ ;  /* 0x0000003f3f3ff290 */ /* 0x000ff6000fffe03f */
[----:B------:R-:W-:Y:S01]  /*533b0*/  @!UPT UIADD3 URZ, URZ, URZ, URZ ;  /* 0x0000003f3f3ff290 */ /* 0x000fe2000fffe03f */
[----:B------:R-:W-:Y:S01]  /*533c0*/  IMAD.MOV.U32 R123, RZ, RZ, R76 ;  /* 0x000000ffff7b7224 */ /* 0x000fe200078e004c */
[----:B------:R-:W-:Y:S01]  /*533d0*/  MOV R121, R78 ;  /* 0x0000004e00797202 */ /* 0x000fe20000000f00 */
[----:B------:R-:W-:Y:S02]  /*533e0*/  IMAD.MOV.U32 R122, RZ, RZ, R77 ;  /* 0x000000ffff7a7224 */ /* 0x000fe400078e004d */
[----:B------:R-:W-:Y:S02]  /*533f0*/  IMAD.MOV.U32 R120, RZ, RZ, R79 ;  /* 0x000000ffff787224 */ /* 0x000fe400078e004f */
[----:B------:R-:W-:Y:S01]  /*53400*/  HMMA.1688.F32.TF32 R76, R4, R62, R132 ;  /* 0x0000003e044c723c */ /* 0x000fe20000081084 */
[----:B------:R-:W-:Y:S04]  /*53410*/  STL.64 [R1+0x2a38], R104 ;  /* 0x002a386801007387 */ /* 0x000fe80000100a00 */
[----:B------:R-:W-:Y:S04]  /*53420*/  STL.64 [R1+0x2a50], R110 ;  /* 0x002a506e01007387 */ /* 0x000fe80000100a00 */
[----:B------:R-:W-:Y:S04]  /*53430*/  STL.64 [R1+0x2a48], R108 ;  /* 0x002a486c01007387 */ /* 0x000fe80000100a00 */
[----:B------:R-:W-:Y:S04]  /*53440*/  STL.64 [R1+0x900], R84 ;  /* 0x0009005401007387 */ /* 0x000fe80000100a00 */
[----:B------:R1:W-:Y:S07]  /*53450*/  STL.64 [R1+0x908], R86 ;  /* 0x0009085601007387 */ /* 0x0003ee0000100a00 */
[----:B------:R-:W-:Y:S01]  /*53460*/  IMAD.MOV.U32 R127, RZ, RZ, R76 ;  /* 0x000000ffff7f7224 */ /* 0x000fe200078e004c */
[----:B------:R-:W-:Y:S01]  /*53470*/  MOV R126, R77 ;  /* 0x0000004d007e7202 */ /* 0x000fe20000000f00 */
[----:B------:R-:W-:-:S02]  /*53480*/  IMAD.MOV.U32 R125, RZ, RZ, R78 ;  /* 0x000000ffff7d7224 */ /* 0x000fc400078e004e */
[----:B------:R-:W-:Y:S01]  /*53490*/  IMAD.MOV.U32 R124, RZ, RZ, R79 ;  /* 0x000000ffff7c7224 */ /* 0x000fe200078e004f */
[C---:B-1----:R-:W-:Y:S08]  /*534a0*/  HMMA.1688.F32.TF32 R84, R4.reuse, R58, R128 ;  /* 0x0000003a0454723c */ /* 0x042ff00000081080 */
[C---:B------:R-:W-:Y:S08]  /*534b0*/  HMMA.1688.F32.TF32 R76, R4.reuse, R66, R136 ;  /* 0x00000042044c723c */ /* 0x040ff00000081088 */
[----:B------:R-:W-:Y:S01]  /*534c0*/  HMMA.1688.F32.TF32 R4, R4, R70, R140 ;  /* 0x000000460404723c */ /* 0x000fe2000008108c */
[----:B------:R-:W-:Y:S11]  /*534d0*/  STL.64 [R1+0x2a60], R114 ;  /* 0x002a607201007387 */ /* 0x000ff60000100a00 */
[----:B------:R-:W-:Y:S11]  /*534e0*/  @!UPT UIADD3 URZ, URZ, URZ, URZ ;  /* 0x0000003f3f3ff290 */ /* 0x000ff6000fffe03f */
[----:B------:R-:W-:Y:S01]  /*534f0*/  @!UPT UIADD3 URZ, URZ, URZ, URZ ;  /* 0x0000003f3f3ff290 */ /* 0x000fe2000fffe03f */
[----:B------:R-:W-:Y:S01]  /*53500*/  IMAD.MOV.U32 R135, RZ, RZ, R4 ;  /* 0x000000ffff877224 */ /* 0x000fe200078e0004 */
[----:B------:R-:W-:Y:S01]  /*53510*/  MOV R133, R6 ;  /* 0x0000000600857202 */ /* 0x000fe20000000f00 */
[----:B------:R-:W-:Y:S02]  /*53520*/  IMAD.MOV.U32 R134, RZ, RZ, R5 ;  /* 0x000000ffff867224 */ /* 0x000fe400078e0005 */
[----:B------:R-:W-:Y:S02]  /*53530*/  IMAD.MOV.U32 R132, RZ, RZ, R7 ;  /* 0x000000ffff847224 */ /* 0x000fe400078e0007 */
[C---:B--2---:R-:W-:Y:S01]  /*53540*/  HMMA.1688.F32.TF32 R4, R80.reuse, R10, R144 ;  /* 0x0000000a5004723c */ /* 0x044fe20000081090 */
[----:B------:R-:W-:Y:S04]  /*53550*/  STL.64 [R1+0x2a58], R112 ;  /* 0x002a587001007387 */ /* 0x000fe80000100a00 */
[----:B------:R-:W-:Y:S04]  /*53560*/  STL.64 [R1+0x8c0], R84 ;  /* 0x0008c05401007387 */ /* 0x000fe80000100a00 */
[----:B------:R-:W-:Y:S11]  /*53570*/  STL.64 [R1+0x8c8], R86 ;  /* 0x0008c85601007387 */ /* 0x000ff60000100a00 */
[----:B------:R-:W-:Y:S03]  /*53580*/  @!UPT UIADD3 URZ, URZ, URZ, URZ ;  /* 0x0000003f3f3ff290 */ /* 0x000fe6000fffe03f */
[----:B------:R-:W-:Y:S04]  /*53590*/  STL.64 [R1+0x5f0], R4 ;  /* 0x0005f00401007387 */ /* 0x000fe80000100a00 */
[----:B------:R1:W-:Y:S02]  /*535a0*/  STL.64 [R1+0x5f8], R6 ;  /* 0x0005f80601007387 */ /* 0x0003e40000100a00 */
[----:B-1----:R-:W-:Y:S01]  /*535b0*/  HMMA.1688.F32.TF32 R4, R80, R22, R156 ;  /* 0x000000165004723c */ /* 0x002fe2000008109c */
[----:B------:R-:W-:Y:S01]  /*535c0*/  MOV R131, R76 ;  /* 0x0000004c00837202 */ /* 0x000fe20000000f00 */
[----:B------:R-:W-:Y:S01]  /*535d0*/  IMAD.MOV.U32 R130, RZ, RZ, R77 ;  /* 0x000000ffff827224 */ /* 0x000fe200078e004d */
[----:B------:R-:W-:Y:S01]  /*535e0*/  MOV R128, R79 ;  /* 0x0000004f00807202 */ /* 0x000fe20000000f00 */
[----:B------:R-:W-:-:S04]  /*535f0*/  IMAD.MOV.U32 R129, RZ, RZ, R78 ;  /* 0x000000ffff817224 */ /* 0x000fc800078e004e */
[C---:B------:R-:W-:Y:S08]  /*53600*/  HMMA.1688.F32.TF32 R84, R80.reuse, R14, R148 ;  /* 0x0000000e5054723c */ /* 0x040ff00000081094 */
[----:B------:R-:W-:Y:S08]  /*53610*/  HMMA.1688.F32.TF32 R76, R80, R18, R152 ;  /* 0x00000012504c723c */ /* 0x000ff00000081098 */
[----:B------:R-:W-:Y:S01]  /*53620*/  IMAD.MOV.U32 R139, RZ, RZ, R4 ;  /* 0x000000ffff8b7224 */ /* 0x000fe200078e0004 */
[----:B------:R-:W-:Y:S01]  /*53630*/  MOV R138, R5 ;  /* 0x00000005008a7202 */ /* 0x000fe20000000f00 */
[----:B------:R-:W-:-:S02]  /*53640*/  IMAD.MOV.U32 R137, RZ, RZ, R6 ;  /* 0x000000ffff897224 */ /* 0x000fc400078e0006 */
[----:B------:R-:W-:Y:S02]  /*53650*/  IMAD.MOV.U32 R136, RZ, RZ, R7 ;  /* 0x000000ffff887224 */ /* 0x000fe400078e0007 */
[----:B------:R-:W-:Y:S01]  /*53660*/  HMMA.1688.F32.TF32 R4, R80, R26, R160 ;  /* 0x0000001a5004723c */ /* 0x000fe200000810a0 */
[----:B------:R-:W-:Y:S01]  /*53670*/  STL.64 [R1+0x5e0], R84 ;  /* 0x0005e05401007387 */ /* 0x000fe20000100a00 */
[----:B------:R-:W-:-:S03]  /*53680*/  MOV R244, R188 ;  /* 0x000000bc00f47202 */ /* 0x000fc60000000f00 */
[----:B------:R-:W-:Y:S04]  /*53690*/  STL.64 [R1+0x5e8], R86 ;  /* 0x0005e85601007387 */ /* 0x000fe80000100a00 */
[----:B------:R1:W-:Y:S01]  /*536a0*/  STL.64 [R1+0x5d0], R76 ;  /* 0x0005d04c01007387 */ /* 0x0003e20000100a00 */
[----:B------:R-:W-:-:S03]  /*536b0*/  IMAD.MOV.U32 R245, RZ, RZ, R189 ;  /* 0x000000fffff57224 */ /* 0x000fc600078e00bd */
[----:B------:R2:W-:Y:S01]  /*536c0*/  STL.64 [R1+0x5d8], R78 ;  /* 0x0005d84e01007387 */ /* 0x0005e20000100a00 */
[----:B------:R-:W-:-:S03]  /*536d0*/  IMAD.MOV.U32 R246, RZ, RZ, R190 ;  /* 0x000000fffff67224 */ /* 0x000fc600078e00be */
[----:B------:R-:W3:Y:S01]  /*536e0*/  LDL.LU R188, [R1+0x2b1c] ;  /* 0x002b1c0001bc7983 */ /* 0x000ee20000300800 */
[----:B------:R-:W-:-:S05]  /*536f0*/  MOV R247, R191 ;  /* 0x000000bf00f77202 */ /* 0x000fca0000000f00 */
[----:B------:R-:W-:Y:S01]  /*53700*/  STL.64 [R1+0x3d0], R4 ;  /* 0x0003d00401007387 */ /* 0x000fe20000100a00 */
[----:B-1----:R-:W-:-:S03]  /*53710*/  IMAD.MOV.U32 R76, RZ, RZ, R184 ;  /* 0x000000ffff4c7224 */ /* 0x002fc600078e00b8 */
[----:B------:R-:W-:Y:S01]  /*53720*/  STL.64 [R1+0x3d8], R6 ;  /* 0x0003d80601007387 */ /* 0x000fe20000100a00 */
[----:B------:R-:W-:-:S03]  /*53730*/  IMAD.MOV.U32 R77, RZ, RZ, R185 ;  /* 0x000000ffff4d7224 */ /* 0x000fc600078e00b9 */
[----:B------:R-:W3:Y:S01]  /*53740*/  LDL.LU R189, [R1+0x2b18] ;  /* 0x002b180001bd7983 */ /* 0x000ee20000300800 */
[----:B--2---:R-:W-:-:S03]  /*53750*/  MOV R78, R186 ;  /* 0x000000ba004e7202 */ /* 0x004fc60000000f00 */
[----:B------:R-:W3:Y:S01]  /*53760*/  LDL.LU R190, [R1+0x2b14] ;  /* 0x002b140001be7983 */ /* 0x000ee20000300800 */
[----:B------:R-:W-:-:S03]  /*53770*/  IMAD.MOV.U32 R79, RZ, RZ, R187 ;  /* 0x000000ffff4f7224 */ /* 0x000fc600078e00bb */
[----:B------:R-:W3:Y:S01]  /*53780*/  LDL.LU R191, [R1+0x2b10] ;  /* 0x002b100001bf7983 */ /* 0x000ee20000300800 */
[----:B------:R-:W-:-:S03]  /*53790*/  IMAD.MOV.U32 R88, RZ, RZ, R180 ;  /* 0x000000ffff587224 */ /* 0x000fc600078e00b4 */
[----:B------:R-:W2:Y:S01]  /*537a0*/  LDL.LU R184, [R1+0x2b0c] ;  /* 0x002b0c0001b87983 */ /* 0x000ea20000300800 */
[----:B------:R-:W-:-:S03]  /*537b0*/  MOV R89, R181 ;  /* 0x000000b500597202 */ /* 0x000fc60000000f00 */
[----:B------:R-:W2:Y:S01]  /*537c0*/  LDL.LU R185, [R1+0x2b08] ;  /* 0x002b080001b97983 */ /* 0x000ea20000300800 */
[----:B------:R-:W-:-:S03]  /*537d0*/  IMAD.MOV.U32 R90, RZ, RZ, R176 ;  /* 0x000000ffff5a7224 */ /* 0x000fc600078e00b0 */
[----:B------:R-:W2:Y:S01]  /*537e0*/  LDL.LU R186, [R1+0x2b04] ;  /* 0x002b040001ba7983 */ /* 0x000ea20000300800 */
[----:B------:R-:W-:-:S03]  /*537f0*/  IMAD.MOV.U32 R91, RZ, RZ, R177 ;  /* 0x000000ffff5b7224 */ /* 0x000fc600078e00b1 */
[----:B------:R-:W2:Y:S01]  /*53800*/  LDL.LU R187, [R1+0x2b00] ;  /* 0x002b000001bb7983 */ /* 0x000ea20000300800 */
[----:B------:R-:W-:-:S03]  /*53810*/  MOV R92, R178 ;  /* 0x000000b2005c7202 */ /* 0x000fc60000000f00 */
[----:B------:R-:W4:Y:S01]  /*53820*/  LDL.LU R180, [R1+0x2afc] ;  /* 0x002afc0001b47983 */ /* 0x000f220000300800 */
[----:B------:R-:W-:-:S03]  /*53830*/  IMAD.MOV.U32 R93, RZ, RZ, R179 ;  /* 0x000000ffff5d7224 */ /* 0x000fc600078e00b3 */
[----:B------:R-:W4:Y:S01]  /*53840*/  LDL.LU R181, [R1+0x2af8] ;  /* 0x002af80001b57983 */ /* 0x000f220000300800 */
        /* <DEDUP_REMOVED lines=9> */
[----:B------:R-:W3:Y:S01]  /*538e0*/  LDL.LU R172, [R1+0x2ae4] ;  /* 0x002ae40001ac7983 */ /* 0x000ee20000300800 */
[----:B------:R-:W-:-:S03]  /*538f0*/  IMAD.MOV.U32 R103, RZ, RZ, R164 ;  /* 0x000000ffff677224 */ /* 0x000fc600078e00a4 */
[----:B------:R-:W3:Y:S04]  /*53900*/  LDL.LU R173, [R1+0x2ae0] ;  /* 0x002ae00001ad7983 */ /* 0x000ee80000300800 */
        /* <DEDUP_REMOVED lines=14> */
[----:B------:R-:W-:Y:S01]  /*539f0*/  IMAD.MOV.U32 R99, RZ, RZ, R170 ;  /* 0x000000ffff637224 */ /* 0x000fe200078e00aa */
[----:B------:R-:W-:-:S02]  /*53a00*/  MOV R216, R171 ;  /* 0x000000ab00d87202 */ /* 0x000fc40000000f00 */
[----:B------:R-:W4:Y:S04]  /*53a10*/  LDL.LU R170, [R1+0x2ac0] ;  /* 0x002ac00001aa7983 */ /* 0x000f280000300800 */
[----:B------:R-:W4:Y:S01]  /*53a20*/  LDL.LU R171, [R1+0x2abc] ;  /* 0x002abc0001ab7983 */ /* 0x000f220000300800 */
[----:B------:R-:W-:-:S03]  /*53a30*/  IMAD.MOV.U32 R217, RZ, RZ, R175 ;  /* 0x000000ffffd97224 */ /* 0x000fc600078e00af */
[----:B------:R-:W4:Y:S01]  /*53a40*/  LDL.LU R175, [R1+0x2ab8] ;  /* 0x002ab80001af7983 */ /* 0x000f220000300800 */
[----:B------:R-:W-:Y:S01]  /*53a50*/  IMAD.MOV.U32 R218, RZ, RZ, R182 ;  /* 0x000000ffffda7224 */ /* 0x000fe200078e00b6 */
[----:B------:R-:W-:Y:S02]  /*53a60*/  MOV R219, R183 ;  /* 0x000000b700db7202 */ /* 0x000fe40000000f00 */
        /* <DEDUP_REMOVED lines=9> */
[----:B------:R-:W1:Y:S02]  /*53b00*/  LDS R75, [R0+0x2e700] ;  /* 0x02e70000004b7984 */ /* 0x000e640000000800 */
[----:B-1----:R-:W-:Y:S08]  /*53b10*/  HMMA.1688.F32.TF32 R96, R72, R50, R96 ;  /* 0x000000324860723c */ /* 0x002ff00000081060 */
[C---:B--2---:R-:W-:Y:S08]  /*53b20*/  HMMA.1688.F32.TF32 R108, R80.reuse, R42, R176 ;  /* 0x0000002a506c723c */ /* 0x044ff000000810b0 */
[C---:B---3--:R-:W-:Y:S08]  /*53b30*/  HMMA.1688.F32.TF32 R4, R80.reuse, R30, R164 ;  /* 0x0000001e5004723c */ /* 0x048ff000000810a4 */
[C---:B----4-:R-:W-:Y:S11]  /*53b40*/  HMMA.1688.F32.TF32 R84, R80.reuse, R34, R168 ;  /* 0x000000225054723c */ /* 0x050ff600000810a8 */
[----:B------:R-:W-:Y:S05]  /*53b50*/  @!UPT UIADD3 URZ, URZ, URZ, URZ ;  /* 0x0000003f3f3ff290 */ /* 0x000fea000fffe03f */
[----:B------:R-:W-:Y:S01]  /*53b60*/  IMAD.MOV.U32 R143, RZ, RZ, R4 ;  /* 0x000000ffff8f7224 */ /* 0x000fe200078e0004 */
[----:B------:R-:W-:Y:S01]  /*53b70*/  MOV R141, R6 ;  /* 0x00000006008d7202 */ /* 0x000fe20000000f00 */
[----:B------:R-:W-:Y:S02]  /*53b80*/  IMAD.MOV.U32 R142, RZ, RZ, R5 ;  /* 0x000000ffff8e7224 */ /* 0x000fe400078e0005 */
[----:B------:R-:W-:Y:S02]  /*53b90*/  IMAD.MOV.U32 R140, RZ, RZ, R7 ;  /* 0x000000ffff8c7224 */ /* 0x000fe400078e0007 */
[C---:B------:R-:W-:Y:S01]  /*53ba0*/  HMMA.1688.F32.TF32 R4, R80.reuse, R38, R172 ;  /* 0x000000265004723c */ /* 0x040fe200000810ac */
[----:B------:R-:W-:Y:S04]  /*53bb0*/  STL.64 [R1+0x5b0], R84 ;  /* 0x0005b05401007387 */ /* 0x000fe80000100a00 */
[----:B------:R1:W-:Y:S03]  /*53bc0*/  STL.64 [R1+0x5b8], R86 ;  /* 0x0005b85601007387 */ /* 0x0003e60000100a00 */
[C---:B-1----:R-:W-:Y:S11]  /*53bd0*/  HMMA.1688.F32.TF32 R84, R80.reuse, R46, R180 ;  /* 0x0000002e5054723c */ /* 0x042ff600000810b4 */
[----:B------:R-:W-:Y:S04]  /*53be0*/  @!UPT UIADD3 URZ, URZ, URZ, URZ ;  /* 0x0000003f3f3ff290 */ /* 0x000fe8000fffe03f */
        /* <DEDUP_REMOVED lines=17> */
[----:B-1----:R-:W-:Y:S07]  /*53d00*/  HMMA.1688.F32.TF32 R84, R80, R70, R204 ;  /* 0x000000465054723c */ /* 0x002fee00000810cc */
[----:B------:R-:W-:Y:S04]  /*53d10*/  STL.64 [R1+0x4c0], R4 ;  /* 0x0004c00401007387 */ /* 0x000fe80000100a00 */
[----:B------:R1:W-:Y:S04]  /*53d20*/  STL.64 [R1+0x4c8], R6 ;  /* 0x0004c80601007387 */ /* 0x0003e80000100a00 */
[----:B------:R-:W-:Y:S04]  /*53d30*/  STL.64 [R1+0x4b0], R108 ;  /* 0x0004b06c01007387 */ /* 0x000fe80000100a00 */
[----:B------:R-:W-:Y:S01]  /*53d40*/  STL.64 [R1+0x4b8], R110 ;  /* 0x0004b86e01007387 */ /* 0x000fe20000100a00 */
[C---:B-1----:R-:W-:Y:S03]  /*53d50*/  HMMA.1688.F32.TF32 R4, R72.reuse, R10, R208 ;  /* 0x0000000a4804723c */ /* 0x042fe600000810d0 */
[----:B------:R-:W-:Y:S04]  /*53d60*/  STL.64 [R1+0x4a0], R84 ;  /* 0x0004a05401007387 */ /* 0x000fe80000100a00 */
[----:B------:R1:W-:Y:S04]  /*53d70*/  STL.64 [R1+0x4a8], R86 ;  /* 0x0004a85601007387 */ /* 0x0003e80000100a00 */
[----:B-1----:R-:W2:Y:S01]  /*53d80*/  LDL.LU R87, [R1+0x9d0] ;  /* 0x0009d00001577983 */ /* 0x002ea20000300800 */
[C---:B------:R-:W-:Y:S11]  /*53d90*/  HMMA.1688.F32.TF32 R80, R72.reuse, R14, R212 ;  /* 0x0000000e4850723c */ /* 0x040ff600000810d4 */
[----:B------:R-:W-:Y:S04]  /*53da0*/  STL.64 [R1+0x490], R4 ;  /* 0x0004900401007387 */ /* 0x000fe80000100a00 */
[----:B------:R1:W-:Y:S02]  /*53db0*/  STL.64 [R1+0x498], R6 ;  /* 0x0004980601007387 */ /* 0x0003e40000100a00 */
[C---:B-1----:R-:W-:Y:S08]  /*53dc0*/  HMMA.1688.F32.TF32 R4, R72.reuse, R18, R220 ;  /* 0x000000124804723c */ /* 0x042ff000000810dc */
[C---:B------:R-:W-:Y:S01]  /*53dd0*/  HMMA.1688.F32.TF32 R108, R72.reuse, R26, R228 ;  /* 0x0000001a486c723c */ /* 0x040fe200000810e4 */
[----:B------:R-:W-:Y:S04]  /*53de0*/  STL.64 [R1+0x480], R80 ;  /* 0x0004805001007387 */ /* 0x000fe80000100a00 */
[----:B------:R1:W-:Y:S03]  /*53df0*/  STL.64 [R1+0x488], R82 ;  /* 0x0004885201007387 */ /* 0x0003e60000100a00 */
[C---:B------:R-:W-:Y:S01]  /*53e00*/  HMMA.1688.F32.TF32 R76, R72.reuse, R62, R76 ;  /* 0x0000003e484c723c */ /* 0x040fe2000008104c */
[----:B------:R-:W-:Y:S01]  /*53e10*/  IMAD.MOV.U32 R86, RZ, RZ, R17 ;  /* 0x000000ffff567224 */ /* 0x000fe200078e0011 */
[----:B------:R-:W-:Y:S04]  /*53e20*/  LDS R18, [R3+0x32100] ;  /* 0x0321000003127984 */ /* 0x000fe80000000800 */
[----:B------:R-:W-:Y:S02]  /*53e30*/  LDS R17, [R0+0x30100] ;  /* 0x0301000000117984 */ /* 0x000fe40000000800 */
[C---:B-1----:R-:W-:Y:S02]  /*53e40*/  HMMA.1688.F32.TF32 R80, R72.reuse, R22, R224 ;  /* 0x000000164850723c */ /* 0x042fe400000810e0 */
[----:B------:R-:W-:Y:S04]  /*53e50*/  STL.64 [R1+0x470], R4 ;  /* 0x0004700401007387 */ /* 0x000fe80000100a00 */
[----:B------:R1:W-:Y:S04]  /*53e60*/  STL.64 [R1+0x478], R6 ;  /* 0x0004780601007387 */ /* 0x0003e80000100a00 */
[----:B------:R-:W-:Y:S01]  /*53e70*/  LDS R19, [R0+0x32100] ;  /* 0x0321000000137984 */ /* 0x000fe20000000800 */
[C---:B-1----:R-:W-:Y:S11]  /*53e80*/  HMMA.1688.F32.TF32 R4, R72.reuse, R30, R232 ;  /* 0x0000001e4804723c */ /* 0x042ff600000810e8 */
[----:B------:R-:W-:Y:S01]  /*53e90*/  @!UPT UIADD3 URZ, URZ, URZ, URZ ;  /* 0x0000003f3f3ff290 */ /* 0x000fe2000fffe03f */
        /* <DEDUP_REMOVED lines=8> */
[C---:B-1----:R-:W-:Y:S07]  /*53f20*/  HMMA.1688.F32.TF32 R4, R72.reuse, R42, R104 ;  /* 0x0000002a4804723c */ /* 0x042fee0000081068 */
[----:B------:R-:W-:Y:S04]  /*53f30*/  STL.64 [R1+0x430], R80 ;  /* 0x0004305001007387 */ /* 0x000fe80000100a00 */
[----:B------:R1:W-:Y:S04]  /*53f40*/  STL.64 [R1+0x438], R82 ;  /* 0x0004385201007387 */ /* 0x0003e80000100a00 */
[----:B------:R-:W-:Y:S04]  /*53f50*/  STL.64 [R1+0x420], R108 ;  /* 0x0004206c01007387 */ /* 0x000fe80000100a00 */
[----:B------:R-:W-:Y:S01]  /*53f60*/  STL.64 [R1+0x428], R110 ;  /* 0x0004286e01007387 */ /* 0x000fe20000100a00 */
[C---:B-1----:R-:W-:Y:S03]  /*53f70*/  HMMA.1688.F32.TF32 R80, R72.reuse, R46, R100 ;  /* 0x0000002e4850723c */ /* 0x042fe60000081064 */
[----:B------:R-:W-:Y:S04]  /*53f80*/  STL.64 [R1+0x410], R4 ;  /* 0x0004100401007387 */ /* 0x000fe80000100a00 */
[----:B------:R1:W-:Y:S02]  /*53f90*/  STL.64 [R1+0x418], R6 ;  /* 0x0004180601007387 */ /* 0x0003e40000100a00 */
[C---:B-1----:R-:W-:Y:S11]  /*53fa0*/  HMMA.1688.F32.TF32 R4, R72.reuse, R54, R92 ;  /* 0x000000364804723c */ /* 0x042ff6000008105c */
[----:B------:R-:W-:Y:S03]  /*53fb0*/  @!UPT UIADD3 URZ, URZ, URZ, URZ ;  /* 0x0000003f3f3ff290 */ /* 0x000fe6000fffe03f */
        /* <DEDUP_REMOVED lines=10> */
[----:B------:R-:W-:Y:S04]  /*54060*/  STL.64 [R1+0x3a8], R82 ;  /* 0x0003a85201007387 */ /* 0x000fe80000100a00 */
[----:B------:R1:W-:Y:S04]  /*54070*/  STL.64 [R1+0x1f0], R76 ;  /* 0x0001f04c01007387 */ /* 0x0003e80000100a00 */
[----:B------:R3:W-:Y:S04]  /*54080*/  STL.64 [R1+0x1f8], R78 ;  /* 0x0001f84e01007387 */ /* 0x0007e80000100a00 */
[----:B-1----:R-:W4:Y:S04]  /*54090*/  LDL.LU R76, [R1+0xc0] ;  /* 0x0000c000014c7983 */ /* 0x002f280000300800 */
[----:B------:R-:W-:Y:S04]  /*540a0*/  STL.64 [R1+0xe0], R4 ;  /* 0x0000e00401007387 */ /* 0x000fe80000100a00 */
[----:B------:R-:W-:Y:S04]  /*540b0*/  STL.64 [R1+0xe8], R6 ;  /* 0x0000e80601007387 */ /* 0x000fe80000100a00 */
[----:B------:R-:W4:Y:S04]  /*540c0*/  LDL.LU R77, [R1+0xc4] ;  /* 0x0000c400014d7983 */ /* 0x000f280000300800 */
[----:B---3--:R-:W4:Y:S04]  /*540d0*/  LDL.LU R78, [R1+0xc8] ;  /* 0x0000c800014e7983 */ /* 0x008f280000300800 */
[----:B------:R-:W4:Y:S04]  /*540e0*/  LDL.LU R79, [R1+0xcc] ;  /* 0x0000cc00014f7983 */ /* 0x000f280000300800 */
[----:B------:R-:W3:Y:S04]  /*540f0*/  LDL.LU R92, [R1+0xd0] ;  /* 0x0000d000015c7983 */ /* 0x000ee80000300800 */
[----:B------:R-:W3:Y:S01]  /*54100*/  LDL.LU R93, [R1+0xd4] ;  /* 0x0000d400015d7983 */ /* 0x000ee20000300800 */
[----:B------:R-:W-:Y:S01]  /*54110*/  IMAD.MOV.U32 R94, RZ, RZ, R9 ;  /* 0x000000ffff5e7224 */ /* 0x000fe200078e0009 */
[----:B------:R-:W-:Y:S01]  /*54120*/  MOV R95, R8 ;  /* 0x00000008005f7202 */ /* 0x000fe20000000f00 */
[----:B------:R-:W-:Y:S01]  /*54130*/  HMMA.1688.F32.TF32 R240, R72, R70, R244 ;  /* 0x0000004648f0723c */ /* 0x000fe200000810f4 */
[----:B------:R-:W-:Y:S04]  /*54140*/  LDS R244, [R3+0x30000] ;  /* 0x0300000003f47984 */ /* 0x000fe80000000800 */
[----:B------:R-:W-:Y:S04]  /*54150*/  LDS R246, [R3+0x32000] ;  /* 0x0320000003f67984 */ /* 0x000fe80000000800 */
[----:B------:R-:W-:Y:S04]  /*54160*/  LDS R245, [R0+0x30000] ;  /* 0x0300000000f57984 */ /* 0x000fe80000000800 */
[----:B------:R-:W-:Y:S10]  /*54170*/  LDS R247, [R0+0x32000] ;  /* 0x0320000000f77984 */ /* 0x000ff40000000800 */
[----:B------:R-:W-:Y:S04]  /*54180*/  STL [R1+0x2a24], R240 ;  /* 0x002a24f001007387 */ /* 0x000fe80000100800 */
[----:B--2---:R-:W1:Y:S04]  /*54190*/  LDSM.16.M88.4 R8, [R87+0x80180] ;  /* 0x080180005708783b */ /* 0x004e680000000200 */
[----:B------:R-:W2:Y:S04]  /*541a0*/  LDSM.16.M88.4 R228, [R87+0x83180] ;  /* 0x0831800057e4783b */ /* 0x000ea80000000200 */
[----:B------:R-:W1:Y:S04]  /*541b0*/  LDSM.16.M88.4 R224, [R87+0x84180] ;  /* 0x0841800057e0783b */ /* 0x000e680000000200 */
[----:B------:R-:W1:Y:S04]  /*541c0*/  LDSM.16.M88.4 R220, [R87+0x85180] ;  /* 0x0851800057dc783b */ /* 0x000e680000000200 */
[----:B------:R-:W1:Y:S04]  /*541d0*/  LDSM.16.M88.4 R216, [R87+0x86180] ;  /* 0x0861800057d8783b */ /* 0x000e680000000200 */
[----:B------:R-:W1:Y:S04]  /*541e0*/  LDSM.16.M88.4 R212, [R87+0x87180] ;  /* 0x0871800057d4783b */ /* 0x000e680000000200 */
[----:B------:R-:W1:Y:S04]  /*541f0*/  LDSM.16.M88.4 R208, [R87+0x88180] ;  /* 0x0881800057d0783b */ /* 0x000e680000000200 */
[----:B------:R-:W2:Y:S04]  /*54200*/  LDSM.16.M88.4 R204, [R87+0x89180] ;  /* 0x0891800057cc783b */ /* 0x000ea80000000200 */
[----:B------:R-:W2:Y:S04]  /*54210*/  LDSM.16.M88.4 R200, [R87+0x8a180] ;  /* 0x08a1800057c8783b */ /* 0x000ea80000000200 */
[----:B------:R-:W2:Y:S04]  /*54220*/  LDSM.16.M88.4 R196, [R87+0x8b180] ;  /* 0x08b1800057c4783b */ /* 0x000ea80000000200 */
[----:B------:R-:W2:Y:S04]  /*54230*/  LDSM.16.M88.4 R192, [R87+0x8c180] ;  /* 0x08c1800057c0783b */ /* 0x000ea80000000200 */
[----:B------:R-:W2:Y:S04]  /*54240*/  LDSM.16.M88.4 R188, [R87+0x8d180] ;  /* 0x08d1800057bc783b */ /* 0x000ea80000000200 */
[----:B------:R-:W2:Y:S04]  /*54250*/  LDSM.16.M88.4 R184, [R87+0x8e180] ;  /* 0x08e1800057b8783b */ /* 0x000ea80000000200 */
[----:B------:R-:W-:Y:S04]  /*54260*/  STL [R1+0x2a20], R241 ;  /* 0x002a20f101007387 */ /* 0x000fe80000100800 */
[----:B------:R-:W-:Y:S04]  /*54270*/  STL [R1+0x2a1c], R242 ;  /* 0x002a1cf201007387 */ /* 0x000fe80000100800 */
[----:B------:R-:W-:Y:S04]  /*54280*/  STL [R1+0x2a18], R243 ;  /* 0x002a18f301007387 */ /* 0x000fe80000100800 */
[----:B-1----:R-:W-:Y:S04]  /*54290*/  STL [R1+0x2a2c], R10 ;  /* 0x002a2c0a01007387 */ /* 0x002fe80000100800 */
[----:B------:R-:W-:Y:S04]  /*542a0*/  STL [R1+0x2a28], R11 ;  /* 0x002a280b01007387 */ /* 0x000fe80000100800 */
[----:B--2---:R-:W-:Y:S04]  /*542b0*/  STL [R1+0x2948], R230 ;  /* 0x002948e601007387 */ /* 0x004fe80000100800 */
        /* <DEDUP_REMOVED lines=35> */
[----:B------:R-:W1:Y:S04]  /*544f0*/  LDSM.16.M88.4 R180, [R87+0x8f180] ;  /* 0x08f1800057b4783b */ /* 0x000e680000000200 */
[----:B------:R-:W2:Y:S04]  /*54500*/  LDL.LU R84, [R1+0x80] ;  /* 0x0000800001547983 */ /* 0x000ea80000300800 */
[----:B------:R-:W2:Y:S04]  /*54510*/  LDL.LU R85, [R1+0x84] ;  /* 0x0000840001557983 */ /* 0x000ea80000300800 */
[----:B------:R-:W4:Y:S04]  /*54520*/  LDSM.16.M88.4 R4, [R87+0x81180] ;  /* 0x081180005704783b */ /* 0x000f280000000200 */
[----:B------:R1:W2:Y:S01]  /*54530*/  LDSM.16.M88.4 R232, [R87+0x82180] ;  /* 0x0821800057e8783b */ /* 0x0002a20000000200 */
[C---:B---3--:R-:W-:Y:S03]  /*54540*/  HMMA.1688.F32.TF32 R80, R244.reuse, R8, R92 ;  /* 0x00000008f450723c */ /* 0x048fe6000008105c */
[----:B-1----:R-:W-:Y:S04]  /*54550*/  STL [R1+0x299c], R182 ;  /* 0x00299cb601007387 */ /* 0x002fe80000100800 */
[----:B------:R-:W-:Y:S11]  /*54560*/  STL [R1+0x2998], R183 ;  /* 0x002998b701007387 */ /* 0x000ff60000100800 */
[----:B------:R-:W-:Y:S05]  /*54570*/  @!UPT UIADD3 URZ, URZ, URZ, URZ ;  /* 0x0000003f3f3ff290 */ /* 0x000fea000fffe03f */
[----:B------:R-:W-:Y:S04]  /*54580*/  STL.64 [R1+0xd0], R80 ;  /* 0x0000d05001007387 */ /* 0x000fe80000100a00 */
[----:B------:R1:W-:Y:S04]  /*54590*/  STL.64 [R1+0xd8], R82 ;  /* 0x0000d85201007387 */ /* 0x0003e80000100a00 */
[----:B------:R-:W3:Y:S04]  /*545a0*/  LDL.LU R92, [R1+0x70] ;  /* 0x00007000015c7983 */ /* 0x000ee80000300800 */
[----:B------:R-:W3:Y:S04]  /*545b0*/  LDL.LU R93, [R1+0x74] ;  /* 0x00007400015d7983 */ /* 0x000ee80000300800 */
[----:B------:R-:W3:Y:S04]  /*545c0*/  LDL.LU R94, [R1+0x78] ;  /* 0x00007800015e7983 */ /* 0x000ee80000300800 */
[----:B------:R-:W3:Y:S01]  /*545d0*/  LDL.LU R95, [R1+0x7c] ;  /* 0x00007c00015f7983 */ /* 0x000ee20000300800 */
[C---:B----4-:R-:W-:Y:S03]  /*545e0*/  HMMA.1688.F32.TF32 R72, R244.reuse, R4, R76 ;  /* 0x00000004f448723c */ /* 0x050fe6000008104c */
[----:B------:R-:W4:Y:S04]  /*545f0*/  LDL.LU R76, [R1+0x60] ;  /* 0x00006000014c7983 */ /* 0x000f280000300800 */
[----:B------:R-:W4:Y:S11]  /*54600*/  LDL.LU R77, [R1+0x64] ;  /* 0x00006400014d7983 */ /* 0x000f360000300800 */
[----:B------:R-:W-:Y:S06]  /*54610*/  @!UPT UIADD3 URZ, URZ, URZ, URZ ;  /* 0x0000003f3f3ff290 */ /* 0x000fec000fffe03f */
[----:B------:R-:W-:Y:S01]  /*54620*/  MOV R10, R72 ;  /* 0x00000048000a7202 */ /* 0x000fe20000000f00 */
[----:B------:R-:W-:Y:S01]  /*54630*/  IMAD.MOV.U32 R11, RZ, RZ, R73 ;  /* 0x000000ffff0b7224 */ /* 0x000fe200078e0049 */
[----:B------:R-:W-:Y:S01]  /*54640*/  MOV R241, R75 ;  /* 0x0000004b00f17202 */ /* 0x000fe20000000f00 */
[----:B------:R-:W-:Y:S02]  /*54650*/  IMAD.MOV.U32 R240, RZ, RZ, R74 ;  /* 0x000000fffff07224 */ /* 0x000fe400078e004a */
[----:B------:R-:W-:Y:S02]  /*54660*/  IMAD.MOV.U32 R78, RZ, RZ, R252 ;  /* 0x000000ffff4e7224 */ /* 0x000fe400078e00fc */
[----:B------:R-:W-:Y:S02]  /*54670*/  IMAD.MOV.U32 R79, RZ, RZ, R2 ;  /* 0x000000ffff4f7224 */ /* 0x000fe400078e0002 */
[----:B------:R-:W-:Y:S02]  /*54680*/  IMAD.MOV.U32 R87, RZ, RZ, R16 ;  /* 0x000000ffff577224 */ /* 0x000fe400078e0010 */
[----:B------:R-:W1:Y:S01]  /*54690*/  LDS R16, [R3+0x30100] ;  /* 0x0301000003107984 */ /* 0x000e620000000800 */
[C---:B--2---:R-:W-:Y:S08]  /*546a0*/  HMMA.1688.F32.TF32 R72, R244.reuse, R232, R100 ;  /* 0x000000e8f448723c */ /* 0x044ff00000081064 */
[C---:B-1----:R-:W-:Y:S11]  /*546b0*/  HMMA.1688.F32.TF32 R80, R244.reuse, R228, R96 ;  /* 0x000000e4f450723c */ /* 0x042ff60000081060 */
[----:B------:R-:W-:Y:S05]  /*546c0*/  @!UPT UIADD3 URZ, URZ, URZ, URZ ;  /* 0x0000003f3f3ff290 */ /* 0x000fea000fffe03f */
[----:B------:R-:W-:Y:S01]  /*546d0*/  MOV R242, R72 ;  /* 0x0000004800f27202 */ /* 0x000fe20000000f00 */
[----:B------:R-:W-:Y:S01]  /*546e0*/  IMAD.MOV.U32 R243, RZ, RZ, R73 ;  /* 0x000000fffff37224 */ /* 0x000fe200078e0049 */
[----:B------:R-:W-:Y:S01]  /*546f0*/  MOV R2, R75 ;  /* 0x0000004b00027202 */ /* 0x000fe20000000f00 */
[----:B------:R-:W-:Y:S02]  /*54700*/  IMAD.MOV.U32 R252, RZ, RZ, R74 ;  /* 0x000000fffffc7224 */ /* 0x000fe400078e004a */
[----:B------:R-:W-:Y:S02]  /*54710*/  HMMA.1688.F32.TF32 R72, R244, R224, R88 ;  /* 0x000000e0f448723c */ /* 0x000fe40000081058 */
[----:B------:R-:W-:Y:S04]  /*54720*/  STL.64 [R1+0xa0], R80 ;  /* 0x0000a05001007387 */ /* 0x000fe80000100a00 */
[----:B------:R-:W-:Y:S11]  /*54730*/  STL.64 [R1+0xa8], R82 ;  /* 0x0000a85201007387 */ /* 0x000ff60000100a00 */
[----:B------:R-:W-:Y:S06]  /*54740*/  @!UPT UIADD3 URZ, URZ, URZ, URZ ;  /* 0x0000003f3f3ff290 */ /* 0x000fec000fffe03f */
[----:B------:R1:W-:Y:S04]  /*54750*/  STL.64 [R1+0x90], R72 ;  /* 0x0000904801007387 */ /* 0x0003e80000100a00 */
[----:B------:R-:W2:Y:S04]  /*54760*/  LDL.LU R88, [R1+0x50] ;  /* 0x0000500001587983 */ /* 0x000ea80000300800 */
[----:B------:R-:W2:Y:S04]  /*54770*/  LDL.LU R89, [R1+0x54] ;  /* 0x0000540001597983 */ /* 0x000ea80000300800 */
[----:B------:R-:W2:Y:S04]  /*54780*/  LDL.LU R90, [R1+0x58] ;  /* 0x00005800015a7983 */ /* 0x000ea80000300800 */
[----:B------:R-:W2:Y:S01]  /*54790*/  LDL.LU R91, [R1+0x5c] ;  /* 0x00005c00015b7983 */ /* 0x000ea20000300800 */
[----:B------:R-:W-:-:S02]  /*547a0*/  IMAD.MOV.U32 R182, RZ, RZ, R74 ;  /* 0x000000ffffb67224 */ /* 0x000fc400078e004a */
[----:B------:R-:W-:Y:S02]  /*547b0*/  IMAD.MOV.U32 R183, RZ, RZ, R75 ;  /* 0x000000ffffb77224 */ /* 0x000fe400078e004b */
[----:B-1----:R-:W-:Y:S03]  /*547c0*/  HMMA.1688.F32.TF32 R72, R244, R220, R84 ;  /* 0x000000dcf448723c */ /* 0x002fe60000081054 */
[----:B------:R-:W-:Y:S04]  /*547d0*/  STL [R1+0x29a4], R183 ;  /* 0x0029a4b701007387 */ /* 0x000fe80000100800 */
[----:B------:R1:W-:Y:S04]  /*547e0*/  STL [R1+0x29a0], R182 ;  /* 0x0029a0b601007387 */ /* 0x0003e80000100800 */
[----:B------:R-:W2:Y:S04]  /*547f0*/  LDL.LU R84, [R1+0x40] ;  /* 0x0000400001547983 */ /* 0x000ea80000300800 */
[----:B------:R-:W2:Y:S04]  /*54800*/  LDL.LU R85, [R1+0x44] ;  /* 0x0000440001557983 */ /* 0x000ea80000300800 */
[----:B------:R-:W2:Y:S04]  /*54810*/  LDL.LU R86, [R1+0x48] ;  /* 0x0000480001567983 */ /* 0x000ea80000300800 */
[----:B------:R-:W2:Y:S01]  /*54820*/  LDL.LU R87, [R1+0x4c] ;  /* 0x00004c0001577983 */ /* 0x000ea20000300800 */
[----:B------:R-:W-:Y:S01]  /*54830*/  MOV R186, R72 ;  /* 0x0000004800ba7202 */ /* 0x000fe20000000f00 */
[----:B------:R-:W-:Y:S01]  /*54840*/  IMAD.MOV.U32 R187, RZ, RZ, R73 ;  /* 0x000000ffffbb7224 */ /* 0x000fe200078e0049 */
[----:B------:R-:W-:Y:S01]  /*54850*/  MOV R191, R75 ;  /* 0x0000004b00bf7202 */ /* 0x000fe20000000f00 */
[----:B------:R-:W-:-:S02]  /*54860*/  IMAD.MOV.U32 R190, RZ, RZ, R74 ;  /* 0x000000ffffbe7224 */ /* 0x000fc400078e004a */
[----:B---3--:R-:W-:Y:S02]  /*54870*/  HMMA.1688.F32.TF32 R72, R244, R216, R92 ;  /* 0x000000d8f448723c */ /* 0x008fe4000008105c */
[----:B------:R-:W-:Y:S04]  /*54880*/  STL [R1+0x29b4], R191 ;  /* 0x0029b4bf01007387 */ /* 0x000fe80000100800 */
[----:B------:R-:W-:Y:S04]  /*54890*/  STL [R1+0x29b0], R190 ;  /* 0x0029b0be01007387 */ /* 0x000fe80000100800 */
[----:B------:R-:W-:Y:S04]  /*548a0*/  STL [R1+0x29ac], R187 ;  /* 0x0029acbb01007387 */ /* 0x000fe80000100800 */
[----:B------:R-:W-:Y:S10]  /*548b0*/  STL [R1+0x29a8], R186 ;  /* 0x0029a8ba01007387 */ /* 0x000ff40000100800 */
[----:B-1----:R-:W-:-:S02]  /*548c0*/  IMAD.MOV.U32 R182, RZ, RZ, R75 ;  /* 0x000000ffffb67224 */ /* 0x002fc400078e004b */
[----:B------:R-:W-:Y:S01]  /*548d0*/  IMAD.MOV.U32 R183, RZ, RZ, R74 ;  /* 0x000000ffffb77224 */ /* 0x000fe200078e004a */
[----:B------:R4:W-:Y:S04]  /*548e0*/  STL.64 [R1+0x70], R72 ;  /* 0x0000704801007387 */ /* 0x0009e80000100a00 */
[----:B------:R-:W-:Y:S04]  /*548f0*/  STL [R1+0x29bc], R182 ;  /* 0x0029bcb601007387 */ /* 0x000fe80000100800 */
[----:B------:R1:W-:Y:S01]  /*54900*/  STL [R1+0x29b8], R183 ;  /* 0x0029b8b701007387 */ /* 0x0003e20000100800 */
[----:B----4-:R-:W-:Y:S03]  /*54910*/  HMMA.1688.F32.TF32 R72, R244, R212, R76 ;  /* 0x000000d4f448723c */ /* 0x010fe6000008104c */
[----:B------:R-:W3:Y:S04]  /*54920*/  LDL.LU R76, [R1+0x30] ;  /* 0x00003000014c7983 */ /* 0x000ee80000300800 */
[----:B------:R-:W3:Y:S04]  /*54930*/  LDL.LU R77, [R1+0x34] ;  /* 0x00003400014d7983 */ /* 0x000ee80000300800 */
[----:B------:R-:W3:Y:S04]  /*54940*/  LDL.LU R78, [R1+0x38] ;  /* 0x00003800014e7983 */ /* 0x000ee80000300800 */
[----:B------:R-:W3:Y:S09]  /*54950*/  LDL.LU R79, [R1+0x3c] ;  /* 0x00003c00014f7983 */ /* 0x000ef20000300800 */
[----:B------:R-:W-:Y:S01]  /*54960*/  MOV R191, R72 ;  /* 0x0000004800bf7202 */ /* 0x000fe20000000f00 */
[----:B------:R-:W-:Y:S01]  /*54970*/  IMAD.MOV.U32 R190, RZ, RZ, R73 ;  /* 0x000000ffffbe7224 */ /* 0x000fe200078e0049 */
[----:B------:R-:W-:Y:S01]  /*54980*/  MOV R186, R75 ;  /* 0x0000004b00ba7202 */ /* 0x000fe20000000f00 */
[----:B------:R-:W-:-:S02]  /*54990*/  IMAD.MOV.U32 R187, RZ, RZ, R74 ;  /* 0x000000ffffbb7224 */ /* 0x000fc400078e004a */
        /* <DEDUP_REMOVED lines=13> */
[----:B------:R-:W-:Y:S04]  /*54a70*/  STL [R1+0x29d4], R195 ;  /* 0x0029d4c301007387 */ /* 0x000fe80000100800 */
[----:B------:R3:W-:Y:S04]  /*54a80*/  STL [R1+0x29d0], R194 ;  /* 0x0029d0c201007387 */ /* 0x0007e80000100800 */
        /* <DEDUP_REMOVED lines=8> */
[----:B------:R-:W2:Y:S09]  /*54b10*/  LDL.LU R99, [R1+0x1c] ;  /* 0x00001c0001637983 */ /* 0x000eb20000300800 */
[----:B-1----:R-:W-:Y:S01]  /*54b20*/  IMAD.MOV.U32 R183, RZ, RZ, R75 ;  /* 0x000000ffffb77224 */ /* 0x002fe200078e004b */
[----:B----4-:R-:W-:Y:S01]  /*54b30*/  MOV R186, R73 ;  /* 0x0000004900ba7202 */ /* 0x010fe20000000f00 */
[----:B------:R-:W-:-:S02]  /*54b40*/  IMAD.MOV.U32 R182, RZ, RZ, R74 ;  /* 0x000000ffffb67224 */ /* 0x000fc400078e004a */
[----:B------:R-:W-:Y:S01]  /*54b50*/  IMAD.MOV.U32 R187, RZ, RZ, R72 ;  /* 0x000000ffffbb7224 */ /* 0x000fe200078e0048 */
[----:B------:R-:W-:Y:S04]  /*54b60*/  STL [R1+0x29ec], R183 ;  /* 0x0029ecb701007387 */ /* 0x000fe80000100800 */
[----:B------:R-:W-:Y:S04]  /*54b70*/  STL [R1+0x29e8], R182 ;  /* 0x0029e8b601007387 */ /* 0x000fe80000100800 */
[----:B------:R1:W-:Y:S04]  /*54b80*/  STL [R1+0x29e4], R186 ;  /* 0x0029e4ba01007387 */ /* 0x0003e80000100800 */
[----:B------:R4:W-:Y:S01]  /*54b90*/  STL [R1+0x29e0], R187 ;  /* 0x0029e0bb01007387 */ /* 0x0009e20000100800 */
[----:B---3--:R-:W-:Y:S03]  /*54ba0*/  HMMA.1688.F32.TF32 R72, R244, R200, R76 ;  /* 0x000000c8f448723c */ /* 0x008fe6000008104c */
[----:B------:R-:W3:Y:S04]  /*54bb0*/  LDL.LU R92, [R1] ;  /* 0x00000000015c7983 */ /* 0x000ee80000300800 */
        /* <DEDUP_REMOVED lines=8> */
[----:B------:R-:W-:Y:S01]  /*54c40*/  MOV R84, R250 ;  /* 0x000000fa00547202 */ /* 0x000fe20000000f00 */
[----:B------:R-:W-:Y:S01]  /*54c50*/  IMAD.MOV.U32 R194, RZ, RZ, R73 ;  /* 0x000000ffffc27224 */ /* 0x000fe200078e0049 */
[----:B------:R-:W-:Y:S01]  /*54c60*/  MOV R195, R72 ;  /* 0x0000004800c37202 */ /* 0x000fe20000000f00 */
[----:B------:R-:W-:Y:S01]  /*54c70*/  IMAD.MOV.U32 R191, RZ, RZ, R74 ;  /* 0x000000ffffbf7224 */ /* 0x000fe200078e004a */
[----:B------:R-:W-:-:S03]  /*54c80*/  MOV R190, R75 ;  /* 0x0000004b00be7202 */ /* 0x000fc60000000f00 */
[----:B------:R-:W-:Y:S01]  /*54c90*/  HMMA.1688.F32.TF32 R72, R16, R8, R84 ;  /* 0x000000081048723c */ /* 0x000fe20000081054 */
[----:B------:R-:W-:Y:S02]  /*54ca0*/  IMAD.MOV.U32 R78, RZ, RZ, R248 ;  /* 0x000000ffff4e7224 */ /* 0x000fe400078e00f8 */
        /* <DEDUP_REMOVED lines=11> */
[----:B------:R1:W-:Y:S04]  /*54d60*/  STL [R1+0x29f4], R194 ;  /* 0x0029f4c201007387 */ /* 0x0003e80000100800 */
[----:B------:R1:W-:Y:S01]  /*54d70*/  STL [R1+0x29f0], R195 ;  /* 0x0029f0c301007387 */ /* 0x0003e20000100800 */
[----:B------:R-:W-:Y:S01]  /*54d80*/  IMAD.MOV.U32 R218, RZ, RZ, R72 ;  /* 0x000000ffffda7224 */ /* 0x000fe200078e0048 */
[----:B------:R-:W-:Y:S01]  /*54d90*/  MOV R222, R74 ;  /* 0x0000004a00de7202 */ /* 0x000fe20000000f00 */
[----:B------:R-:W-:-:S02]  /*54da0*/  IMAD.MOV.U32 R219, RZ, RZ, R73 ;  /* 0x000000ffffdb7224 */ /* 0x000fc400078e0049 */
[----:B------:R-:W-:Y:S01]  /*54db0*/  IMAD.MOV.U32 R230, RZ, RZ, R75 ;  /* 0x000000ffffe67224 */ /* 0x000fe200078e004b */
[C---:B--2---:R-:W-:Y:S11]  /*54dc0*/  HMMA.1688.F32.TF32 R12, R244.reuse, R196, R100 ;  /* 0x000000c4f40c723c */ /* 0x044ff60000081064 */
[----:B------:R-:W-:Y:S11]  /*54dd0*/  @!UPT UIADD3 URZ, URZ, URZ, URZ ;  /* 0x0000003f3f3ff290 */ /* 0x000ff6000fffe03f */
[----:B------:R-:W-:Y:S02]  /*54de0*/  @!UPT UIADD3 URZ, URZ, URZ, URZ ;  /* 0x0000003f3f3ff290 */ /* 0x000fe4000fffe03f */
[----:B-1----:R-:W-:Y:S01]  /*54df0*/  IMAD.MOV.U32 R186, RZ, RZ, R12 ;  /* 0x000000ffffba7224 */ /* 0x002fe200078e000c */
[----:B------:R-:W-:Y:S01]  /*54e00*/  MOV R199, R14 ;  /* 0x0000000e00c77202 */ /* 0x000fe20000000f00 */
[----:B----4-:R-:W-:Y:S02]  /*54e10*/  IMAD.MOV.U32 R187, RZ, RZ, R13 ;  /* 0x000000ffffbb7224 */ /* 0x010fe400078e000d */
[----:B------:R-:W-:Y:S02]  /*54e20*/  IMAD.MOV.U32 R198, RZ, RZ, R15 ;  /* 0x000000ffffc67224 */ /* 0x000fe400078e000f */
[----:B------:R-:W-:Y:S03]  /*54e30*/  HMMA.1688.F32.TF32 R12, R244, R192, R96 ;  /* 0x000000c0f40c723c */ /* 0x000fe60000081060 */
[----:B------:R-:W-:Y:S04]  /*54e40*/  STL [R1+0x2a0c], R198 ;  /* 0x002a0cc601007387 */ /* 0x000fe80000100800 */
[----:B------:R-:W-:Y:S04]  /*54e50*/  STL [R1+0x2a08], R199 ;  /* 0x002a08c701007387 */ /* 0x000fe80000100800 */
[----:B------:R1:W-:Y:S04]  /*54e60*/  STL [R1+0x2a04], R187 ;  /* 0x002a04bb01007387 */ /* 0x0003e80000100800 */
[----:B------:R2:W-:Y:S09]  /*54e70*/  STL [R1+0x2a00], R186 ;  /* 0x002a00ba01007387 */ /* 0x0005f20000100800 */
[----:B------:R-:W-:Y:S01]  /*54e80*/  MOV R203, R13 ;  /* 0x0000000d00cb7202 */ /* 0x000fe20000000f00 */
[----:B------:R-:W-:-:S04]  /*54e90*/  IMAD.MOV.U32 R202, RZ, RZ, R12 ;  /* 0x000000ffffca7224 */ /* 0x000fc800078e000c */
[----:B------:R4:W-:Y:S04]  /*54ea0*/  STL [R1+0x2a14], R203 ;  /* 0x002a14cb01007387 */ /* 0x0009e80000100800 */
[----:B------:R1:W-:Y:S01]  /*54eb0*/  STL [R1+0x2a10], R202 ;  /* 0x002a10ca01007387 */ /* 0x0003e20000100800 */
[----:B---3--:R-:W-:Y:S03]  /*54ec0*/  HMMA.1688.F32.TF32 R72, R16, R4, R76 ;  /* 0x000000041048723c */ /* 0x008fe6000008104c */
[----:B------:R-:W3:Y:S04]  /*54ed0*/  LDL.LU R76, [R1+0x840] ;  /* 0x00084000014c7983 */ /* 0x000ee80000300800 */
[----:B------:R-:W3:Y:S01]  /*54ee0*/  LDL.LU R77, [R1+0x844] ;  /* 0x00084400014d7983 */ /* 0x000ee20000300800 */
[----:B------:R-:W-:Y:S01]  /*54ef0*/  MOV R78, R37 ;  /* 0x00000025004e7202 */ /* 0x000fe20000000f00 */
[----:B------:R-:W-:-:S02]  /*54f00*/  IMAD.MOV.U32 R79, RZ, RZ, R36 ;  /* 0x000000ffff4f7224 */ /* 0x000fc400078e0024 */
[----:B------:R-:W2:Y:S04]  /*54f10*/  LDL.LU R37, [R1+0x2a9c] ;  /* 0x002a9c0001257983 */ /* 0x000ea80000300800 */
[----:B------:R-:W3:Y:S01]  /*54f20*/  LDL.LU R36, [R1+0x2a98] ;  /* 0x002a980001247983 */ /* 0x000ee20000300800 */
[----:B------:R-:W-:Y:S02]  /*54f30*/  IMAD.MOV.U32 R206, RZ, RZ, R14 ;  /* 0x000000ffffce7224 */ /* 0x000fe400078e000e */
[----:B------:R-:W-:Y:S01]  /*54f40*/  IMAD.MOV.U32 R207, RZ, RZ, R15 ;  /* 0x000000ffffcf7224 */ /* 0x000fe200078e000f */
[----:B------:R-:W4:Y:S01]  /*54f50*/  LDL.LU R84, [R1+0x850] ;  /* 0x0008500001547983 */ /* 0x000f220000300800 */
[C---:B------:R-:W-:Y:S03]  /*54f60*/  HMMA.1688.F32.TF32 R12, R244.reuse, R188, R92 ;  /* 0x000000bcf40c723c */ /* 0x040fe6000008105c */
[----:B------:R-:W4:Y:S04]  /*54f70*/  LDL.LU R85, [R1+0x854] ;  /* 0x0008540001557983 */ /* 0x000f280000300800 */
[----:B------:R-:W4:Y:S04]  /*54f80*/  LDL.LU R86, [R1+0x858] ;  /* 0x0008580001567983 */ /* 0x000f280000300800 */
[----:B------:R-:W4:Y:S01]  /*54f90*/  LDL.LU R87, [R1+0x85c] ;  /* 0x00085c0001577983 */ /* 0x000f220000300800 */
[C---:B------:R-:W-:Y:S08]  /*54fa0*/  HMMA.1688.F32.TF32 R248, R244.reuse, R184, R248 ;  /* 0x000000b8f4f8723c */ /* 0x040ff000000810f8 */
[----:B------:R-:W-:Y:S01]  /*54fb0*/  HMMA.1688.F32.TF32 R244, R244, R180, R88 ;  /* 0x000000b4f4f4723c */ /* 0x000fe20000081058 */
[----:B------:R-:W4:Y:S04]  /*54fc0*/  LDL.LU R88, [R1+0x860] ;  /* 0x0008600001587983 */ /* 0x000f280000300800 */
[----:B------:R-:W4:Y:S02]  /*54fd0*/  LDL.LU R89, [R1+0x864] ;  /* 0x0008640001597983 */ /* 0x000f240000300800 */
[----:B--2---:R-:W-:Y:S01]  /*54fe0*/  MOV R91, R37 ;  /* 0x00000025005b7202 */ /* 0x004fe20000000f00 */
[----:B---3--:R-:W-:-:S02]  /*54ff0*/  IMAD.MOV.U32 R90, RZ, RZ, R36 ;  /* 0x000000ffff5a7224 */ /* 0x008fc400078e0024 */
        /* <DEDUP_REMOVED lines=64> */
[----:B--2---:R-:W-:-:S02]  /*55400*/  IMAD.MOV.U32 R99, RZ, RZ, R36 ;  /* 0x000000ffff637224 */ /* 0x004fc400078e0024 */
[----:B---3--:R-:W-:Y:S01]  /*55410*/  IMAD.MOV.U32 R98, RZ, RZ, R37 ;  /* 0x000000ffff627224 */ /* 0x008fe200078e0025 */
[----:B------:R-:W-:Y:S01]  /*55420*/  MOV R211, R73 ;  /* 0x0000004900d37202 */ /* 0x000fe20000000f00 */
[----:B------:R-:W-:Y:S02]  /*55430*/  IMAD.MOV.U32 R210, RZ, RZ, R72 ;  /* 0x000000ffffd27224 */ /* 0x000fe400078e0048 */
        /* <DEDUP_REMOVED lines=8> */
[----:B------:R-:W-:Y:S04]  /*554c0*/  LDS R13, [R0+0x30200] ;  /* 0x03020000000d7984 */ /* 0x000fe80000000800 */
[----:B------:R-:W2:Y:S01]  /*554d0*/  LDS R15, [R0+0x32200] ;  /* 0x03220000000f7984 */ /* 0x000ea20000000800 */
[C---:B----4-:R-:W-:Y:S11]  /*554e0*/  HMMA.1688.F32.TF32 R36, R16.reuse, R232, R80 ;  /* 0x000000e81024723c */ /* 0x050ff60000081050 */
[----:B------:R-:W-:Y:S11]  /*554f0*/  @!UPT UIADD3 URZ, URZ, URZ, URZ ;  /* 0x0000003f3f3ff290 */ /* 0x000ff6000fffe03f */
[----:B------:R-:W-:Y:S02]  /*55500*/  @!UPT UIADD3 URZ, URZ, URZ, URZ ;  /* 0x0000003f3f3ff290 */ /* 0x000fe4000fffe03f */
[----:B-1----:R-:W-:Y:S01]  /*55510*/  MOV R187, R36 ;  /* 0x0000002400bb7202 */ /* 0x002fe20000000f00 */
        /* <DEDUP_REMOVED lines=19> */
[----:B------:R1:W-:Y:S03]  /*55650*/  STL.64 [R1+0x198], R74 ;  /* 0x0001984a01007387 */ /* 0x0003e60000100a00 */
[C---:B-1----:R-:W-:Y:S01]  /*55660*/  HMMA.1688.F32.TF32 R72, R16.reuse, R208, R156 ;  /* 0x000000d01048723c */ /* 0x042fe2000008109c */
[----:B------:R-:W-:Y:S04]  /*55670*/  STL.64 [R1+0x180], R80 ;  /* 0x0001805001007387 */ /* 0x000fe80000100a00 */
[----:B------:R1:W-:Y:S10]  /*55680*/  STL.64 [R1+0x188], R82 ;  /* 0x0001885201007387 */ /* 0x0003f40000100a00 */
[----:B------:R-:W-:Y:S04]  /*55690*/  STL.64 [R1+0x170], R36 ;  /* 0x0001702401007387 */ /* 0x000fe80000100a00 */
[----:B------:R3:W-:Y:S01]  /*556a0*/  STL.64 [R1+0x178], R38 ;  /* 0x0001782601007387 */ /* 0x0007e20000100a00 */
[C---:B-1----:R-:W-:Y:S03]  /*556b0*/  HMMA.1688.F32.TF32 R80, R16.reuse, R204, R152 ;  /* 0x000000cc1050723c */ /* 0x042fe60000081098 */
[----:B------:R-:W-:Y:S05]  /*556c0*/  STL.64 [R1+0x160], R72 ;  /* 0x0001604801007387 */ /* 0x000fea0000100a00 */
[C---:B---3--:R-:W-:Y:S01]  /*556d0*/  HMMA.1688.F32.TF32 R36, R16.reuse, R200, R148 ;  /* 0x000000c81024723c */ /* 0x048fe20000081094 */
        /* <DEDUP_REMOVED lines=8> */
[C---:B---3--:R-:W-:Y:S01]  /*55760*/  HMMA.1688.F32.TF32 R36, R16.reuse, R188, R108 ;  /* 0x000000bc1024723c */ /* 0x048fe2000008106c */
[----:B------:R1:W-:Y:S07]  /*55770*/  STL.64 [R1+0x138], R74 ;  /* 0x0001384a01007387 */ /* 0x0003ee0000100a00 */
[C---:B-1----:R-:W-:Y:S08]  /*55780*/  HMMA.1688.F32.TF32 R72, R16.reuse, R184, R104 ;  /* 0x000000b81048723c */ /* 0x042ff00000081068 */
[----:B------:R-:W-:Y:S01]  /*55790*/  HMMA.1688.F32.TF32 R16, R16, R180, R100 ;  /* 0x000000b41010723c */ /* 0x000fe20000081064 */
        /* <DEDUP_REMOVED lines=8> */
[C---:B--2---:R-:W-:Y:S03]  /*55820*/  HMMA.1688.F32.TF32 R72, R12.reuse, R8, R96 ;  /* 0x000000080c48723c */ /* 0x044fe60000081060 */
[----:B------:R-:W-:Y:S04]  /*55830*/  LDS R36, [R3+0x30300] ;  /* 0x0303000003247984 */ /* 0x000fe80000000800 */
[----:B------:R-:W-:Y:S01]  /*55840*/  LDS R38, [R3+0x32300] ;  /* 0x0323000003267984 */ /* 0x000fe20000000800 */
[C---:B-1----:R-:W-:Y:S03]  /*55850*/  HMMA.1688.F32.TF32 R16, R12.reuse, R4, R92 ;  /* 0x000000040c10723c */ /* 0x042fe6000008105c */
[----:B------:R-:W-:Y:S04]  /*55860*/  LDS R37, [R0+0x30300] ;  /* 0x0303000000257984 */ /* 0x000fe80000000800 */
[----:B------:R-:W1:Y:S01]  /*55870*/  LDS R39, [R0+0x32300] ;  /* 0x0323000000277984 */ /* 0x000e620000000800 */
[C---:B------:R-:W-:Y:S07]  /*55880*/  HMMA.1688.F32.TF32 R80, R12.reuse, R232, R88 ;  /* 0x000000e80c50723c */ /* 0x040fee0000081058 */
[----:B------:R-:W-:Y:S04]  /*55890*/  STL.64 [R1+0x380], R72 ;  /* 0x0003804801007387 */ /* 0x000fe80000100a00 */
[----:B------:R2:W-:Y:S04]  /*558a0*/  STL.64 [R1+0x388], R74 ;  /* 0x0003884a01007387 */ /* 0x0005e80000100a00 */
[----:B------:R-:W-:Y:S04]  /*558b0*/  STL.64 [R1+0x370], R16 ;  /* 0x0003701001007387 */ /* 0x000fe80000100a00 */
[----:B------:R3:W-:Y:S01]  /*558c0*/  STL.64 [R1+0x378], R18 ;  /* 0x0003781201007387 */ /* 0x0007e20000100a00 */
[C---:B--2---:R-:W-:Y:S08]  /*558d0*/  HMMA.1688.F32.TF32 R72, R12.reuse, R228, R84 ;  /* 0x000000e40c48723c */ /* 0x044ff00000081054 */
[----:B---3--:R-:W-:Y:S01]  /*558e0*/  HMMA.1688.F32.TF32 R16, R12, R224, R76 ;  /* 0x000000e00c10723c */ /* 0x008fe2000008104c */
[----:B------:R2:W-:Y:S04]  /*558f0*/  STL.64 [R1+0x360], R80 ;  /* 0x0003605001007387 */ /* 0x0005e80000100a00 */
[----:B------:R3:W-:Y:S04]  /*55900*/  STL.64 [R1+0x368], R82 ;  /* 0x0003685201007387 */ /* 0x0007e80000100a00 */
[----:B------:R-:W4:Y:S06]  /*55910*/  LDL.LU R92, [R1+0x760] ;  /* 0x00076000015c7983 */ /* 0x000f2c0000300800 */
[----:B------:R1:W-:Y:S04]  /*55920*/  STL.64 [R1+0x350], R72 ;  /* 0x0003504801007387 */ /* 0x0003e80000100a00 */
[----:B------:R1:W-:Y:S04]  /*55930*/  STL.64 [R1+0x358], R74 ;  /* 0x0003584a01007387 */ /* 0x0003e80000100a00 */
[----:B------:R1:W-:Y:S01]  /*55940*/  STL.64 [R1+0x340], R16 ;  /* 0x0003401001007387 */ /* 0x0003e20000100a00 */
[----:B------:R-:W-:-:S03]  /*55950*/  MOV R96, R20 ;  /* 0x0000001400607202 */ /* 0x000fc60000000f00 */
[----:B------:R1:W-:Y:S01]  /*55960*/  STL.64 [R1+0x348], R18 ;  /* 0x0003481201007387 */ /* 0x0003e20000100a00 */
[----:B------:R-:W-:-:S03]  /*55970*/  IMAD.MOV.U32 R97, RZ, RZ, R21 ;  /* 0x000000ffff617224 */ /* 0x000fc600078e0015 */
[----:B------:R-:W4:Y:S04]  /*55980*/  LDL.LU R93, [R1+0x764] ;  /* 0x00076400015d7983 */ /* 0x000f280000300800 */
[----:B------:R-:W4:Y:S04]  /*55990*/  LDL.LU R94, [R1+0x768] ;  /* 0x00076800015e7983 */ /* 0x000f280000300800 */
[----:B------:R-:W4:Y:S04]  /*559a0*/  LDL.LU R95, [R1+0x76c] ;  /* 0x00076c00015f7983 */ /* 0x000f280000300800 */
[----:B------:R-:W2:Y:S04]  /*559b0*/  LDL.LU R20, [R1+0x2a8c] ;  /* 0x002a8c0001147983 */ /* 0x000ea80000300800 */
[----:B------:R-:W3:Y:S04]  /*559c0*/  LDL.LU R21, [R1+0x2a88] ;  /* 0x002a880001157983 */ /* 0x000ee80000300800 */
[----:B------:R-:W4:Y:S04]  /*559d0*/  LDL.LU R98, [R1+0x278] ;  /* 0x0002780001627983 */ /* 0x000f280000300800 */
[----:B------:R-:W4:Y:S04]  /*559e0*/  LDL.LU R99, [R1+0x27c] ;  /* 0x00027c0001637983 */ /* 0x000f280000300800 */
[----:B------:R-:W4:Y:S04]  /*559f0*/  LDL.LU R144, [R1+0x780] ;  /* 0x0007800001907983 */ /* 0x000f280000300800 */
[----:B------:R-:W4:Y:S01]  /*55a00*/  LDL.LU R145, [R1+0x784] ;  /* 0x0007840001917983 */ /* 0x000f220000300800 */
[----:B--2---:R-:W-:-:S03]  /*55a10*/  IMAD.MOV.U32 R146, RZ, RZ, R20 ;  /* 0x000000ffff927224 */ /* 0x004fc600078e0014 */
[----:B------:R-:W2:Y:S01]  /*55a20*/  LDL.LU R20, [R1+0x2a84] ;  /* 0x002a840001147983 */ /* 0x000ea20000300800 */
[----:B---3--:R-:W-:-:S03]  /*55a30*/  MOV R147, R21 ;  /* 0x0000001500937202 */ /* 0x008fc60000000f00 */
[----:B------:R-:W3:Y:S04]  /*55a40*/  LDL.LU R21, [R1+0x2a80] ;  /* 0x002a800001157983 */ /* 0x000ee80000300800 */
[----:B------:R-:W4:Y:S04]  /*55a50*/  LDL.LU R148, [R1+0x790] ;  /* 0x0007900001947983 */ /* 0x000f280000300800 */
[----:B------:R-:W4:Y:S04]  /*55a60*/  LDL.LU R149, [R1+0x794] ;  /* 0x0007940001957983 */ /* 0x000f280000300800 */
[----:B------:R-:W4:Y:S04]  /*55a70*/  LDL.LU R150, [R1+0x798] ;  /* 0x0007980001967983 */ /* 0x000f280000300800 */
[----:B------:R-:W4:Y:S04]  /*55a80*/  LDL.LU R151, [R1+0x79c] ;  /* 0x00079c0001977983 */ /* 0x000f280000300800 */
[----:B------:R-:W4:Y:S04]  /*55a90*/  LDL.LU R152, [R1+0x7a0] ;  /* 0x0007a00001987983 */ /* 0x000f280000300800 */
[----:B------:R-:W4:Y:S01]  /*55aa0*/  LDL.LU R153, [R1+0x7a4] ;  /* 0x0007a40001997983 */ /* 0x000f220000300800 */
[----:B--2---:R-:W-:-:S02]  /*55ab0*/  IMAD.MOV.U32 R155, RZ, RZ, R20 ;  /* 0x000000ffff9b7224 */ /* 0x004fc400078e0014 */
[----:B---3--:R-:W-:Y:S02]  /*55ac0*/  IMAD.MOV.U32 R154, RZ, RZ, R21 ;  /* 0x000000ffff9a7224 */ /* 0x008fe400078e0015 */
        /* <DEDUP_REMOVED lines=80> */
[C---:B------:R-:W-:Y:S11]  /*55fd0*/  HMMA.1688.F32.TF32 R104, R12.reuse, R212, R104 ;  /* 0x000000d40c68723c */ /* 0x040ff60000081068 */
[----:B------:R-:W-:Y:S04]  /*55fe0*/  @!UPT UIADD3 URZ, URZ, URZ, URZ ;  /* 0x0000003f3f3ff290 */ /* 0x000fe8000fffe03f */
[----:B------:R-:W-:Y:S04]  /*55ff0*/  STL.64 [R1+0x330], R112 ;  /* 0x0003307001007387 */ /* 0x000fe80000100a00 */
[----:B------:R1:W-:Y:S01]  /*56000*/  STL.64 [R1+0x338], R114 ;  /* 0x0003387201007387 */ /* 0x0003e20000100a00 */
[C---:B------:R-:W-:Y:S03]  /*56010*/  HMMA.1688.F32.TF32 R72, R12.reuse, R204, R72 ;  /* 0x000000cc0c48723c */ /* 0x040fe60000081048 */
[----:B-1----:R-:W2:Y:S04]  /*56020*/  LDL.LU.64 R114, [R1+0x2a60] ;  /* 0x002a600001727983 */ /* 0x002ea80000300a00 */
[----:B------:R-:W3:Y:S04]  /*56030*/  LDL.LU.64 R112, [R1+0x2a58] ;  /* 0x002a580001707983 */ /* 0x000ee80000300a00 */
[----:B------:R-:W-:Y:S04]  /*56040*/  STL.64 [R1+0x320], R108 ;  /* 0x0003206c01007387 */ /* 0x000fe80000100a00 */
[----:B------:R1:W-:Y:S04]  /*56050*/  STL.64 [R1+0x328], R110 ;  /* 0x0003286e01007387 */ /* 0x0003e80000100a00 */
[----:B-1----:R-:W4:Y:S04]  /*56060*/  LDL.LU.64 R110, [R1+0x2a50] ;  /* 0x002a5000016e7983 */ /* 0x002f280000300a00 */
[----:B------:R-:W2:Y:S04]  /*56070*/  LDL.LU.64 R108, [R1+0x2a48] ;  /* 0x002a4800016c7983 */ /* 0x000ea80000300a00 */
[----:B------:R-:W-:Y:S04]  /*56080*/  STL.64 [R1+0x310], R104 ;  /* 0x0003106801007387 */ /* 0x000fe80000100a00 */
[----:B------:R1:W-:Y:S04]  /*56090*/  STL.64 [R1+0x318], R106 ;  /* 0x0003186a01007387 */ /* 0x0003e80000100a00 */
[----:B-1----:R-:W2:Y:S04]  /*560a0*/  LDL.LU.64 R106, [R1+0x2a40] ;  /* 0x002a4000016a7983 */ /* 0x002ea80000300a00 */
[----:B------:R-:W2:Y:S04]  /*560b0*/  LDL.LU.64 R104, [R1+0x2a38] ;  /* 0x002a380001687983 */ /* 0x000ea80000300a00 */
[----:B------:R-:W-:Y:S04]  /*560c0*/  STL.64 [R1+0x300], R16 ;  /* 0x0003001001007387 */ /* 0x000fe80000100a00 */
[----:B------:R1:W-:Y:S02]  /*560d0*/  STL.64 [R1+0x308], R18 ;  /* 0x0003081201007387 */ /* 0x0003e40000100a00 */
[C---:B-1----:R-:W-:Y:S02]  /*560e0*/  HMMA.1688.F32.TF32 R16, R12.reuse, R196, R20 ;  /* 0x000000c40c10723c */ /* 0x042fe40000081014 */
[----:B------:R-:W-:Y:S04]  /*560f0*/  STL.64 [R1+0x260], R72 ;  /* 0x0002604801007387 */ /* 0x000fe80000100a00 */
[----:B------:R1:W-:Y:S04]  /*56100*/  STL.64 [R1+0x268], R74 ;  /* 0x0002684a01007387 */ /* 0x0003e80000100a00 */
[----:B------:R-:W-:Y:S01]  /*56110*/  STL.64 [R1+0x250], R236 ;  /* 0x000250ec01007387 */ /* 0x000fe20000100a00 */
[C---:B------:R-:W-:Y:S03]  /*56120*/  HMMA.1688.F32.TF32 R20, R12.reuse, R188, R176 ;  /* 0x000000bc0c14723c */ /* 0x040fe600000810b0 */
[----:B------:R-:W-:Y:S04]  /*56130*/  STL.64 [R1+0x258], R238 ;  /* 0x000258ee01007387 */ /* 0x000fe80000100a00 */
[----:B------:R-:W-:Y:S01]  /*56140*/  LDS R236, [R3+0x30600] ;  /* 0x0306000003ec7984 */ /* 0x000fe20000000800 */
[C---:B-1----:R-:W-:Y:S03]  /*56150*/  HMMA.1688.F32.TF32 R72, R12.reuse, R192, R80 ;  /* 0x000000c00c48723c */ /* 0x042fe60000081050 */
[----:B------:R-:W-:Y:S04]  /*56160*/  LDS R238, [R3+0x32600] ;  /* 0x0326000003ee7984 */ /* 0x000fe80000000800 */
[----:B------:R-:W-:Y:S04]  /*56170*/  STL.64 [R1+0x240], R16 ;  /* 0x0002401001007387 */ /* 0x000fe80000100a00 */
[----:B------:R1:W-:Y:S04]  /*56180*/  STL.64 [R1+0x248], R18 ;  /* 0x0002481201007387 */ /* 0x0003e80000100a00 */
[----:B------:R-:W-:Y:S04]  /*56190*/  LDS R237, [R0+0x30600] ;  /* 0x0306000000ed7984 */ /* 0x000fe80000000800 */
[----:B------:R-:W-:Y:S01]  /*561a0*/  LDS R239, [R0+0x32600] ;  /* 0x0326000000ef7984 */ /* 0x000fe20000000800 */
        /* <DEDUP_REMOVED lines=10> */
[----:B------:R-:W-:Y:S04]  /*56250*/  LDS R88, [R3+0x30400] ;  /* 0x0304000003587984 */ /* 0x000fe80000000800 */
[----:B------:R-:W-:Y:S01]  /*56260*/  LDS R90, [R3+0x32400] ;  /* 0x03240000035a7984 */ /* 0x000fe20000000800 */
[C---:B-1----:R-:W-:Y:S03]  /*56270*/  HMMA.1688.F32.TF32 R12, R36.reuse, R8, R168 ;  /* 0x00000008240c723c */ /* 0x042fe600000810a8 */
[----:B------:R-:W-:Y:S04]  /*56280*/  LDS R89, [R0+0x30400] ;  /* 0x0304000000597984 */ /* 0x000fe80000000800 */
[----:B------:R-:W1:Y:S01]  /*56290*/  LDS R91, [R0+0x32400] ;  /* 0x03240000005b7984 */ /* 0x000e620000000800 */
[C---:B------:R-:W-:Y:S08]  /*562a0*/  HMMA.1688.F32.TF32 R20, R36.reuse, R4, R164 ;  /* 0x000000042414723c */ /* 0x040ff000000810a4 */
[C---:B------:R-:W-:Y:S07]  /*562b0*/  HMMA.1688.F32.TF32 R16, R36.reuse, R232, R160 ;  /* 0x000000e82410723c */ /* 0x040fee00000810a0 */
[----:B------:R-:W-:Y:S04]  /*562c0*/  STL.64 [R1+0x2f0], R12 ;  /* 0x0002f00c01007387 */ /* 0x000fe80000100a00 */
[----:B------:R1:W-:Y:S02]  /*562d0*/  STL.64 [R1+0x2f8], R14 ;  /* 0x0002f80e01007387 */ /* 0x0003e40000100a00 */
[C---:B-1----:R-:W-:Y:S02]  /*562e0*/  HMMA.1688.F32.TF32 R12, R36.reuse, R228, R156 ;  /* 0x000000e4240c723c */ /* 0x042fe4000008109c */
[----:B------:R-:W-:Y:S04]  /*562f0*/  STL.64 [R1+0x2e0], R20 ;  /* 0x0002e01401007387 */ /* 0x000fe80000100a00 */
[----:B------:R1:W-:Y:S04]  /*56300*/  STL.64 [R1+0x2e8], R22 ;  /* 0x0002e81601007387 */ /* 0x0003e80000100a00 */
[----:B------:R-:W-:Y:S04]  /*56310*/  STL.64 [R1+0x2d0], R16 ;  /* 0x0002d01001007387 */ /* 0x000fe80000100a00 */
[----:B------:R1:W-:Y:S02]  /*56320*/  STL.64 [R1+0x2d8], R18 ;  /* 0x0002d81201007387 */ /* 0x0003e40000100a00 */
[C---:B-1----:R-:W-:Y:S07]  /*56330*/  HMMA.1688.F32.TF32 R20, R36.reuse, R224, R152 ;  /* 0x000000e02414723c */ /* 0x042fee0000081098 */
[----:B------:R-:W-:Y:S01]  /*56340*/  STL.64 [R1+0x2c0], R12 ;  /* 0x0002c00c01007387 */ /* 0x000fe20000100a00 */
[C---:B------:R-:W-:Y:S03]  /*56350*/  HMMA.1688.F32.TF32 R16, R36.reuse, R220, R148 ;  /* 0x000000dc2410723c */ /* 0x040fe60000081094 */
[----:B------:R1:W-:Y:S05]  /*56360*/  STL.64 [R1+0x2c8], R14 ;  /* 0x0002c80e01007387 */ /* 0x0003ea0000100a00 */
[C---:B-1----:R-:W-:Y:S07]  /*56370*/  HMMA.1688.F32.TF32 R12, R36.reuse, R216, R144 ;  /* 0x000000d8240c723c */ /* 0x042fee0000081090 */
[----:B------:R-:W-:Y:S04]  /*56380*/  STL.64 [R1+0x2b0], R20 ;  /* 0x0002b01401007387 */ /* 0x000fe80000100a00 */
[----:B------:R1:W-:Y:S04]  /*56390*/  STL.64 [R1+0x2b8], R22 ;  /* 0x0002b81601007387 */ /* 0x0003e80000100a00 */
[----:B------:R-:W-:Y:S04]  /*563a0*/  STL.64 [R1+0x2a0], R16 ;  /* 0x0002a01001007387 */ /* 0x000fe80000100a00 */
[----:B------:R1:W-:Y:S02]  /*563b0*/  STL.64 [R1+0x2a8], R18 ;  /* 0x0002a81201007387 */ /* 0x0003e40000100a00 */
[C---:B-1----:R-:W-:Y:S02]  /*563c0*/  HMMA.1688.F32.TF32 R20, R36.reuse, R212, R100 ;  /* 0x000000d42414723c */ /* 0x042fe40000081064 */
[----:B------:R-:W-:Y:S06]  /*563d0*/  STL.64 [R1+0x290], R12 ;  /* 0x0002900c01007387 */ /* 0x000fec0000100a00 */
[C---:B------:R-:W-:Y:S01]  /*563e0*/  HMMA.1688.F32.TF32 R16, R36.reuse, R208, R96 ;  /* 0x000000d02410723c */ /* 0x040fe20000081060 */
[----:B------:R1:W-:Y:S07]  /*563f0*/  STL.64 [R1+0x298], R14 ;  /* 0x0002980e01007387 */ /* 0x0003ee0000100a00 */
[C---:B-1----:R-:W-:Y:S07]  /*56400*/  HMMA.1688.F32.TF32 R12, R36.reuse, R204, R92 ;  /* 0x000000cc240c723c */ /* 0x042fee000008105c */
[----:B------:R-:W-:Y:S04]  /*56410*/  STL.64 [R1+0x280], R20 ;  /* 0x0002801401007387 */ /* 0x000fe80000100a00 */
[----:B------:R-:W-:Y:S11]  /*56420*/  STL.64 [R1+0x288], R22 ;  /* 0x0002881601007387 */ /* 0x000ff60000100a00 */
[----:B------:R-:W-:Y:S01]  /*56430*/  @!UPT UIADD3 URZ, URZ, URZ, URZ ;  /* 0x0000003f3f3ff290 */ /* 0x000fe2000fffe03f */
[----:B------:R-:W-:Y:S04]  /*56440*/  STL.64 [R1+0x2820], R14 ;  /* 0x0028200e01007387 */ /* 0x000fe80000100a00 */
[----:B------:R-:W-:Y:S04]  /*56450*/  STL.64 [R1+0x270], R16 ;  /* 0x0002701001007387 */ /* 0x000fe80000100a00 */
[----:B------:R1:W-:Y:S02]  /*56460*/  STL.64 [R1+0x278], R18 ;  /* 0x0002781201007387 */ /* 0x0003e40000100a00 */
[C---:B-1----:R-:W-:Y:S02]  /*56470*/  HMMA.1688.F32.TF32 R16, R36.reuse, R200, R84 ;  /* 0x000000c82410723c */ /* 0x042fe40000081054 */
[----:B------:R-:W-:Y:S11]  /*56480*/  STL.64 [R1+0x2818], R12 ;  /* 0x0028180c01007387 */ /* 0x000ff60000100a00 */
[----:B------:R-:W-:Y:S10]  /*56490*/  @!UPT UIADD3 URZ, URZ, URZ, URZ ;  /* 0x0000003f3f3ff290 */ /* 0x000ff4000fffe03f */
        /* <DEDUP_REMOVED lines=27> */
[----:B------:R-:W-:-:S02]  /*56650*/  IMAD.MOV.U32 R86, RZ, RZ, R33 ;  /* 0x000000ffff567224 */ /* 0x000fc400078e0021 */
[----:B------:R-:W-:-:S04]  /*56660*/  IMAD.MOV.U32 R87, RZ, RZ, R32 ;  /* 0x000000ffff577224 */ /* 0x000fc800078e0020 */
[----:B------:R-:W-:Y:S01]  /*56670*/  IMAD.MOV.U32 R78, RZ, RZ, R25 ;  /* 0x000000ffff4e7224 */ /* 0x000fe200078e0019 */
[----:B------:R-:W-:Y:S01]  /*56680*/  MOV R79, R24 ;  /* 0x00000018004f7202 */ /* 0x000fe20000000f00 */
[----:B------:R-:W-:Y:S01]  /*56690*/  IMAD.MOV.U32 R77, RZ, RZ, R28 ;  /* 0x000000ffff4d7224 */ /* 0x000fe200078e001c */
[----:B------:R-:W-:Y:S01]  /*566a0*/  MOV R76, R29 ;  /* 0x0000001d004c7202 */ /* 0x000fe20000000f00 */
[----:B------:R-:W-:Y:S01]  /*566b0*/  IMAD.MOV.U32 R92, RZ, RZ, R49 ;  /* 0x000000ffff5c7224 */ /* 0x000fe200078e0031 */
[----:B------:R-:W-:Y:S01]  /*566c0*/  MOV R94, R45 ;  /* 0x0000002d005e7202 */ /* 0x000fe20000000f00 */
[----:B------:R-:W-:Y:S02]  /*566d0*/  IMAD.MOV.U32 R93, RZ, RZ, R48 ;  /* 0x000000ffff5d7224 */ /* 0x000fe400078e0030 */
[----:B------:R-:W-:Y:S01]  /*566e0*/  IMAD.MOV.U32 R95, RZ, RZ, R44 ;  /* 0x000000ffff5f7224 */ /* 0x000fe200078e002c */
[----:B------:R-:W-:Y:S01]  /*566f0*/  MOV R85, R40 ;  /* 0x0000002800557202 */ /* 0x000fe20000000f00 */
[----:B------:R-:W-:-:S05]  /*56700*/  IMAD.MOV.U32 R84, RZ, RZ, R41 ;  /* 0x000000ffff547224 */ /* 0x000fca00078e0029 */
[C---:B------:R-:W-:Y:S01]  /*56710*/  HMMA.1688.F32.TF32 R40, R88.reuse, R232, R92 ;  /* 0x000000e85828723c */ /* 0x040fe2000008105c */
[----:B------:R-:W-:Y:S07]  /*56720*/  STL.64 [R1+0x2840], R22 ;  /* 0x0028401601007387 */ /* 0x000fee0000100a00 */
[C---:B------:R-:W-:Y:S01]  /*56730*/  HMMA.1688.F32.TF32 R44, R88.reuse, R228, R84 ;  /* 0x000000e4582c723c */ /* 0x040fe20000081054 */
[----:B------:R-:W-:Y:S07]  /*56740*/  STL.64 [R1+0x2838], R20 ;  /* 0x0028381401007387 */ /* 0x000fee0000100a00 */
[----:B------:R-:W-:Y:S08]  /*56750*/  HMMA.1688.F32.TF32 R48, R88, R224, R76 ;  /* 0x000000e05830723c */ /* 0x000ff0000008104c */
[C---:B--2---:R-:W-:Y:S01]  /*56760*/  HMMA.1688.F32.TF32 R28, R36.reuse, R188, R152 ;  /* 0x000000bc241c723c */ /* 0x044fe20000081098 */
[----:B------:R-:W-:Y:S04]  /*56770*/  LDS R152, [R3+0x30500] ;  /* 0x0305000003987984 */ /* 0x000fe80000000800 */
[----:B------:R-:W-:Y:S04]  /*56780*/  LDS R154, [R3+0x32500] ;  /* 0x03250000039a7984 */ /* 0x000fe80000000800 */
[----:B------:R-:W-:Y:S04]  /*56790*/  LDS R153, [R0+0x30500] ;  /* 0x0305000000997984 */ /* 0x000fe80000000800 */
[----:B------:R-:W1:Y:S01]  /*567a0*/  LDS R155, [R0+0x32500] ;  /* 0x03250000009b7984 */ /* 0x000e620000000800 */
[C---:B---3--:R-:W-:Y:S08]  /*567b0*/  HMMA.1688.F32.TF32 R24, R36.reuse, R192, R156 ;  /* 0x000000c02418723c */ /* 0x048ff0000008109c */
[C---:B----4-:R-:W-:Y:S08]  /*567c0*/  HMMA.1688.F32.TF32 R32, R36.reuse, R184, R148 ;  /* 0x000000b82420723c */ /* 0x050ff00000081094 */
[----:B------:R-:W-:Y:S07]  /*567d0*/  HMMA.1688.F32.TF32 R36, R36, R180, R144 ;  /* 0x000000b42424723c */ /* 0x000fee0000081090 */
[----:B------:R-:W-:Y:S01]  /*567e0*/  STL.64 [R1+0x2850], R26 ;  /* 0x0028501a01007387 */ /* 0x000fe20000100a00 */
[C---:B------:R-:W-:Y:S08]  /*567f0*/  HMMA.1688.F32.TF32 R100, R88.reuse, R4, R100 ;  /* 0x000000045864723c */ /* 0x040ff00000081064 */
[----:B------:R-:W-:Y:S01]  /*56800*/  HMMA.1688.F32.TF32 R96, R88, R8, R96 ;  /* 0x000000085860723c */ /* 0x000fe20000081060 */
        /* <DEDUP_REMOVED lines=16> */
[----:B------:R-:W-:Y:S04]  /*56910*/  STL.64 [R1+0x28b8], R44 ;  /* 0x0028b82c01007387 */ /* 0x000fe80000100a00 */
        /* <DEDUP_REMOVED lines=45> */
[----:B------:R-:W-:Y:S01]  /*56bf0*/  MOV R144, R61 ;  /* 0x0000003d00907202 */ /* 0x000fe20000000f00 */
[----:B------:R-:W-:Y:S04]  /*56c00*/  STL.64 [R1+0x28d0], R50 ;  /* 0x0028d03201007387 */ /* 0x000fe80000100a00 */
[----:B------:R-:W-:Y:S01]  /*56c10*/  STL.64 [R1+0x28c8], R48 ;  /* 0x0028c83001007387 */ /* 0x000fe20000100a00 */
[----:B--2---:R-:W-:Y:S01]  /*56c20*/  MOV R35, R132 ;  /* 0x0000008400237202 */ /* 0x004fe20000000f00 */
[----:B------:R-:W-:-:S02]  /*56c30*/  IMAD.MOV.U32 R34, RZ, RZ, R133 ;  /* 0x000000ffff227224 */ /* 0x000fc400078e0085 */
[----:B------:R-:W-:Y:S01]  /*56c40*/  IMAD.MOV.U32 R132, RZ, RZ, R119 ;  /* 0x000000ffff847224 */ /* 0x000fe200078e0077 */
[----:B---3--:R-:W-:Y:S01]  /*56c50*/  MOV R32, R135 ;  /* 0x0000008700207202 */ /* 0x008fe20000000f00 */
[----:B------:R-:W-:Y:S01]  /*56c60*/  IMAD.MOV.U32 R33, RZ, RZ, R134 ;  /* 0x000000ffff217224 */ /* 0x000fe200078e0086 */
[----:B------:R-:W-:Y:S01]  /*56c70*/  MOV R134, R117 ;  /* 0x0000007500867202 */ /* 0x000fe20000000f00 */
[----:B------:R-:W-:Y:S01]  /*56c80*/  IMAD.MOV.U32 R133, RZ, RZ, R118 ;  /* 0x000000ffff857224 */ /* 0x000fe200078e0076 */
[----:B------:R-:W-:Y:S01]  /*56c90*/  MOV R118, R105 ;  /* 0x0000006900767202 */ /* 0x000fe20000000f00 */
[----:B------:R-:W-:Y:S02]  /*56ca0*/  IMAD.MOV.U32 R119, RZ, RZ, R104 ;  /* 0x000000ffff777224 */ /* 0x000fe400078e0068 */
[----:B------:R-:W-:Y:S02]  /*56cb0*/  IMAD.MOV.U32 R135, RZ, RZ, R116 ;  /* 0x000000ffff877224 */ /* 0x000fe400078e0074 */
[----:B------:R-:W-:-:S02]  /*56cc0*/  IMAD.MOV.U32 R117, RZ, RZ, R106 ;  /* 0x000000ffff757224 */ /* 0x000fc400078e006a */
[----:B------:R-:W-:Y:S02]  /*56cd0*/  IMAD.MOV.U32 R116, RZ, RZ, R107 ;  /* 0x000000ffff747224 */ /* 0x000fe400078e006b */
        /* <DEDUP_REMOVED lines=12> */
[----:B------:R-:W-:Y:S01]  /*56da0*/  MOV R18, R141 ;  /* 0x0000008d00127202 */ /* 0x000fe20000000f00 */
[----:B------:R-:W-:Y:S02]  /*56db0*/  IMAD.MOV.U32 R19, RZ, RZ, R140 ;  /* 0x000000ffff137224 */ /* 0x000fe400078e008c */
[----:B------:R-:W-:Y:S02]  /*56dc0*/  IMAD.MOV.U32 R17, RZ, RZ, R142 ;  /* 0x000000ffff117224 */ /* 0x000fe400078e008e */
[----:B------:R-:W-:Y:S02]  /*56dd0*/  IMAD.MOV.U32 R16, RZ, RZ, R143 ;  /* 0x000000ffff107224 */ /* 0x000fe400078e008f */
[----:B----4-:R-:W-:Y:S01]  /*56de0*/  IMAD.MOV.U32 R87, RZ, RZ, R52 ;  /* 0x000000ffff577224 */ /* 0x010fe200078e0034 */
[----:B------:R-:W-:-:S02]  /*56df0*/  MOV R86, R53 ;  /* 0x0000003500567202 */ /* 0x000fc40000000f00 */
[C---:B------:R-:W-:Y:S07]  /*56e00*/  HMMA.1688.F32.TF32 R52, R88.reuse, R220, R92 ;  /* 0x000000dc5834723c */ /* 0x040fee000008105c */
[----:B------:R-:W-:Y:S02]  /*56e10*/  IMAD.MOV.U32 R94, RZ, RZ, R65 ;  /* 0x000000ffff5e7224 */ /* 0x000fe400078e0041 */
[----:B------:R-:W-:Y:S01]  /*56e20*/  IMAD.MOV.U32 R95, RZ, RZ, R64 ;  /* 0x000000ffff5f7224 */ /* 0x000fe200078e0040 */
[----:B------:R-:W-:Y:S01]  /*56e30*/  MOV R93, R68 ;  /* 0x00000044005d7202 */ /* 0x000fe20000000f00 */
[----:B------:R-:W-:Y:S01]  /*56e40*/  IMAD.MOV.U32 R92, RZ, RZ, R69 ;  /* 0x000000ffff5c7224 */ /* 0x000fe200078e0045 */
[C---:B------:R-:W-:Y:S08]  /*56e50*/  HMMA.1688.F32.TF32 R72, R88.reuse, R200, R164 ;  /* 0x000000c85848723c */ /* 0x040ff000000810a4 */
[C---:B------:R-:W-:Y:S08]  /*56e60*/  HMMA.1688.F32.TF32 R56, R88.reuse, R216, R80 ;  /* 0x000000d85838723c */ /* 0x040ff00000081050 */
[C---:B------:R-:W-:Y:S01]  /*56e70*/  HMMA.1688.F32.TF32 R60, R88.reuse, R212, R176 ;  /* 0x000000d4583c723c */ /* 0x040fe200000810b0 */
[----:B------:R-:W-:Y:S07]  /*56e80*/  STL.64 [R1+0x28e0], R54 ;  /* 0x0028e03601007387 */ /* 0x000fee0000100a00 */
[C---:B------:R-:W-:Y:S08]  /*56e90*/  HMMA.1688.F32.TF32 R64, R88.reuse, R208, R172 ;  /* 0x000000d05840723c */ /* 0x040ff000000810ac */
[C---:B------:R-:W-:Y:S01]  /*56ea0*/  HMMA.1688.F32.TF32 R68, R88.reuse, R204, R168 ;  /* 0x000000cc5844723c */ /* 0x040fe200000810a8 */
        /* <DEDUP_REMOVED lines=9> */
[----:B------:R-:W-:Y:S01]  /*56f40*/  STL.64 [R1+0x2920], R70 ;  /* 0x0029204601007387 */ /* 0x000fe20000100a00 */
[C---:B------:R-:W-:Y:S03]  /*56f50*/  HMMA.1688.F32.TF32 R84, R88.reuse, R188, R84 ;  /* 0x000000bc5854723c */ /* 0x040fe60000081054 */
[----:B------:R-:W-:Y:S04]  /*56f60*/  STL.64 [R1+0x2918], R68 ;  /* 0x0029184401007387 */ /* 0x000fe80000100a00 */
[----:B------:R-:W-:Y:S01]  /*56f70*/  LDS R176, [R3+0x30700] ;  /* 0x0307000003b07984 */ /* 0x000fe20000000800 */
[C---:B------:R-:W-:Y:S03]  /*56f80*/  HMMA.1688.F32.TF32 R168, R88.reuse, R184, R156 ;  /* 0x000000b858a8723c */ /* 0x040fe6000008109c */
[----:B------:R-:W-:Y:S04]  /*56f90*/  STL.64 [R1+0x2930], R74 ;  /* 0x0029304a01007387 */ /* 0x000fe80000100a00 */
[----:B------:R-:W-:Y:S01]  /*56fa0*/  LDS R178, [R3+0x32700] ;  /* 0x0327000003b27984 */ /* 0x000fe20000000800 */
[----:B------:R-:W-:Y:S03]  /*56fb0*/  HMMA.1688.F32.TF32 R88, R88, R180, R148 ;  /* 0x000000b45858723c */ /* 0x000fe60000081094 */
[----:B------:R-:W-:Y:S04]  /*56fc0*/  STL.64 [R1+0x2928], R72 ;  /* 0x0029284801007387 */ /* 0x000fe80000100a00 */
[----:B------:R-:W-:Y:S01]  /*56fd0*/  IMAD.MOV.U32 R148, RZ, RZ, R131 ;  /* 0x000000ffff947224 */ /* 0x000fe200078e0083 */
[----:B------:R-:W-:Y:S01]  /*56fe0*/  MOV R150, R129 ;  /* 0x0000008100967202 */ /* 0x000fe20000000f00 */
[----:B------:R-:W-:Y:S01]  /*56ff0*/  IMAD.MOV.U32 R149, RZ, RZ, R130 ;  /* 0x000000ffff957224 */ /* 0x000fe200078e0082 */
[----:B------:R-:W-:Y:S01]  /*57000*/  HMMA.1688.F32.TF32 R24, R236, R228, R24 ;  /* 0x000000e4ec18723c */ /* 0x000fe20000081018 */
[----:B------:R-:W-:Y:S01]  /*57010*/  IMAD.MOV.U32 R131, RZ, RZ, R112 ;  /* 0x000000ffff837224 */ /* 0x000fe200078e0070 */
[----:B------:R-:W-:Y:S01]  /*57020*/  MOV R129, R114 ;  /* 0x0000007200817202 */ /* 0x000fe20000000f00 */
[----:B------:R-:W-:Y:S01]  /*57030*/  IMAD.MOV.U32 R130, RZ, RZ, R113 ;  /* 0x000000ffff827224 */ /* 0x000fe200078e0071 */
[----:B------:R-:W2:Y:S01]  /*57040*/  LDL.LU R112, [R1+0x930] ;  /* 0x0009300001707983 */ /* 0x000ea20000300800 */
[----:B------:R-:W-:-:S02]  /*57050*/  IMAD.MOV.U32 R151, RZ, RZ, R128 ;  /* 0x000000ffff977224 */ /* 0x000fc400078e0080 */
        /* <DEDUP_REMOVED lines=10> */
[----:B------:R-:W4:Y:S01]  /*57100*/  LDL.LU R166, [R1+0x968] ;  /* 0x0009680001a67983 */ /* 0x000f220000300800 */
[----:B-1----:R-:W-:Y:S03]  /*57110*/  HMMA.1688.F32.TF32 R172, R152, R4, R144 ;  /* 0x0000000498ac723c */ /* 0x002fe60000081090 */
[----:B------:R-:W4:Y:S04]  /*57120*/  LDL.LU R167, [R1+0x96c] ;  /* 0x00096c0001a77983 */ /* 0x000f280000300800 */
        /* <DEDUP_REMOVED lines=47> */
[----:B--2---:R-:W-:Y:S08]  /*57420*/  HMMA.1688.F32.TF32 R112, R152, R220, R112 ;  /* 0x000000dc9870723c */ /* 0x004ff00000081070 */
[C---:B---3--:R-:W-:Y:S08]  /*57430*/  HMMA.1688.F32.TF32 R156, R236.reuse, R8, R156 ;  /* 0x00000008ec9c723c */ /* 0x048ff0000008109c */
[C---:B----4-:R-:W-:Y:S08]  /*57440*/  HMMA.1688.F32.TF32 R160, R236.reuse, R4, R160 ;  /* 0x00000004eca0723c */ /* 0x050ff000000810a0 */
[C---:B------:R-:W-:Y:S07]  /*57450*/  HMMA.1688.F32.TF32 R28, R236.reuse, R232, R28 ;  /* 0x000000e8ec1c723c */ /* 0x040fee000008101c */
[----:B------:R-:W-:Y:S04]  /*57460*/  STL [R1+0x27e8], R156 ;  /* 0x0027e89c01007387 */ /* 0x000fe80000100800 */
[----:B------:R-:W-:Y:S01]  /*57470*/  STL [R1+0x27e4], R157 ;  /* 0x0027e49d01007387 */ /* 0x000fe20000100800 */
[C---:B------:R-:W-:Y:S03]  /*57480*/  HMMA.1688.F32.TF32 R20, R236.reuse, R224, R20 ;  /* 0x000000e0ec14723c */ /* 0x040fe60000081014 */
[----:B------:R-:W-:Y:S04]  /*57490*/  STL [R1+0x27e0], R158 ;  /* 0x0027e09e01007387 */ /* 0x000fe80000100800 */
[----:B------:R-:W-:Y:S01]  /*574a0*/  STL [R1+0x27dc], R159 ;  /* 0x0027dc9f01007387 */ /* 0x000fe20000100800 */
[----:B------:R-:W-:Y:S03]  /*574b0*/  HMMA.1688.F32.TF32 R12, R236, R216, R12 ;  /* 0x000000d8ec0c723c */ /* 0x000fe6000008100c */
[----:B------:R2:W-:Y:S04]  /*574c0*/  STL [R1+0x27ec], R160 ;  /* 0x0027eca001007387 */ /* 0x0005e80000100800 */
[----:B------:R-:W-:Y:S04]  /*574d0*/  STL [R1+0x27d8], R161 ;  /* 0x0027d8a101007387 */ /* 0x000fe80000100800 */
[----:B------:R-:W-:Y:S04]  /*574e0*/  STL [R1+0x27d4], R162 ;  /* 0x0027d4a201007387 */ /* 0x000fe80000100800 */
[----:B------:R-:W-:Y:S01]  /*574f0*/  STL [R1+0x27d0], R163 ;  /* 0x0027d0a301007387 */ /* 0x000fe20000100800 */
[----:B--2---:R-:W-:-:S03]  /*57500*/  IMAD.MOV.U32 R160, RZ, RZ, R19 ;  /* 0x000000ffffa07224 */ /* 0x004fc600078e0013 */
[----:B------:R-:W-:Y:S04]  /*57510*/  STL.64 [R1+0x390], R28 ;  /* 0x0003901c01007387 */ /* 0x000fe80000100a00 */
[----:B------:R-:W-:Y:S04]  /*57520*/  STL.64 [R1+0x398], R30 ;  /* 0x0003981e01007387 */ /* 0x000fe80000100a00 */
[----:B------:R-:W-:Y:S04]  /*57530*/  STL.64 [R1+0x3b0], R24 ;  /* 0x0003b01801007387 */ /* 0x000fe80000100a00 */
[----:B------:R-:W-:Y:S04]  /*57540*/  STL.64 [R1+0x3b8], R26 ;  /* 0x0003b81a01007387 */ /* 0x000fe80000100a00 */
[----:B------:R-:W-:Y:S01]  /*57550*/  STL.64 [R1+0x3f0], R16 ;  /* 0x0003f01001007387 */ /* 0x000fe20000100a00 */
[----:B------:R-:W-:-:S03]  /*57560*/  MOV R156, R12 ;  /* 0x0000000c009c7202 */ /* 0x000fc60000000f00 */
[----:B------:R2:W-:Y:S01]  /*57570*/  STL.64 [R1+0x3d0], R20 ;  /* 0x0003d01401007387 */ /* 0x0005e20000100a00 */
[----:B------:R-:W-:-:S03]  /*57580*/  IMAD.MOV.U32 R157, RZ, RZ, R13 ;  /* 0x000000ffff9d7224 */ /* 0x000fc600078e000d */
[----:B------:R3:W-:Y:S01]  /*57590*/  STL.64 [R1+0x3d8], R22 ;  /* 0x0003d81601007387 */ /* 0x0007e20000100a00 */
[----:B------:R-:W-:-:S03]  /*575a0*/  IMAD.MOV.U32 R158, RZ, RZ, R14 ;  /* 0x000000ffff9e7224 */ /* 0x000fc600078e000e */
[----:B------:R2:W-:Y:S01]  /*575b0*/  STL [R1+0x3f8], R18 ;  /* 0x0003f81201007387 */ /* 0x0005e20000100800 */
[----:B------:R-:W-:-:S03]  /*575c0*/  MOV R159, R15 ;  /* 0x0000000f009f7202 */ /* 0x000fc60000000f00 */
[----:B------:R1:W-:Y:S04]  /*575d0*/  STL [R1+0x27f0], R160 ;  /* 0x0027f0a001007387 */ /* 0x0003e80000100800 */
        /* <DEDUP_REMOVED lines=21> */
[----:B------:R-:W4:Y:S04]  /*57730*/  LDL.LU R97, [R1+0x574] ;  /* 0x0005740001617983 */ /* 0x000f280000300800 */
[----:B------:R-:W4:Y:S01]  /*57740*/  LDL.LU R98, [R1+0x578] ;  /* 0x0005780001627983 */ /* 0x000f220000300800 */
[C---:B------:R-:W-:Y:S03]  /*57750*/  HMMA.1688.F32.TF32 R164, R152.reuse, R232, R164 ;  /* 0x000000e898a4723c */ /* 0x040fe600000810a4 */
        /* <DEDUP_REMOVED lines=9> */
[----:B------:R-:W-:Y:S01]  /*577f0*/  HMMA.1688.F32.TF32 R152, R152, R180, R32 ;  /* 0x000000b49898723c */ /* 0x000fe20000081020 */
        /* <DEDUP_REMOVED lines=12> */
[----:B------:R-:W-:Y:S04]  /*578c0*/  STL [R1+0x2800], R159 ;  /* 0x0028009f01007387 */ /* 0x000fe80000100800 */
[----:B------:R-:W-:Y:S04]  /*578d0*/  STL [R1+0x27fc], R158 ;  /* 0x0027fc9e01007387 */ /* 0x000fe80000100800 */
[----:B------:R-:W-:Y:S04]  /*578e0*/  STL [R1+0x27f8], R157 ;  /* 0x0027f89d01007387 */ /* 0x000fe80000100800 */
[----:B------:R-:W-:Y:S01]  /*578f0*/  STL [R1+0x27f4], R156 ;  /* 0x0027f49c01007387 */ /* 0x000fe20000100800 */
[----:B---3--:R-:W-:Y:S11]  /*57900*/  HMMA.1688.F32.TF32 R40, R236, R212, R40 ;  /* 0x000000d4ec28723c */ /* 0x008ff60000081028 */
[----:B------:R-:W-:Y:S11]  /*57910*/  @!UPT UIADD3 URZ, URZ, URZ, URZ ;  /* 0x0000003f3f3ff290 */ /* 0x000ff6000fffe03f */
[----:B------:R-:W-:Y:S01]  /*57920*/  @!UPT UIADD3 URZ, URZ, URZ, URZ ;  /* 0x0000003f3f3ff290 */ /* 0x000fe2000fffe03f */
[----:B------:R-:W-:Y:S01]  /*57930*/  STL.64 [R1+0x540], R40 ;  /* 0x0005402801007387 */ /* 0x000fe20000100a00 */
[----:B-1----:R-:W-:-:S03]  /*57940*/  IMAD.MOV.U32 R160, RZ, RZ, R43 ;  /* 0x000000ffffa07224 */ /* 0x002fc600078e002b */
[----:B------:R2:W-:Y:S02]  /*57950*/  STL [R1+0x548], R42 ;  /* 0x0005482a01007387 */ /* 0x0005e40000100800 */
[C---:B--2---:R-:W-:Y:S08]  /*57960*/  HMMA.1688.F32.TF32 R40, R236.reuse, R208, R100 ;  /* 0x000000d0ec28723c */ /* 0x044ff00000081064 */
[C---:B------:R-:W-:Y:S08]  /*57970*/  HMMA.1688.F32.TF32 R24, R236.reuse, R188, R24 ;  /* 0x000000bcec18723c */ /* 0x040ff00000081018 */
[----:B------:R-:W-:Y:S08]  /*57980*/  HMMA.1688.F32.TF32 R20, R236, R184, R20 ;  /* 0x000000b8ec14723c */ /* 0x000ff00000081014 */
[----:B------:R-:W-:Y:S01]  /*57990*/  IMAD.MOV.U32 R159, RZ, RZ, R40 ;  /* 0x000000ffff9f7224 */ /* 0x000fe200078e0028 */
[----:B------:R-:W-:Y:S01]  /*579a0*/  MOV R158, R41 ;  /* 0x00000029009e7202 */ /* 0x000fe20000000f00 */
[----:B------:R-:W-:-:S02]  /*579b0*/  IMAD.MOV.U32 R157, RZ, RZ, R42 ;  /* 0x000000ffff9d7224 */ /* 0x000fc400078e002a */
[----:B------:R-:W-:Y:S02]  /*579c0*/  IMAD.MOV.U32 R156, RZ, RZ, R43 ;  /* 0x000000ffff9c7224 */ /* 0x000fe400078e002b */
[C---:B----4-:R-:W-:Y:S08]  /*579d0*/  HMMA.1688.F32.TF32 R40, R236.reuse, R204, R96 ;  /* 0x000000ccec28723c */ /* 0x050ff00000081060 */
[----:B------:R-:W-:Y:S01]  /*579e0*/  HMMA.1688.F32.TF32 R36, R236, R200, R36 ;  /* 0x000000c8ec24723c */ /* 0x000fe20000081024 */
[----:B------:R-:W-:Y:S07]  /*579f0*/  STL [R1+0x2804], R160 ;  /* 0x002804a001007387 */ /* 0x000fee0000100800 */
[----:B------:R-:W-:Y:S01]  /*57a00*/  HMMA.1688.F32.TF32 R12, R176, R8, R12 ;  /* 0x00000008b00c723c */ /* 0x000fe2000008100c */
[----:B------:R-:W-:Y:S04]  /*57a10*/  STL [R1+0x2814], R156 ;  /* 0x0028149c01007387 */ /* 0x000fe80000100800 */
[----:B------:R-:W-:Y:S04]  /*57a20*/  STL [R1+0x2810], R157 ;  /* 0x0028109d01007387 */ /* 0x000fe80000100800 */
[----:B------:R-:W-:Y:S01]  /*57a30*/  STL [R1+0x280c], R159 ;  /* 0x00280c9f01007387 */ /* 0x000fe20000100800 */
[C---:B------:R-:W-:Y:S08]  /*57a40*/  HMMA.1688.F32.TF32 R32, R236.reuse, R196, R32 ;  /* 0x000000c4ec20723c */ /* 0x040ff00000081020 */
[C---:B------:R-:W-:Y:S01]  /*57a50*/  HMMA.1688.F32.TF32 R28, R236.reuse, R192, R28 ;  /* 0x000000c0ec1c723c */ /* 0x040fe2000008101c */
[----:B------:R-:W-:Y:S07]  /*57a60*/  STL [R1+0x2808], R158 ;  /* 0x0028089e01007387 */ /* 0x000fee0000100800 */
[----:B------:R-:W-:Y:S01]  /*57a70*/  HMMA.1688.F32.TF32 R16, R236, R180, R16 ;  /* 0x000000b4ec10723c */ /* 0x000fe20000081010 */
[----:B------:R-:W-:Y:S04]  /*57a80*/  STL.64 [R1+0x520], R40 ;  /* 0x0005202801007387 */ /* 0x000fe80000100a00 */
[----:B------:R-:W-:Y:S04]  /*57a90*/  STL [R1+0x528], R42 ;  /* 0x0005282a01007387 */ /* 0x000fe80000100800 */
[----:B------:R-:W-:Y:S06]  /*57aa0*/  STL [R1+0x51c], R39 ;  /* 0x00051c2701007387 */ /* 0x000fec0000100800 */
[----:B------:R1:W-:Y:S04]  /*57ab0*/  STL.64 [R1+0x4f0], R28 ;  /* 0x0004f01c01007387 */ /* 0x0003e80000100a00 */
[----:B------:R2:W-:Y:S04]  /*57ac0*/  STL.64 [R1+0x4f8], R30 ;  /* 0x0004f81e01007387 */ /* 0x0005e80000100a00 */
[----:B------:R-:W-:Y:S04]  /*57ad0*/  STL.64 [R1+0x4e0], R24 ;  /* 0x0004e01801007387 */ /* 0x000fe80000100a00 */
[----:B------:R-:W-:Y:S04]  /*57ae0*/  STL.64 [R1+0x4e8], R26 ;  /* 0x0004e81a01007387 */ /* 0x000fe80000100a00 */
[----:B------:R-:W-:Y:S04]  /*57af0*/  STL.64 [R1+0x4d0], R20 ;  /* 0x0004d01401007387 */ /* 0x000fe80000100a00 */
[----:B------:R-:W-:Y:S04]  /*57b00*/  STL.64 [R1+0x4d8], R22 ;  /* 0x0004d81601007387 */ /* 0x000fe80000100a00 */
[----:B-1----:R-:W3:Y:S04]  /*57b10*/  LDL.LU R28, [R1+0x1f0] ;  /* 0x0001f000011c7983 */ /* 0x002ee80000300800 */
[----:B------:R1:W-:Y:S04]  /*57b20*/  STL.64 [R1+0x4c0], R16 ;  /* 0x0004c01001007387 */ /* 0x0003e80000100a00 */
[----:B------:R4:W-:Y:S04]  /*57b30*/  STL.64 [R1+0x4c8], R18 ;  /* 0x0004c81201007387 */ /* 0x0009e80000100a00 */
[----:B------:R1:W-:Y:S01]  /*57b40*/  STL.64 [R1+0x4b0], R12 ;  /* 0x0004b00c01007387 */ /* 0x0003e20000100a00 */
[----:B------:R-:W-:-:S03]  /*57b50*/  IMAD.MOV.U32 R156, RZ, RZ, R32 ;  /* 0x000000ffff9c7224 */ /* 0x000fc600078e0020 */
[----:B------:R1:W-:Y:S01]  /*57b60*/  STL.64 [R1+0x4b8], R14 ;  /* 0x0004b80e01007387 */ /* 0x0003e20000100a00 */
[----:B------:R-:W-:-:S03]  /*57b70*/  IMAD.MOV.U32 R157, RZ, RZ, R33 ;  /* 0x000000ffff9d7224 */ /* 0x000fc600078e0021 */
[----:B------:R-:W3:Y:S01]  /*57b80*/  LDL.LU R29, [R1+0x1f4] ;  /* 0x0001f400011d7983 */ /* 0x000ee20000300800 */
[----:B------:R-:W-:-:S03]  /*57b90*/  MOV R159, R34 ;  /* 0x00000022009f7202 */ /* 0x000fc60000000f00 */
[----:B--2---:R-:W3:Y:S01]  /*57ba0*/  LDL.LU R30, [R1+0x1f8] ;  /* 0x0001f800011e7983 */ /* 0x004ee20000300800 */
        /* <DEDUP_REMOVED lines=13> */
[----:B------:R-:W-:-:S03]  /*57c80*/  MOV R160, R43 ;  /* 0x0000002b00a07202 */ /* 0x000fc60000000f00 */
        /* <DEDUP_REMOVED lines=32> */
[----:B------:R-:W3:Y:S01]  /*57e90*/  LDL.LU R45, [R1+0x424] ;  /* 0x00042400012d7983 */ /* 0x000ee20000300800 */
[----:B------:R-:W-:-:S03]  /*57ea0*/  MOV R163, R38 ;  /* 0x0000002600a37202 */ /* 0x000fc60000000f00 */
        /* <DEDUP_REMOVED lines=15> */
[----:B----4-:R-:W-:Y:S11]  /*57fa0*/  HMMA.1688.F32.TF32 R12, R176, R232, R12 ;  /* 0x000000e8b00c723c */ /* 0x010ff6000008100c */
[----:B------:R-:W-:Y:S04]  /*57fb0*/  @!UPT UIADD3 URZ, URZ, URZ, URZ ;  /* 0x0000003f3f3ff290 */ /* 0x000fe8000fffe03f */
[----:B------:R2:W-:Y:S04]  /*57fc0*/  STL.64 [R1+0x4a0], R16 ;  /* 0x0004a01001007387 */ /* 0x0005e80000100a00 */
[----:B------:R4:W-:Y:S01]  /*57fd0*/  STL.64 [R1+0x4a8], R18 ;  /* 0x0004a81201007387 */ /* 0x0009e20000100a00 */
[----:B--2---:R-:W-:-:S03]  /*57fe0*/  IMAD.MOV.U32 R16, RZ, RZ, R10 ;  /* 0x000000ffff107224 */ /* 0x004fc600078e000a */
[----:B------:R-:W2:Y:S01]  /*57ff0*/  LDL.LU R10, [R1+0x2a2c] ;  /* 0x002a2c00010a7983 */ /* 0x000ea20000300800 */
[----:B------:R-:W-:Y:S01]  /*58000*/  MOV R17, R11 ;  /* 0x0000000b00117202 */ /* 0x000fe20000000f00 */
[----:B----4-:R-:W-:Y:S02]  /*58010*/  IMAD.MOV.U32 R18, RZ, RZ, R240 ;  /* 0x000000ffff127224 */ /* 0x010fe400078e00f0 */
[----:B------:R4:W-:Y:S01]  /*58020*/  STL.64 [R1+0x490], R12 ;  /* 0x0004900c01007387 */ /* 0x0009e20000100a00 */
[----:B------:R-:W-:-:S03]  /*58030*/  IMAD.MOV.U32 R19, RZ, RZ, R241 ;  /* 0x000000ffff137224 */ /* 0x000fc600078e00f1 */
[----:B------:R-:W-:Y:S04]  /*58040*/  STL.64 [R1+0x498], R14 ;  /* 0x0004980e01007387 */ /* 0x000fe80000100a00 */
[----:B------:R-:W2:Y:S04]  /*58050*/  LDL.LU R11, [R1+0x2a28] ;  /* 0x002a2800010b7983 */ /* 0x000ea80000300800 */
        /* <DEDUP_REMOVED lines=8> */
[C---:B------:R-:W-:Y:S08]  /*580e0*/  HMMA.1688.F32.TF32 R60, R176.reuse, R220, R52 ;  /* 0x000000dcb03c723c */ /* 0x040ff00000081034 */
[C---:B------:R-:W-:Y:S08]  /*580f0*/  HMMA.1688.F32.TF32 R56, R176.reuse, R216, R48 ;  /* 0x000000d8b038723c */ /* 0x040ff00000081030 */
[C---:B------:R-:W-:Y:S08]  /*58100*/  HMMA.1688.F32.TF32 R52, R176.reuse, R212, R44 ;  /* 0x000000d4b034723c */ /* 0x040ff0000008102c */
[C---:B------:R-:W-:Y:S08]  /*58110*/  HMMA.1688.F32.TF32 R48, R176.reuse, R208, R40 ;  /* 0x000000d0b030723c */ /* 0x040ff00000081028 */
[C---:B------:R-:W-:Y:S01]  /*58120*/  HMMA.1688.F32.TF32 R44, R176.reuse, R204, R100 ;  /* 0x000000ccb02c723c */ /* 0x040fe20000081064 */
[----:B----4-:R-:W-:Y:S01]  /*58130*/  MOV R12, R242 ;  /* 0x000000f2000c7202 */ /* 0x010fe20000000f00 */
[----:B------:R-:W-:Y:S01]  /*58140*/  IMAD.MOV.U32 R13, RZ, RZ, R243 ;  /* 0x000000ffff0d7224 */ /* 0x000fe200078e00f3 */
[----:B------:R-:W3:Y:S04]  /*58150*/  LDL.LU R242, [R1+0x2a1c] ;  /* 0x002a1c0001f27983 */ /* 0x000ee80000300800 */
[----:B------:R-:W3:Y:S01]  /*58160*/  LDL.LU R243, [R1+0x2a18] ;  /* 0x002a180001f37983 */ /* 0x000ee20000300800 */
[C---:B------:R-:W-:Y:S08]  /*58170*/  HMMA.1688.F32.TF32 R40, R176.reuse, R200, R96 ;  /* 0x000000c8b028723c */ /* 0x040ff00000081060 */
        /* <DEDUP_REMOVED lines=25> */
[----:B------:R-:W-:Y:S01]  /*58310*/  STL [R1+0x3c8], R30 ;  /* 0x0003c81e01007387 */ /* 0x000fe20000100800 */
[----:B--2---:R-:W-:Y:S11]  /*58320*/  HMMA.1688.F32.TF32 R20, R236, R10, R20 ;  /* 0x0000000aec14723c */ /* 0x004ff60000081014 */
[----:B------:R-:W-:Y:S11]  /*58330*/  @!UPT UIADD3 URZ, URZ, URZ, URZ ;  /* 0x0000003f3f3ff290 */ /* 0x000ff6000fffe03f */
[----:B------:R-:W-:Y:S02]  /*58340*/  @!UPT UIADD3 URZ, URZ, URZ, URZ ;  /* 0x0000003f3f3ff290 */ /* 0x000fe4000fffe03f */
[----:B------:R-:W-:Y:S01]  /*58350*/  IMAD.MOV.U32 R204, RZ, RZ, R23 ;  /* 0x000000ffffcc7224 */ /* 0x000fe200078e0017 */
[----:B------:R1:W-:Y:S04]  /*58360*/  STL.64 [R1+0x910], R20 ;  /* 0x0009101401007387 */ /* 0x0003e80000100a00 */
[----:B------:R-:W-:Y:S04]  /*58370*/  STL [R1+0x918], R22 ;  /* 0x0009181601007387 */ /* 0x000fe80000100800 */
[----:B------:R-:W-:Y:S04]  /*58380*/  STL [R1+0x27bc], R204 ;  /* 0x0027bccc01007387 */ /* 0x000fe80000100800 */
[----:B------:R2:W-:Y:S04]  /*58390*/  STL.64 [R1+0x900], R16 ;  /* 0x0009001001007387 */ /* 0x0005e80000100a00 */
[----:B------:R4:W-:Y:S01]  /*583a0*/  STL.64 [R1+0x908], R18 ;  /* 0x0009081201007387 */ /* 0x0009e20000100a00 */
[----:B-1----:R-:W-:-:S02]  /*583b0*/  IMAD.MOV.U32 R20, RZ, RZ, R187 ;  /* 0x000000ffff147224 */ /* 0x002fc400078e00bb */
[----:B------:R-:W-:Y:S01]  /*583c0*/  IMAD.MOV.U32 R21, RZ, RZ, R186 ;  /* 0x000000ffff157224 */ /* 0x000fe200078e00ba */
[----:B--2---:R-:W-:Y:S01]  /*583d0*/  MOV R16, R203 ;  /* 0x000000cb00107202 */ /* 0x004fe20000000f00 */
[----:B------:R-:W-:Y:S01]  /*583e0*/  IMAD.MOV.U32 R17, RZ, RZ, R202 ;  /* 0x000000ffff117224 */ /* 0x000fe200078e00ca */
[----:B------:R-:W2:Y:S01]  /*583f0*/  LDL.LU R203, [R1+0x2a14] ;  /* 0x002a140001cb7983 */ /* 0x000ea20000300800 */
[----:B----4-:R-:W-:Y:S01]  /*58400*/  IMAD.MOV.U32 R18, RZ, RZ, R198 ;  /* 0x000000ffff127224 */ /* 0x010fe200078e00c6 */
[----:B------:R-:W-:Y:S02]  /*58410*/  MOV R19, R199 ;  /* 0x000000c700137202 */ /* 0x000fe40000000f00 */
[----:B------:R-:W4:Y:S04]  /*58420*/  LDL.LU R202, [R1+0x2a10] ;  /* 0x002a100001ca7983 */ /* 0x000f280000300800 */
[----:B------:R-:W2:Y:S04]  /*58430*/  LDL.LU R198, [R1+0x2a0c] ;  /* 0x002a0c0001c67983 */ /* 0x000ea80000300800 */
[----:B------:R-:W2:Y:S04]  /*58440*/  LDL.LU R199, [R1+0x2a08] ;  /* 0x002a080001c77983 */ /* 0x000ea80000300800 */
[----:B------:R-:W2:Y:S04]  /*58450*/  LDL.LU R187, [R1+0x2a04] ;  /* 0x002a040001bb7983 */ /* 0x000ea80000300800 */
[----:B------:R-:W3:Y:S01]  /*58460*/  LDL.LU R186, [R1+0x2a00] ;  /* 0x002a000001ba7983 */ /* 0x000ee20000300800 */
[----:B------:R-:W-:Y:S01]  /*58470*/  MOV R22, R190 ;  /* 0x000000be00167202 */ /* 0x000fe20000000f00 */
[----:B------:R-:W-:-:S02]  /*58480*/  IMAD.MOV.U32 R23, RZ, RZ, R191 ;  /* 0x000000ffff177224 */ /* 0x000fc400078e00bf */
[----:B------:R-:W4:Y:S01]  /*58490*/  LDL.LU R190, [R1+0x29fc] ;  /* 0x0029fc0001be7983 */ /* 0x000f220000300800 */
        /* <DEDUP_REMOVED lines=8> */
[----:B------:R-:W4:Y:S01]  /*58520*/  LDL.LU R182, [R1+0x29e8] ;  /* 0x0029e80001b67983 */ /* 0x000f220000300800 */
[----:B--2---:R-:W-:Y:S01]  /*58530*/  IMAD.MOV.U32 R97, RZ, RZ, R187 ;  /* 0x000000ffff617224 */ /* 0x004fe200078e00bb */
[----:B---3--:R-:W-:-:S02]  /*58540*/  MOV R96, R186 ;  /* 0x000000ba00607202 */ /* 0x008fc40000000f00 */
[----:B------:R-:W2:Y:S04]  /*58550*/  LDL.LU R186, [R1+0x29e4] ;  /* 0x0029e40001ba7983 */ /* 0x000ea80000300800 */
[----:B------:R-:W3:Y:S01]  /*58560*/  LDL.LU R187, [R1+0x29e0] ;  /* 0x0029e00001bb7983 */ /* 0x000ee20000300800 */
[----:B------:R-:W-:Y:S01]  /*58570*/  IMAD.MOV.U32 R98, RZ, RZ, R199 ;  /* 0x000000ffff627224 */ /* 0x000fe200078e00c7 */
[----:B------:R-:W-:Y:S02]  /*58580*/  MOV R99, R198 ;  /* 0x000000c600637202 */ /* 0x000fe40000000f00 */
[----:B------:R-:W3:Y:S01]  /*58590*/  LDL.LU R199, [R1+0x29dc] ;  /* 0x0029dc0001c77983 */ /* 0x000ee20000300800 */
[----:B----4-:R-:W-:Y:S01]  /*585a0*/  MOV R102, R191 ;  /* 0x000000bf00667202 */ /* 0x010fe20000000f00 */
[----:B------:R-:W-:-:S02]  /*585b0*/  IMAD.MOV.U32 R101, RZ, RZ, R194 ;  /* 0x000000ffff657224 */ /* 0x000fc400078e00c2 */
        /* <DEDUP_REMOVED lines=8> */
[----:B------:R-:W-:Y:S01]  /*58640*/  IMAD.MOV.U32 R43, RZ, RZ, R183 ;  /* 0x000000ffff2b7224 */ /* 0x000fe200078e00b7 */
[----:B--2---:R-:W-:Y:S01]  /*58650*/  MOV R41, R186 ;  /* 0x000000ba00297202 */ /* 0x004fe20000000f00 */
[----:B---3--:R-:W-:Y:S02]  /*58660*/  IMAD.MOV.U32 R40, RZ, RZ, R187 ;  /* 0x000000ffff287224 */ /* 0x008fe400078e00bb */
        /* <DEDUP_REMOVED lines=8> */
[----:B------:R-:W-:Y:S01]  /*586f0*/  HMMA.1688.F32.TF32 R24, R176, R184, R24 ;  /* 0x000000b8b018723c */ /* 0x000fe20000081018 */
[----:B--2---:R-:W-:Y:S02]  /*58700*/  IMAD.MOV.U32 R50, RZ, RZ, R187 ;  /* 0x000000ffff327224 */ /* 0x004fe400078e00bb */
[----:B------:R-:W2:Y:S01]  /*58710*/  LDL.LU R187, [R1+0x29ac] ;  /* 0x0029ac0001bb7983 */ /* 0x000ea20000300800 */
[----:B---3--:R-:W-:-:S03]  /*58720*/  MOV R51, R186 ;  /* 0x000000ba00337202 */ /* 0x008fc60000000f00 */
[----:B------:R-:W3:Y:S01]  /*58730*/  LDL.LU R186, [R1+0x29a8] ;  /* 0x0029a80001ba7983 */ /* 0x000ee20000300800 */
[----:B------:R-:W-:-:S03]  /*58740*/  IMAD.MOV.U32 R55, RZ, RZ, R182 ;  /* 0x000000ffff377224 */ /* 0x000fc600078e00b6 */
        /* <DEDUP_REMOVED lines=10> */
[----:B------:R-:W3:Y:S01]  /*587f0*/  LDL.LU R64, [R1+0xa0] ;  /* 0x0000a00001407983 */ /* 0x000ee20000300800 */
[----:B------:R-:W-:Y:S01]  /*58800*/  HMMA.1688.F32.TF32 R24, R176, R180, R240 ;  /* 0x000000b4b018723c */ /* 0x000fe200000810f0 */
[----:B------:R-:W-:-:S02]  /*58810*/  IMAD.MOV.U32 R14, RZ, RZ, R252 ;  /* 0x000000ffff0e7224 */ /* 0x000fc400078e00fc */
[----:B------:R-:W3:Y:S04]  /*58820*/  LDL.LU R65, [R1+0xa4] ;  /* 0x0000a40001417983 */ /* 0x000ee80000300800 */
[----:B------:R-:W3:Y:S01]  /*58830*/  LDL.LU R66, [R1+0xa8] ;  /* 0x0000a80001427983 */ /* 0x000ee20000300800 */
[----:B------:R-:W-:Y:S03]  /*58840*/  HMMA.1688.F32.TF32 R12, R236, R234, R12 ;  /* 0x000000eaec0c723c */ /* 0x000fe6000008100c */
[----:B------:R-:W3:Y:S04]  /*58850*/  LDL.LU R67, [R1+0xac] ;  /* 0x0000ac0001437983 */ /* 0x000ee80000300800 */
[----:B------:R-:W3:Y:S04]  /*58860*/  LDL.LU R60, [R1+0x90] ;  /* 0x00009000013c7983 */ /* 0x000ee80000300800 */
[----:B------:R-:W3:Y:S01]  /*58870*/  LDL.LU R61, [R1+0x94] ;  /* 0x00009400013d7983 */ /* 0x000ee20000300800 */
[----:B----4-:R-:W-:Y:S01]  /*58880*/  IMAD.MOV.U32 R58, RZ, RZ, R190 ;  /* 0x000000ffff3a7224 */ /* 0x010fe200078e00be */
[----:B------:R-:W-:Y:S01]  /*58890*/  MOV R44, R194 ;  /* 0x000000c2002c7202 */ /* 0x000fe20000000f00 */
[----:B------:R-:W-:Y:S01]  /*588a0*/  IMAD.MOV.U32 R59, RZ, RZ, R191 ;  /* 0x000000ffff3b7224 */ /* 0x000fe200078e00bf */
[----:B------:R-:W-:Y:S01]  /*588b0*/  MOV R47, R199 ;  /* 0x000000c7002f7202 */ /* 0x000fe20000000f00 */
        /* <DEDUP_REMOVED lines=17> */
[----:B------:R-:W-:Y:S02]  /*589d0*/  IMAD.MOV.U32 R29, RZ, RZ, R219 ;  /* 0x000000ffff1d7224 */ /* 0x000fe400078e00db */
        /* <DEDUP_REMOVED lines=8> */
[----:B------:R-:W-:Y:S01]  /*58a60*/  MOV R14, R227 ;  /* 0x000000e3000e7202 */ /* 0x000fe20000000f00 */
[----:B------:R-:W-:Y:S01]  /*58a70*/  IMAD.MOV.U32 R13, RZ, RZ, R226 ;  /* 0x000000ffff0d7224 */ /* 0x000fe200078e00e2 */
[----:B------:R-:W1:Y:S01]  /*58a80*/  LDS R179, [R0+0x36100] ;  /* 0x0361000000b37984 */ /* 0x000e620000000800 */
[----:B------:R-:W-:Y:S02]  /*58a90*/  IMAD.MOV.U32 R4, RZ, RZ, R15 ;  /* 0x000000ffff047224 */ /* 0x000fe400078e000f */
[----:B------:R-:W-:Y:S01]  /*58aa0*/  IMAD.MOV.U32 R15, RZ, RZ, R223 ;  /* 0x000000ffff0f7224 */ /* 0x000fe200078e00df */
[----:B--2---:R-:W-:Y:S01]  /*58ab0*/  MOV R57, R187 ;  /* 0x000000bb00397202 */ /* 0x004fe20000000f00 */
[----:B---3--:R-:W-:Y:S02]  /*58ac0*/  IMAD.MOV.U32 R56, RZ, RZ, R186 ;  /* 0x000000ffff387224 */ /* 0x008fe400078e00ba */
[----:B------:R-:W-:Y:S01]  /*58ad0*/  IMAD.MOV.U32 R63, RZ, RZ, R183 ;  /* 0x000000ffff3f7224 */ /* 0x000fe200078e00b7 */
[----:B------:R-:W-:-:S02]  /*58ae0*/  MOV R62, R182 ;  /* 0x000000b6003e7202 */ /* 0x000fc40000000f00 */
        /* <DEDUP_REMOVED lines=26> */
[----:B------:R1:W-:Y:S04]  /*58c90*/  STL [R1+0x27cc], R4 ;  /* 0x0027cc0401007387 */ /* 0x0003e80000100800 */
[----:B------:R2:W-:Y:S04]  /*58ca0*/  STL [R1+0x27c8], R5 ;  /* 0x0027c80501007387 */ /* 0x0005e80000100800 */
[----:B------:R-:W-:Y:S04]  /*58cb0*/  STL [R1+0x27c4], R8 ;  /* 0x0027c40801007387 */ /* 0x000fe80000100800 */
[----:B------:R2:W-:Y:S01]  /*58cc0*/  STL [R1+0x27c0], R9 ;  /* 0x0027c00901007387 */ /* 0x0005e20000100800 */
[C---:B-1----:R-:W-:Y:S08]  /*58cd0*/  HMMA.1688.F32.TF32 R28, R176.reuse, R10, R28 ;  /* 0x0000000ab01c723c */ /* 0x042ff0000008101c */
[C---:B------:R-:W-:Y:S08]  /*58ce0*/  HMMA.1688.F32.TF32 R24, R176.reuse, R6, R24 ;  /* 0x00000006b018723c */ /* 0x040ff00000081018 */
[----:B------:R-:W-:Y:S08]  /*58cf0*/  HMMA.1688.F32.TF32 R20, R176, R234, R20 ;  /* 0x000000eab014723c */ /* 0x000ff00000081014 */
[C---:B--2---:R-:W-:Y:S08]  /*58d00*/  HMMA.1688.F32.TF32 R60, R236.reuse, R226, R60 ;  /* 0x000000e2ec3c723c */ /* 0x044ff0000008103c */
[C---:B------:R-:W-:Y:S11]  /*58d10*/  HMMA.1688.F32.TF32 R64, R236.reuse, R230, R64 ;  /* 0x000000e6ec40723c */ /* 0x040ff60000081040 */
[----:B------:R-:W-:Y:S05]  /*58d20*/  @!UPT UIADD3 URZ, URZ, URZ, URZ ;  /* 0x0000003f3f3ff290 */ /* 0x000fea000fffe03f */
[----:B------:R-:W-:Y:S01]  /*58d30*/  MOV R4, R60 ;  /* 0x0000003c00047202 */ /* 0x000fe20000000f00 */
[----:B------:R-:W-:Y:S01]  /*58d40*/  IMAD.MOV.U32 R5, RZ, RZ, R61 ;  /* 0x000000ffff057224 */ /* 0x000fe200078e003d */
[----:B------:R-:W-:Y:S01]  /*58d50*/  MOV R9, R63 ;  /* 0x0000003f00097202 */ /* 0x000fe20000000f00 */
[----:B------:R-:W-:Y:S02]  /*58d60*/  IMAD.MOV.U32 R8, RZ, RZ, R62 ;  /* 0x000000ffff087224 */ /* 0x000fe400078e003e */
[C---:B---3--:R-:W-:Y:S08]  /*58d70*/  HMMA.1688.F32.TF32 R60, R236.reuse, R222, R56 ;  /* 0x000000deec3c723c */ /* 0x048ff00000081038 */
[C---:B------:R-:W-:Y:S08]  /*58d80*/  HMMA.1688.F32.TF32 R56, R236.reuse, R218, R52 ;  /* 0x000000daec38723c */ /* 0x040ff00000081034 */
[C---:B------:R-:W-:Y:S08]  /*58d90*/  HMMA.1688.F32.TF32 R52, R236.reuse, R214, R48 ;  /* 0x000000d6ec34723c */ /* 0x040ff00000081030 */
[C---:B------:R-:W-:Y:S08]  /*58da0*/  HMMA.1688.F32.TF32 R48, R236.reuse, R210, R44 ;  /* 0x000000d2ec30723c */ /* 0x040ff0000008102c */
[C---:B------:R-:W-:Y:S08]  /*58db0*/  HMMA.1688.F32.TF32 R44, R236.reuse, R206, R40 ;  /* 0x000000ceec2c723c */ /* 0x040ff00000081028 */
[C---:B------:R-:W-:Y:S01]  /*58dc0*/  HMMA.1688.F32.TF32 R40, R236.reuse, R202, R100 ;  /* 0x000000caec28723c */ /* 0x040fe20000081064 */
[----:B------:R-:W-:Y:S04]  /*58dd0*/  STL.64 [R1+0x8e0], R64 ;  /* 0x0008e04001007387 */ /* 0x000fe80000100a00 */
        /* <DEDUP_REMOVED lines=15> */
[C---:B----4-:R-:W-:Y:S08]  /*58ed0*/  HMMA.1688.F32.TF32 R40, R236.reuse, R190, R32 ;  /* 0x000000beec28723c */ /* 0x050ff00000081020 */
[C---:B------:R-:W-:Y:S08]  /*58ee0*/  HMMA.1688.F32.TF32 R36, R236.reuse, R186, R248 ;  /* 0x000000baec24723c */ /* 0x040ff000000810f8 */
[----:B------:R-:W-:Y:S01]  /*58ef0*/  HMMA.1688.F32.TF32 R32, R236, R182, R244 ;  /* 0x000000b6ec20723c */ /* 0x000fe200000810f4 */
        /* <DEDUP_REMOVED lines=18> */
[----:B-1----:R-:W4:Y:S04]  /*59020*/  LDL.LU R36, [R1+0x110] ;  /* 0x0001100001247983 */ /* 0x002f280000300800 */
[----:B------:R-:W-:Y:S04]  /*59030*/  STL.64 [R1+0x7f0], R16 ;  /* 0x0007f01001007387 */ /* 0x000fe80000100a00 */
[----:B------:R-:W-:Y:S04]  /*59040*/  STL.64 [R1+0x7f8], R18 ;  /* 0x0007f81201007387 */ /* 0x000fe80000100a00 */
[----:B------:R1:W-:Y:S04]  /*59050*/  STL.64 [R1+0x7e0], R12 ;  /* 0x0007e00c01007387 */ /* 0x0003e80000100a00 */
[----:B------:R4:W-:Y:S04]  /*59060*/  STL.64 [R1+0x7e8], R14 ;  /* 0x0007e80e01007387 */ /* 0x0009e80000100a00 */
[----:B------:R-:W4:Y:S04]  /*59070*/  LDL.LU R37, [R1+0x114] ;  /* 0x0001140001257983 */ /* 0x000f280000300800 */
[----:B--2---:R-:W4:Y:S04]  /*59080*/  LDL.LU R38, [R1+0x118] ;  /* 0x0001180001267983 */ /* 0x004f280000300800 */
[----:B------:R-:W4:Y:S04]  /*59090*/  LDL.LU R39, [R1+0x11c] ;  /* 0x00011c0001277983 */ /* 0x000f280000300800 */
        /* <DEDUP_REMOVED lines=46> */
[C---:B----4-:R-:W-:Y:S11]  /*59380*/  HMMA.1688.F32.TF32 R16, R176.reuse, R222, R16 ;  /* 0x000000deb010723c */ /* 0x050ff60000081010 */
[----:B------:R-:W-:Y:S11]  /*59390*/  @!UPT UIADD3 URZ, URZ, URZ, URZ ;  /* 0x0000003f3f3ff290 */ /* 0x000ff6000fffe03f */
[----:B------:R-:W-:Y:S01]  /*593a0*/  @!UPT UIADD3 URZ, URZ, URZ, URZ ;  /* 0x0000003f3f3ff290 */ /* 0x000fe2000fffe03f */
[----:B------:R2:W-:Y:S04]  /*593b0*/  STL.64 [R1+0x7d0], R16 ;  /* 0x0007d01001007387 */ /* 0x0005e80000100a00 */
[----:B------:R4:W-:Y:S04]  /*593c0*/  STL.64 [R1+0x7d8], R18 ;  /* 0x0007d81201007387 */ /* 0x0009e80000100a00 */
[----:B------:R1:W-:Y:S04]  /*593d0*/  STL.64 [R1+0x7c0], R12 ;  /* 0x0007c00c01007387 */ /* 0x0003e80000100a00 */
[----:B------:R1:W-:Y:S04]  /*593e0*/  STL.64 [R1+0x7c8], R14 ;  /* 0x0007c80e01007387 */ /* 0x0003e80000100a00 */
[----:B------:R-:W3:Y:S04]  /*593f0*/  LDL.LU R25, [R1+0x384] ;  /* 0x0003840001197983 */ /* 0x000ee80000300800 */
[----:B------:R-:W3:Y:S04]  /*59400*/  LDL.LU R26, [R1+0x388] ;  /* 0x00038800011a7983 */ /* 0x000ee80000300800 */
[----:B------:R-:W3:Y:S04]  /*59410*/  LDL.LU R27, [R1+0x38c] ;  /* 0x00038c00011b7983 */ /* 0x000ee80000300800 */
[----:B------:R-:W3:Y:S04]  /*59420*/  LDL.LU R20, [R1+0x370] ;  /* 0x0003700001147983 */ /* 0x000ee80000300800 */
[----:B------:R-:W3:Y:S04]  /*59430*/  LDL.LU R21, [R1+0x374] ;  /* 0x0003740001157983 */ /* 0x000ee80000300800 */
[----:B------:R-:W3:Y:S04]  /*59440*/  LDL.LU R22, [R1+0x378] ;  /* 0x0003780001167983 */ /* 0x000ee80000300800 */
[----:B------:R-:W3:Y:S04]  /*59450*/  LDL.LU R23, [R1+0x37c] ;  /* 0x00037c0001177983 */ /* 0x000ee80000300800 */
[----:B--2---:R-:W2:Y:S04]  /*59460*/  LDL.LU R16, [R1+0x360] ;  /* 0x0003600001107983 */ /* 0x004ea80000300800 */
[----:B------:R-:W2:Y:S04]  /*59470*/  LDL.LU R17, [R1+0x364] ;  /* 0x0003640001117983 */ /* 0x000ea80000300800 */
[----:B----4-:R-:W2:Y:S04]  /*59480*/  LDL.LU R18, [R1+0x368] ;  /* 0x0003680001127983 */ /* 0x010ea80000300800 */
[----:B------:R-:W2:Y:S04]  /*59490*/  LDL.LU R19, [R1+0x36c] ;  /* 0x00036c0001137983 */ /* 0x000ea80000300800 */
[----:B-1----:R-:W4:Y:S04]  /*594a0*/  LDL.LU R12, [R1+0x350] ;  /* 0x00035000010c7983 */ /* 0x002f280000300800 */
[----:B------:R-:W4:Y:S04]  /*594b0*/  LDL.LU R13, [R1+0x354] ;  /* 0x00035400010d7983 */ /* 0x000f280000300800 */
        /* <DEDUP_REMOVED lines=25> */
[----:B------:R-:W-:Y:S01]  /*59650*/  STL.64 [R1], R28 ;  /* 0x0000001c01007387 */ /* 0x000fe20000100a00 */
[----:B------:R-:W-:Y:S01]  /*59660*/  IMAD.MOV.U32 R233, RZ, RZ, R30 ;  /* 0x000000ffffe97224 */ /* 0x000fe200078e001e */
[----:B------:R-:W-:Y:S01]  /*59670*/  MOV R232, R31 ;  /* 0x0000001f00e87202 */ /* 0x000fe20000000f00 */
[----:B------:R-:W-:-:S02]  /*59680*/  IMAD.MOV.U32 R204, RZ, RZ, R67 ;  /* 0x000000ffffcc7224 */ /* 0x000fc400078e0043 */
[----:B------:R-:W-:Y:S02]  /*59690*/  IMAD.MOV.U32 R196, RZ, RZ, R36 ;  /* 0x000000ffffc47224 */ /* 0x000fe400078e0024 */
[----:B------:R-:W-:Y:S01]  /*596a0*/  IMAD.MOV.U32 R197, RZ, RZ, R37 ;  /* 0x000000ffffc57224 */ /* 0x000fe200078e0025 */
[----:B------:R-:W-:Y:S01]  /*596b0*/  MOV R200, R32 ;  /* 0x0000002000c87202 */ /* 0x000fe20000000f00 */
[----:B------:R-:W-:Y:S01]  /*596c0*/  IMAD.MOV.U32 R201, RZ, RZ, R33 ;  /* 0x000000ffffc97224 */ /* 0x000fe200078e0021 */
[----:B------:R-:W-:Y:S04]  /*596d0*/  LDS R176, [R3+0x34300] ;  /* 0x0343000003b07984 */ /* 0x000fe80000000800 */
[----:B------:R-:W-:Y:S04]  /*596e0*/  LDS R178, [R3+0x36300] ;  /* 0x0363000003b27984 */ /* 0x000fe80000000800 */
[----:B------:R-:W-:Y:S04]  /*596f0*/  LDS R177, [R0+0x34300] ;  /* 0x0343000000b17984 */ /* 0x000fe80000000800 */
[----:B------:R-:W1:Y:S01]  /*59700*/  LDS R179, [R0+0x36300] ;  /* 0x0363000000b37984 */ /* 0x000e620000000800 */
[C---:B---3--:R-:W-:Y:S08]  /*59710*/  HMMA.1688.F32.TF32 R24, R236.reuse, R10, R24 ;  /* 0x0000000aec18723c */ /* 0x048ff00000081018 */
[C---:B------:R-:W-:Y:S08]  /*59720*/  HMMA.1688.F32.TF32 R20, R236.reuse, R6, R20 ;  /* 0x00000006ec14723c */ /* 0x040ff00000081014 */
[C---:B--2---:R-:W-:Y:S08]  /*59730*/  HMMA.1688.F32.TF32 R16, R236.reuse, R234, R16 ;  /* 0x000000eaec10723c */ /* 0x044ff00000081010 */
[----:B----4-:R-:W-:Y:S07]  /*59740*/  HMMA.1688.F32.TF32 R12, R236, R230, R12 ;  /* 0x000000e6ec0c723c */ /* 0x010fee000008100c */
[----:B------:R-:W-:Y:S08]  /*59750*/  STL.64 [R1+0x728], R22 ;  /* 0x0007281601007387 */ /* 0x000ff00000100a00 */
[----:B------:R-:W-:Y:S01]  /*59760*/  STL.64 [R1+0x710], R16 ;  /* 0x0007101001007387 */ /* 0x000fe20000100a00 */
[----:B------:R-:W-:-:S02]  /*59770*/  IMAD.MOV.U32 R229, RZ, RZ, R18 ;  /* 0x000000ffffe57224 */ /* 0x000fc400078e0012 */
[----:B------:R-:W-:-:S05]  /*59780*/  IMAD.MOV.U32 R228, RZ, RZ, R19 ;  /* 0x000000ffffe47224 */ /* 0x000fca00078e0013 */
[----:B------:R2:W-:Y:S01]  /*59790*/  STL.64 [R1+0x708], R14 ;  /* 0x0007080e01007387 */ /* 0x0005e20000100a00 */
[----:B------:R-:W-:-:S03]  /*597a0*/  MOV R220, R12 ;  /* 0x0000000c00dc7202 */ /* 0x000fc60000000f00 */
[----:B------:R-:W3:Y:S01]  /*597b0*/  LDL.LU R244, [R1+0x280] ;  /* 0x0002800001f47983 */ /* 0x000ee20000300800 */
[----:B------:R-:W-:-:S03]  /*597c0*/  IMAD.MOV.U32 R221, RZ, RZ, R13 ;  /* 0x000000ffffdd7224 */ /* 0x000fc600078e000d */
[----:B------:R-:W3:Y:S04]  /*597d0*/  LDL.LU R245, [R1+0x284] ;  /* 0x0002840001f57983 */ /* 0x000ee80000300800 */
[----:B------:R-:W3:Y:S04]  /*597e0*/  LDL.LU R246, [R1+0x288] ;  /* 0x0002880001f67983 */ /* 0x000ee80000300800 */
[----:B------:R-:W3:Y:S04]  /*597f0*/  LDL.LU R247, [R1+0x28c] ;  /* 0x00028c0001f77983 */ /* 0x000ee80000300800 */
[----:B------:R-:W1:Y:S04]  /*59800*/  LDL.LU R12, [R1+0x290] ;  /* 0x00029000010c7983 */ /* 0x000e680000300800 */
[----:B------:R-:W1:Y:S04]  /*59810*/  LDL.LU R13, [R1+0x294] ;  /* 0x00029400010d7983 */ /* 0x000e680000300800 */
[----:B--2---:R-:W1:Y:S04]  /*59820*/  LDL.LU R14, [R1+0x298] ;  /* 0x00029800010e7983 */ /* 0x004e680000300800 */
[----:B------:R-:W1:Y:S01]  /*59830*/  LDL.LU R15, [R1+0x29c] ;  /* 0x00029c00010f7983 */ /* 0x000e620000300800 */
        /* <DEDUP_REMOVED lines=73> */
[----:B------:R-:W-:-:S02]  /*59cd0*/  MOV R217, R21 ;  /* 0x0000001500d97202 */ /* 0x000fc40000000f00 */
        /* <DEDUP_REMOVED lines=8> */
[C---:B-1----:R-:W-:Y:S08]  /*59d60*/  HMMA.1688.F32.TF32 R12, R176.reuse, R218, R12 ;  /* 0x000000dab00c723c */ /* 0x042ff0000008100c */
[C---:B--2---:R-:W-:Y:S08]  /*59d70*/  HMMA.1688.F32.TF32 R16, R176.reuse, R222, R16 ;  /* 0x000000deb010723c */ /* 0x044ff00000081010 */
[C---:B----4-:R-:W-:Y:S08]  /*59d80*/  HMMA.1688.F32.TF32 R24, R176.reuse, R230, R24 ;  /* 0x000000e6b018723c */ /* 0x050ff00000081018 */
[----:B---3--:R-:W-:Y:S08]  /*59d90*/  HMMA.1688.F32.TF32 R28, R176, R234, R28 ;  /* 0x000000eab01c723c */ /* 0x008ff0000008101c */
        /* <DEDUP_REMOVED lines=9> */
[----:B------:R-:W-:Y:S07]  /*59e30*/  HMMA.1688.F32.TF32 R64, R236, R218, R64 ;  /* 0x000000daec40723c */ /* 0x000fee0000081040 */
[----:B------:R1:W-:Y:S01]  /*59e40*/  STL.64 [R1+0x6f8], R74 ;  /* 0x0006f84a01007387 */ /* 0x0003e20000100a00 */
[----:B------:R-:W-:Y:S01]  /*59e50*/  IMAD.MOV.U32 R224, RZ, RZ, R72 ;  /* 0x000000ffffe07224 */ /* 0x000fe200078e0048 */
[----:B------:R-:W-:-:S07]  /*59e60*/  MOV R225, R73 ;  /* 0x0000004900e17202 */ /* 0x000fce0000000f00 */
[----:B------:R-:W-:Y:S02]  /*59e70*/  IMAD.MOV.U32 R213, RZ, RZ, R70 ;  /* 0x000000ffffd57224 */ /* 0x000fe400078e0046 */
[----:B------:R-:W-:Y:S01]  /*59e80*/  IMAD.MOV.U32 R212, RZ, RZ, R71 ;  /* 0x000000ffffd47224 */ /* 0x000fe200078e0047 */
[----:B-1----:R-:W2:Y:S01]  /*59e90*/  LDL.LU.64 R74, [R1+0x2930] ;  /* 0x00293000014a7983 */ /* 0x002ea20000300a00 */
[C---:B------:R-:W-:Y:S03]  /*59ea0*/  HMMA.1688.F32.TF32 R48, R236.reuse, R202, R48 ;  /* 0x000000caec30723c */ /* 0x040fe60000081030 */
[----:B------:R-:W2:Y:S04]  /*59eb0*/  LDL.LU.64 R72, [R1+0x2928] ;  /* 0x0029280001487983 */ /* 0x000ea80000300a00 */
[----:B------:R1:W-:Y:S04]  /*59ec0*/  STL.64 [R1+0x6e0], R68 ;  /* 0x0006e04401007387 */ /* 0x0003e80000100a00 */
[----:B------:R-:W3:Y:S04]  /*59ed0*/  LDL.LU.64 R70, [R1+0x2920] ;  /* 0x0029200001467983 */ /* 0x000ee80000300a00 */
[----:B-1----:R-:W3:Y:S04]  /*59ee0*/  LDL.LU.64 R68, [R1+0x2918] ;  /* 0x0029180001447983 */ /* 0x002ee80000300a00 */
[----:B------:R-:W-:Y:S04]  /*59ef0*/  STL.64 [R1+0x6d0], R64 ;  /* 0x0006d04001007387 */ /* 0x000fe80000100a00 */
[----:B------:R1:W-:Y:S01]  /*59f00*/  STL.64 [R1+0x6d8], R66 ;  /* 0x0006d84201007387 */ /* 0x0003e20000100a00 */
[----:B------:R-:W-:Y:S03]  /*59f10*/  HMMA.1688.F32.TF32 R96, R236, R186, R96 ;  /* 0x000000baec60723c */ /* 0x000fe60000081060 */
        /* <DEDUP_REMOVED lines=41> */
[----:B------:R1:W-:Y:S04]  /*5a1b0*/  STL [R1+0x27b8], R251 ;  /* 0x0027b8fb01007387 */ /* 0x0003e80000100800 */
[----:B------:R-:W-:Y:S04]  /*5a1c0*/  STL.64 [R1+0x640], R36 ;  /* 0x0006402401007387 */ /* 0x000fe80000100a00 */
[----:B------:R1:W-:Y:S02]  /*5a1d0*/  STL.64 [R1+0x648], R38 ;  /* 0x0006482601007387 */ /* 0x0003e40000100a00 */
[----:B-1----:R-:W-:-:S02]  /*5a1e0*/  MOV R251, R32 ;  /* 0x0000002000fb7202 */ /* 0x002fc40000000f00 */
[----:B------:R-:W2:Y:S04]  /*5a1f0*/  LDL.LU.64 R38, [R1+0x2880] ;  /* 0x0028800001267983 */ /* 0x000ea80000300a00 */
[----:B------:R-:W2:Y:S04]  /*5a200*/  LDL.LU.64 R36, [R1+0x2878] ;  /* 0x0028780001247983 */ /* 0x000ea80000300a00 */
[----:B------:R-:W-:Y:S04]  /*5a210*/  STL [R1+0x1e4], R33 ;  /* 0x0001e42101007387 */ /* 0x000fe80000100800 */
        /* <DEDUP_REMOVED lines=23> */
[C---:B------:R-:W-:Y:S08]  /*5a390*/  HMMA.1688.F32.TF32 R244, R176.reuse, R214, R244 ;  /* 0x000000d6b0f4723c */ /* 0x040ff000000810f4 */
[C---:B------:R-:W-:Y:S11]  /*5a3a0*/  HMMA.1688.F32.TF32 R240, R176.reuse, R210, R240 ;  /* 0x000000d2b0f0723c */ /* 0x040ff600000810f0 */
[----:B------:R-:W-:Y:S04]  /*5a3b0*/  @!UPT UIADD3 URZ, URZ, URZ, URZ ;  /* 0x0000003f3f3ff290 */ /* 0x000fe8000fffe03f */
[----:B------:R-:W-:Y:S04]  /*5a3c0*/  STL.64 [R1+0x5e0], R244 ;  /* 0x0005e0f401007387 */ /* 0x000fe80000100a00 */
[----:B------:R-:W-:Y:S04]  /*5a3d0*/  STL.64 [R1+0x5e8], R246 ;  /* 0x0005e8f601007387 */ /* 0x000fe80000100a00 */
[----:B------:R-:W-:Y:S04]  /*5a3e0*/  STL.64 [R1+0x5d0], R240 ;  /* 0x0005d0f001007387 */ /* 0x000fe80000100a00 */
[----:B------:R-:W-:Y:S01]  /*5a3f0*/  STL.64 [R1+0x5d8], R242 ;  /* 0x0005d8f201007387 */ /* 0x000fe20000100a00 */
[C---:B--2---:R-:W-:Y:S08]  /*5a400*/  HMMA.1688.F32.TF32 R20, R176.reuse, R198, R20 ;  /* 0x000000c6b014723c */ /* 0x044ff00000081014 */
[C---:B---3--:R-:W-:Y:S08]  /*5a410*/  HMMA.1688.F32.TF32 R16, R176.reuse, R202, R16 ;  /* 0x000000cab010723c */ /* 0x048ff00000081010 */
[C---:B----4-:R-:W-:Y:S11]  /*5a420*/  HMMA.1688.F32.TF32 R12, R176.reuse, R206, R12 ;  /* 0x000000ceb00c723c */ /* 0x050ff6000008100c */
[----:B------:R-:W-:Y:S11]  /*5a430*/  @!UPT UIADD3 URZ, URZ, URZ, URZ ;  /* 0x0000003f3f3ff290 */ /* 0x000ff6000fffe03f */
[----:B------:R-:W-:Y:S01]  /*5a440*/  @!UPT UIADD3 URZ, URZ, URZ, URZ ;  /* 0x0000003f3f3ff290 */ /* 0x000fe2000fffe03f */
        /* <DEDUP_REMOVED lines=9> */
[C---:B--2---:R-:W-:Y:S03]  /*5a4e0*/  HMMA.1688.F32.TF32 R20, R176.reuse, R186, R32 ;  /* 0x000000bab014723c */ /* 0x044fe60000081020 */
[----:B------:R1:W-:Y:S05]  /*5a4f0*/  STL.64 [R1+0x588], R14 ;  /* 0x0005880e01007387 */ /* 0x0003ea0000100a00 */
[----:B-1----:R-:W-:Y:S06]  /*5a500*/  HMMA.1688.F32.TF32 R12, R176, R182, R36 ;  /* 0x000000b6b00c723c */ /* 0x002fec0000081024 */
[----:B------:R-:W-:Y:S04]  /*5a510*/  STL.64 [R1+0x570], R16 ;  /* 0x0005701001007387 */ /* 0x000fe80000100a00 */
[----:B------:R-:W-:Y:S05]  /*5a520*/  STL.64 [R1+0x578], R18 ;  /* 0x0005781201007387 */ /* 0x000fea0000100a00 */
[----:B------:R-:W-:Y:S04]  /*5a530*/  STL.64 [R1+0x560], R20 ;  /* 0x0005601401007387 */ /* 0x000fe80000100a00 */
[----:B------:R1:W-:Y:S01]  /*5a540*/  STL.64 [R1+0x568], R22 ;  /* 0x0005681601007387 */ /* 0x0003e20000100a00 */
[C---:B------:R-:W-:Y:S03]  /*5a550*/  HMMA.1688.F32.TF32 R24, R236.reuse, R234, R40 ;  /* 0x000000eaec18723c */ /* 0x040fe60000081028 */
[----:B------:R-:W-:Y:S04]  /*5a560*/  LDS R16, [R3+0x34500] ;  /* 0x0345000003107984 */ /* 0x000fe80000000800 */
[----:B------:R-:W-:Y:S04]  /*5a570*/  LDS R18, [R3+0x36500] ;  /* 0x0365000003127984 */ /* 0x000fe80000000800 */
[----:B------:R-:W-:Y:S01]  /*5a580*/  STL.64 [R1+0x550], R12 ;  /* 0x0005500c01007387 */ /* 0x000fe20000100a00 */
[C---:B-1----:R-:W-:Y:S03]  /*5a590*/  HMMA.1688.F32.TF32 R20, R236.reuse, R6, R100 ;  /* 0x00000006ec14723c */ /* 0x042fe60000081064 */
[----:B------:R1:W-:Y:S04]  /*5a5a0*/  STL.64 [R1+0x558], R14 ;  /* 0x0005580e01007387 */ /* 0x0003e80000100a00 */
[----:B------:R-:W-:Y:S04]  /*5a5b0*/  LDS R17, [R0+0x34500] ;  /* 0x0345000000117984 */ /* 0x000fe80000000800 */
[----:B------:R-:W2:Y:S01]  /*5a5c0*/  LDS R19, [R0+0x36500] ;  /* 0x0365000000137984 */ /* 0x000ea20000000800 */
[C---:B-1----:R-:W-:Y:S11]  /*5a5d0*/  HMMA.1688.F32.TF32 R12, R236.reuse, R10, R96 ;  /* 0x0000000aec0c723c */ /* 0x042ff60000081060 */
[----:B------:R-:W-:Y:S11]  /*5a5e0*/  @!UPT UIADD3 URZ, URZ, URZ, URZ ;  /* 0x0000003f3f3ff290 */ /* 0x000ff6000fffe03f */
        /* <DEDUP_REMOVED lines=41> */
[----:B-1----:R-:W-:Y:S03]  /*5a880*/  HMMA.1688.F32.TF32 R12, R236, R182, R88 ;  /* 0x000000b6ec0c723c */ /* 0x002fe60000081058 */
[----:B------:R-:W-:Y:S04]  /*5a890*/  STL.64 [R1+0x2a0], R24 ;  /* 0x0002a01801007387 */ /* 0x000fe80000100a00 */
[----:B------:R1:W-:Y:S01]  /*5a8a0*/  STL.64 [R1+0x2a8], R26 ;  /* 0x0002a81a01007387 */ /* 0x0003e20000100a00 */
[C---:B--2---:R-:W-:Y:S01]  /*5a8b0*/  HMMA.1688.F32.TF32 R236, R16.reuse, R10, R92 ;  /* 0x0000000a10ec723c */ /* 0x044fe2000008105c */
[----:B------:R-:W-:Y:S01]  /*5a8c0*/  MOV R240, R156 ;  /* 0x0000009c00f07202 */ /* 0x000fe20000000f00 */
[----:B------:R-:W-:Y:S01]  /*5a8d0*/  IMAD.MOV.U32 R241, RZ, RZ, R157 ;  /* 0x000000fffff17224 */ /* 0x000fe200078e009d */
[----:B------:R-:W-:Y:S01]  /*5a8e0*/  MOV R243, R158 ;  /* 0x0000009e00f37202 */ /* 0x000fe20000000f00 */
[----:B------:R-:W-:Y:S01]  /*5a8f0*/  IMAD.MOV.U32 R242, RZ, RZ, R159 ;  /* 0x000000fffff27224 */ /* 0x000fe200078e009f */
[----:B------:R-:W-:Y:S01]  /*5a900*/  MOV R244, R161 ;  /* 0x000000a100f47202 */ /* 0x000fe20000000f00 */
[----:B------:R-:W-:Y:S01]  /*5a910*/  IMAD.MOV.U32 R245, RZ, RZ, R162 ;  /* 0x000000fffff57224 */ /* 0x000fe200078e00a2 */
[----:B------:R-:W-:Y:S01]  /*5a920*/  LDS R20, [R3+0x34600] ;  /* 0x0346000003147984 */ /* 0x000fe20000000800 */
[----:B-1----:R-:W-:Y:S01]  /*5a930*/  HMMA.1688.F32.TF32 R24, R16, R6, R172 ;  /* 0x000000061018723c */ /* 0x002fe200000810ac */
[----:B------:R-:W-:-:S02]  /*5a940*/  IMAD.MOV.U32 R246, RZ, RZ, R163 ;  /* 0x000000fffff67224 */ /* 0x000fc400078e00a3 */
[----:B------:R-:W-:Y:S04]  /*5a950*/  LDS R22, [R3+0x36600] ;  /* 0x0366000003167984 */ /* 0x000fe80000000800 */
[----:B------:R-:W-:Y:S04]  /*5a960*/  STL.64 [R1+0x290], R12 ;  /* 0x0002900c01007387 */ /* 0x000fe80000100a00 */
[----:B------:R-:W-:Y:S04]  /*5a970*/  STL.64 [R1+0x298], R14 ;  /* 0x0002980e01007387 */ /* 0x000fe80000100a00 */
[----:B------:R-:W-:Y:S04]  /*5a980*/  STL.64 [R1+0x2728], R238 ;  /* 0x002728ee01007387 */ /* 0x000fe80000100a00 */
[----:B------:R-:W-:Y:S01]  /*5a990*/  STL.64 [R1+0x2720], R236 ;  /* 0x002720ec01007387 */ /* 0x000fe20000100a00 */
[C---:B------:R-:W-:Y:S03]  /*5a9a0*/  HMMA.1688.F32.TF32 R32, R16.reuse, R234, R164 ;  /* 0x000000ea1020723c */ /* 0x040fe600000810a4 */
[----:B------:R-:W-:Y:S04]  /*5a9b0*/  LDS R21, [R0+0x34600] ;  /* 0x0346000000157984 */ /* 0x000fe80000000800 */
[----:B------:R-:W-:Y:S04]  /*5a9c0*/  STL.64 [R1+0x9f0], R24 ;  /* 0x0009f01801007387 */ /* 0x000fe80000100a00 */
[----:B------:R1:W-:Y:S01]  /*5a9d0*/  STL.64 [R1+0x9f8], R26 ;  /* 0x0009f81a01007387 */ /* 0x0003e20000100a00 */
[C---:B------:R-:W-:Y:S03]  /*5a9e0*/  HMMA.1688.F32.TF32 R28, R16.reuse, R230, R104 ;  /* 0x000000e6101c723c */ /* 0x040fe60000081068 */
[----:B------:R-:W2:Y:S04]  /*5a9f0*/  LDS R23, [R0+0x36600] ;  /* 0x0366000000177984 */ /* 0x000ea80000000800 */
[----:B------:R-:W-:Y:S01]  /*5aa00*/  LDS R12, [R3+0x34700] ;  /* 0x03470000030c7984 */ /* 0x000fe20000000800 */
[C---:B-1----:R-:W-:Y:S03]  /*5aa10*/  HMMA.1688.F32.TF32 R24, R16.reuse, R226, R108 ;  /* 0x000000e21018723c */ /* 0x042fe6000008106c */
[----:B------:R-:W-:Y:S04]  /*5aa20*/  STL.64 [R1+0x9e0], R32 ;  /* 0x0009e02001007387 */ /* 0x000fe80000100a00 */
[----:B------:R1:W-:Y:S04]  /*5aa30*/  STL.64 [R1+0x9e8], R34 ;  /* 0x0009e82201007387 */ /* 0x0003e80000100a00 */
[----:B------:R-:W-:Y:S04]  /*5aa40*/  LDS R14, [R3+0x36700] ;  /* 0x03670000030e7984 */ /* 0x000fe80000000800 */
[----:B------:R-:W-:Y:S01]  /*5aa50*/  STL.64 [R1+0x9d0], R28 ;  /* 0x0009d01c01007387 */ /* 0x000fe20000100a00 */
[----:B-1----:R-:W-:Y:S03]  /*5aa60*/  HMMA.1688.F32.TF32 R32, R16, R222, R112 ;  /* 0x000000de1020723c */ /* 0x002fe60000081070 */
[----:B------:R1:W-:Y:S04]  /*5aa70*/  STL.64 [R1+0x9d8], R30 ;  /* 0x0009d81e01007387 */ /* 0x0003e80000100a00 */
[----:B------:R-:W-:Y:S01]  /*5aa80*/  LDS R13, [R0+0x34700] ;  /* 0x03470000000d7984 */ /* 0x000fe20000000800 */
[----:B------:R-:W-:Y:S01]  /*5aa90*/  IMAD.MOV.U32 R239, RZ, RZ, R24 ;  /* 0x000000ffffef7224 */ /* 0x000fe200078e0018 */
[----:B------:R-:W-:Y:S01]  /*5aaa0*/  MOV R237, R26 ;  /* 0x0000001a00ed7202 */ /* 0x000fe20000000f00 */
[----:B------:R-:W-:Y:S01]  /*5aab0*/  IMAD.MOV.U32 R238, RZ, RZ, R25 ;  /* 0x000000ffffee7224 */ /* 0x000fe200078e0019 */
[----:B------:R-:W3:Y:S01]  /*5aac0*/  LDS R15, [R0+0x36700] ;  /* 0x03670000000f7984 */ /* 0x000ee20000000800 */
[----:B------:R-:W-:-:S02]  /*5aad0*/  IMAD.MOV.U32 R236, RZ, RZ, R27 ;  /* 0x000000ffffec7224 */ /* 0x000fc400078e001b */
[C---:B------:R-:W-:Y:S08]  /*5aae0*/  HMMA.1688.F32.TF32 R24, R16.reuse, R214, R120 ;  /* 0x000000d61018723c */ /* 0x040ff00000081078 */
[----:B-1----:R-:W-:Y:S01]  /*5aaf0*/  HMMA.1688.F32.TF32 R28, R16, R218, R116 ;  /* 0x000000da101c723c */ /* 0x002fe20000081074 */
[----:B------:R1:W-:Y:S04]  /*5ab00*/  STL [R1+0x273c], R236 ;  /* 0x00273cec01007387 */ /* 0x0003e80000100800 */
[----:B------:R4:W-:Y:S04]  /*5ab10*/  STL [R1+0x2738], R238 ;  /* 0x002738ee01007387 */ /* 0x0009e80000100800 */
[----:B------:R2:W-:Y:S04]  /*5ab20*/  STL [R1+0x2734], R239 ;  /* 0x002734ef01007387 */ /* 0x0005e80000100800 */
[----:B------:R2:W-:Y:S03]  /*5ab30*/  STL [R1+0x2730], R237 ;  /* 0x002730ed01007387 */ /* 0x0005e60000100800 */
[----:B-1----:R-:W-:Y:S01]  /*5ab40*/  IMAD.MOV.U32 R236, RZ, RZ, R24 ;  /* 0x000000ffffec7224 */ /* 0x002fe200078e0018 */
[----:B------:R-:W-:Y:S01]  /*5ab50*/  STL.64 [R1+0x9b0], R32 ;  /* 0x0009b02001007387 */ /* 0x000fe20000100a00 */
[----:B----4-:R-:W-:Y:S01]  /*5ab60*/  MOV R238, R25 ;  /* 0x0000001900ee7202 */ /* 0x010fe20000000f00 */
[----:B--2---:R-:W-:-:S02]  /*5ab70*/  IMAD.MOV.U32 R239, RZ, RZ, R26 ;  /* 0x000000ffffef7224 */ /* 0x004fc400078e001a */
[----:B------:R1:W-:Y:S01]  /*5ab80*/  STL.64 [R1+0x9b8], R34 ;  /* 0x0009b82201007387 */ /* 0x0003e20000100a00 */
[----:B------:R-:W-:Y:S02]  /*5ab90*/  IMAD.MOV.U32 R237, RZ, RZ, R27 ;  /* 0x000000ffffed7224 */ /* 0x000fe400078e001b */
[C---:B------:R-:W-:Y:S01]  /*5aba0*/  HMMA.1688.F32.TF32 R24, R16.reuse, R202, R132 ;  /* 0x000000ca1018723c */ /* 0x040fe20000081084 */
[----:B------:R-:W-:Y:S04]  /*5abb0*/  STL.64 [R1+0x9a0], R28 ;  /* 0x0009a01c01007387 */ /* 0x000fe80000100a00 */
[----:B------:R2:W-:Y:S03]  /*5abc0*/  STL.64 [R1+0x9a8], R30 ;  /* 0x0009a81e01007387 */ /* 0x0005e60000100a00 */
[C---:B-1----:R-:W-:Y:S08]  /*5abd0*/  HMMA.1688.F32.TF32 R32, R16.reuse, R210, R124 ;  /* 0x000000d21020723c */ /* 0x042ff0000008107c */
[----:B--2---:R-:W-:Y:S01]  /*5abe0*/  HMMA.1688.F32.TF32 R28, R16, R206, R128 ;  /* 0x000000ce101c723c */ /* 0x004fe20000081080 */
[----:B------:R1:W-:Y:S04]  /*5abf0*/  STL [R1+0x274c], R237 ;  /* 0x00274ced01007387 */ /* 0x0003e80000100800 */
[----:B------:R2:W-:Y:S04]  /*5ac00*/  STL [R1+0x2748], R239 ;  /* 0x002748ef01007387 */ /* 0x0005e80000100800 */
[----:B------:R4:W-:Y:S01]  /*5ac10*/  STL [R1+0x2744], R236 ;  /* 0x002744ec01007387 */ /* 0x0009e20000100800 */
[----:B-1----:R-:W-:-:S03]  /*5ac20*/  MOV R237, R24 ;  /* 0x0000001800ed7202 */ /* 0x002fc60000000f00 */
[----:B------:R1:W-:Y:S01]  /*5ac30*/  STL [R1+0x2740], R238 ;  /* 0x002740ee01007387 */ /* 0x0003e20000100800 */
[----:B--2---:R-:W-:-:S03]  /*5ac40*/  IMAD.MOV.U32 R239, RZ, RZ, R25 ;  /* 0x000000ffffef7224 */ /* 0x004fc600078e0019 */
[----:B------:R-:W-:Y:S01]  /*5ac50*/  STL.64 [R1+0x980], R32 ;  /* 0x0009802001007387 */ /* 0x000fe20000100a00 */
[----:B----4-:R-:W-:-:S03]  /*5ac60*/  IMAD.MOV.U32 R236, RZ, RZ, R26 ;  /* 0x000000ffffec7224 */ /* 0x010fc600078e001a */
[----:B------:R-:W-:Y:S01]  /*5ac70*/  STL.64 [R1+0x988], R34 ;  /* 0x0009882201007387 */ /* 0x000fe20000100a00 */
[----:B-1----:R-:W-:Y:S02]  /*5ac80*/  MOV R238, R27 ;  /* 0x0000001b00ee7202 */ /* 0x002fe40000000f00 */
[C---:B------:R-:W-:Y:S01]  /*5ac90*/  HMMA.1688.F32.TF32 R24, R16.reuse, R194, R140 ;  /* 0x000000c21018723c */ /* 0x040fe2000008108c */
[----:B------:R-:W-:Y:S04]  /*5aca0*/  STL.64 [R1+0x970], R28 ;  /* 0x0009701c01007387 */ /* 0x000fe80000100a00 */
[----:B------:R1:W-:Y:S04]  /*5acb0*/  STL.64 [R1+0x978], R30 ;  /* 0x0009781e01007387 */ /* 0x0003e80000100a00 */
[----:B------:R-:W-:Y:S04]  /*5acc0*/  LDS R128, [R3+0x38000] ;  /* 0x0380000003807984 */ /* 0x000fe80000000800 */
[----:B------:R-:W-:Y:S01]  /*5acd0*/  LDS R130, [R3+0x3a000] ;  /* 0x03a0000003827984 */ /* 0x000fe20000000800 */
[----:B-1----:R-:W-:Y:S03]  /*5ace0*/  HMMA.1688.F32.TF32 R28, R16, R198, R136 ;  /* 0x000000c6101c723c */ /* 0x002fe60000081088 */
[----:B------:R1:W-:Y:S04]  /*5acf0*/  STL [R1+0x275c], R238 ;  /* 0x00275cee01007387 */ /* 0x0003e80000100800 */
[----:B------:R2:W-:Y:S04]  /*5ad00*/  STL [R1+0x2758], R236 ;  /* 0x002758ec01007387 */ /* 0x0005e80000100800 */
[----:B------:R4:W-:Y:S01]  /*5ad10*/  STL [R1+0x2754], R237 ;  /* 0x002754ed01007387 */ /* 0x0009e20000100800 */
[----:B-1----:R-:W-:-:S03]  /*5ad20*/  IMAD.MOV.U32 R238, RZ, RZ, R24 ;  /* 0x000000ffffee7224 */ /* 0x002fc600078e0018 */
[----:B------:R1:W-:Y:S01]  /*5ad30*/  STL [R1+0x2750], R239 ;  /* 0x002750ef01007387 */ /* 0x0003e20000100800 */
[----:B--2---:R-:W-:-:S03]  /*5ad40*/  IMAD.MOV.U32 R236, RZ, RZ, R25 ;  /* 0x000000ffffec7224 */ /* 0x004fc600078e0019 */
[----:B------:R-:W-:Y:S01]  /*5ad50*/  LDS R129, [R0+0x38000] ;  /* 0x0380000000817984 */ /* 0x000fe20000000800 */
[----:B----4-:R-:W-:-:S03]  /*5ad60*/  MOV R237, R26 ;  /* 0x0000001a00ed7202 */ /* 0x010fc60000000f00 */
[----:B------:R-:W-:Y:S01]  /*5ad70*/  LDS R131, [R0+0x3a000] ;  /* 0x03a0000000837984 */ /* 0x000fe20000000800 */
[----:B-1----:R-:W-:Y:S02]  /*5ad80*/  IMAD.MOV.U32 R239, RZ, RZ, R27 ;  /* 0x000000ffffef7224 */ /* 0x002fe400078e001b */
[C---:B------:R-:W-:Y:S01]  /*5ad90*/  HMMA.1688.F32.TF32 R24, R16.reuse, R186, R148 ;  /* 0x000000ba1018723c */ /* 0x040fe20000081094 */
[----:B------:R-:W-:Y:S04]  /*5ada0*/  STL.64 [R1+0x950], R28 ;  /* 0x0009501c01007387 */ /* 0x000fe80000100a00 */
[----:B------:R1:W-:Y:S03]  /*5adb0*/  STL.64 [R1+0x958], R30 ;  /* 0x0009581e01007387 */ /* 0x0003e60000100a00 */
[C---:B-1----:R-:W-:Y:S08]  /*5adc0*/  HMMA.1688.F32.TF32 R28, R16.reuse, R190, R144 ;  /* 0x000000be101c723c */ /* 0x042ff00000081090 */
[----:B------:R-:W-:Y:S01]  /*5add0*/  HMMA.1688.F32.TF32 R16, R16, R182, R152 ;  /* 0x000000b61010723c */ /* 0x000fe20000081098 */
[----:B------:R-:W-:Y:S04]  /*5ade0*/  STL [R1+0x276c], R238 ;  /* 0x00276cee01007387 */ /* 0x000fe80000100800 */
[----:B------:R-:W-:Y:S04]  /*5adf0*/  STL [R1+0x2768], R236 ;  /* 0x002768ec01007387 */ /* 0x000fe80000100800 */
[----:B------:R1:W-:Y:S04]  /*5ae00*/  STL [R1+0x2764], R237 ;  /* 0x002764ed01007387 */ /* 0x0003e80000100800 */
[----:B------:R2:W-:Y:S04]  /*5ae10*/  STL [R1+0x2760], R239 ;  /* 0x002760ef01007387 */ /* 0x0005e80000100800 */
[----:B------:R-:W-:Y:S01]  /*5ae20*/  STL.64 [R1+0x930], R28 ;  /* 0x0009301c01007387 */ /* 0x000fe20000100a00 */
[----:B-1----:R-:W-:-:S03]  /*5ae30*/  IMAD.MOV.U32 R237, RZ, RZ, R24 ;  /* 0x000000ffffed7224 */ /* 0x002fc600078e0018 */
[----:B------:R-:W-:Y:S01]  /*5ae40*/  STL.64 [R1+0x938], R30 ;  /* 0x0009381e01007387 */ /* 0x000fe20000100a00 */
[----:B--2---:R-:W-:-:S03]  /*5ae50*/  MOV R239, R25 ;  /* 0x0000001900ef7202 */ /* 0x004fc60000000f00 */
[----:B------:R1:W-:Y:S04]  /*5ae60*/  STL.64 [R1+0x928], R26 ;  /* 0x0009281a01007387 */ /* 0x0003e80000100a00 */
[----:B------:R-:W-:Y:S04]  /*5ae70*/  STL [R1+0x2774], R237 ;  /* 0x002774ed01007387 */ /* 0x000fe80000100800 */
[----:B------:R-:W-:Y:S04]  /*5ae80*/  STL [R1+0x2770], R239 ;  /* 0x002770ef01007387 */ /* 0x000fe80000100800 */
[----:B------:R2:W-:Y:S04]  /*5ae90*/  STL.64 [R1+0x1d0], R16 ;  /* 0x0001d01001007387 */ /* 0x0005e80000100a00 */
[----:B------:R-:W4:Y:S04]  /*5aea0*/  LDL.LU R156, [R1+0x2814] ;  /* 0x00281400019c7983 */ /* 0x000f280000300800 */
[----:B------:R-:W2:Y:S04]  /*5aeb0*/  LDL.LU R157, [R1+0x2810] ;  /* 0x00281000019d7983 */ /* 0x000ea80000300800 */
[----:B------:R-:W3:Y:S04]  /*5aec0*/  LDL.LU R159, [R1+0x280c] ;  /* 0x00280c00019f7983 */ /* 0x000ee80000300800 */
[----:B------:R-:W3:Y:S01]  /*5aed0*/  LDL.LU R158, [R1+0x2808] ;  /* 0x00280800019e7983 */ /* 0x000ee20000300800 */
[----:B-1----:R-:W-:-:S03]  /*5aee0*/  IMAD.MOV.U32 R27, RZ, RZ, R160 ;  /* 0x000000ffff1b7224 */ /* 0x002fc600078e00a0 */
[----:B------:R-:W3:Y:S04]  /*5aef0*/  LDL.LU R24, [R1+0x520] ;  /* 0x0005200001187983 */ /* 0x000ee80000300800 */
[----:B------:R-:W3:Y:S04]  /*5af00*/  LDL.LU R25, [R1+0x524] ;  /* 0x0005240001197983 */ /* 0x000ee80000300800 */
[----:B------:R-:W3:Y:S04]  /*5af10*/  LDL.LU R26, [R1+0x528] ;  /* 0x00052800011a7983 */ /* 0x000ee80000300800 */
[----:B------:R-:W3:Y:S01]  /*5af20*/  LDL.LU R160, [R1+0x2804] ;  /* 0x0028040001a07983 */ /* 0x000ee20000300800 */
[----:B----4-:R-:W-:-:S02]  /*5af30*/  IMAD.MOV.U32 R31, RZ, RZ, R156 ;  /* 0x000000ffff1f7224 */ /* 0x010fc400078e009c */
[----:B--2---:R-:W-:Y:S02]  /*5af40*/  IMAD.MOV.U32 R30, RZ, RZ, R157 ;  /* 0x000000ffff1e7224 */ /* 0x004fe400078e009d */
[----:B---3--:R-:W-:Y:S02]  /*5af50*/  IMAD.MOV.U32 R28, RZ, RZ, R159 ;  /* 0x000000ffff1c7224 */ /* 0x008fe400078e009f */
[----:B------:R-:W2:Y:S01]  /*5af60*/  LDL.LU R159, [R1+0x2800] ;  /* 0x00280000019f7983 */ /* 0x000ea20000300800 */
[----:B------:R-:W-:-:S03]  /*5af70*/  MOV R29, R158 ;  /* 0x0000009e001d7202 */ /* 0x000fc60000000f00 */
[----:B------:R-:W3:Y:S04]  /*5af80*/  LDL.LU R158, [R1+0x27fc] ;  /* 0x0027fc00019e7983 */ /* 0x000ee80000300800 */
[----:B------:R-:W4:Y:S04]  /*5af90*/  LDL.LU R157, [R1+0x27f8] ;  /* 0x0027f800019d7983 */ /* 0x000f280000300800 */
[----:B------:R-:W4:Y:S04]  /*5afa0*/  LDL.LU R156, [R1+0x27f4] ;  /* 0x0027f400019c7983 */ /* 0x000f280000300800 */
[----:B------:R-:W4:Y:S04]  /*5afb0*/  LDL.LU R40, [R1+0x390] ;  /* 0x0003900001287983 */ /* 0x000f280000300800 */
[----:B------:R-:W4:Y:S04]  /*5afc0*/  LDL.LU R41, [R1+0x394] ;  /* 0x0003940001297983 */ /* 0x000f280000300800 */
        /* <DEDUP_REMOVED lines=20> */
[----:B----4-:R-:W-:Y:S01]  /*5b110*/  MOV R37, R157 ;  /* 0x0000009d00257202 */ /* 0x010fe20000000f00 */
[----:B------:R-:W-:Y:S02]  /*5b120*/  IMAD.MOV.U32 R36, RZ, RZ, R156 ;  /* 0x000000ffff247224 */ /* 0x000fe400078e009c */
[----:B------:R-:W-:Y:S02]  /*5b130*/  IMAD.MOV.U32 R179, RZ, RZ, R160 ;  /* 0x000000ffffb37224 */ /* 0x000fe400078e00a0 */
        /* <DEDUP_REMOVED lines=8> */
[----:B------:R-:W4:Y:S01]  /*5b1c0*/  LDL.LU R247, [R1+0x51c] ;  /* 0x00051c0001f77983 */ /* 0x000f220000300800 */
[----:B------:R-:W-:-:S02]  /*5b1d0*/  IMAD.MOV.U32 R238, RZ, RZ, R18 ;  /* 0x000000ffffee7224 */ /* 0x000fc400078e0012 */
[----:B------:R-:W-:-:S05]  /*5b1e0*/  IMAD.MOV.U32 R236, RZ, RZ, R19 ;  /* 0x000000ffffec7224 */ /* 0x000fca00078e0013 */
[----:B------:R-:W-:Y:S04]  /*5b1f0*/  STL [R1+0x277c], R236 ;  /* 0x00277cec01007387 */ /* 0x000fe80000100800 */
[----:B------:R-:W-:Y:S01]  /*5b200*/  STL [R1+0x2778], R238 ;  /* 0x002778ee01007387 */ /* 0x000fe20000100800 */
[C---:B------:R-:W-:Y:S08]  /*5b210*/  HMMA.1688.F32.TF32 R36, R20.reuse, R218, R36 ;  /* 0x000000da1424723c */ /* 0x040ff00000081024 */
[C---:B------:R-:W-:Y:S08]  /*5b220*/  HMMA.1688.F32.TF32 R32, R20.reuse, R214, R32 ;  /* 0x000000d61420723c */ /* 0x040ff00000081020 */
[C---:B---3--:R-:W-:Y:S11]  /*5b230*/  HMMA.1688.F32.TF32 R16, R20.reuse, R10, R156 ;  /* 0x0000000a1410723c */ /* 0x048ff6000008109c */
[----:B------:R-:W-:Y:S11]  /*5b240*/  @!UPT UIADD3 URZ, URZ, URZ, URZ ;  /* 0x0000003f3f3ff290 */ /* 0x000ff6000fffe03f */
[----:B------:R-:W-:Y:S01]  /*5b250*/  @!UPT UIADD3 URZ, URZ, URZ, URZ ;  /* 0x0000003f3f3ff290 */ /* 0x000fe2000fffe03f */
[----:B------:R1:W-:Y:S01]  /*5b260*/  STL.64 [R1+0x1c0], R16 ;  /* 0x0001c01001007387 */ /* 0x0003e20000100a00 */
[----:B------:R-:W-:Y:S01]  /*5b270*/  MOV R237, R18 ;  /* 0x0000001200ed7202 */ /* 0x000fe20000000f00 */
[----:B------:R-:W-:Y:S02]  /*5b280*/  IMAD.MOV.U32 R239, RZ, RZ, R19 ;  /* 0x000000ffffef7224 */ /* 0x000fe400078e0013 */
[C---:B-1----:R-:W-:Y:S02]  /*5b290*/  HMMA.1688.F32.TF32 R16, R20.reuse, R234, R40 ;  /* 0x000000ea1410723c */ /* 0x042fe40000081028 */
[----:B------:R1:W-:Y:S04]  /*5b2a0*/  STL [R1+0x2784], R237 ;  /* 0x002784ed01007387 */ /* 0x0003e80000100800 */
[----:B------:R3:W-:Y:S02]  /*5b2b0*/  STL [R1+0x2780], R239 ;  /* 0x002780ef01007387 */ /* 0x0007e40000100800 */
[C---:B--2---:R-:W-:Y:S11]  /*5b2c0*/  HMMA.1688.F32.TF32 R44, R20.reuse, R6, R160 ;  /* 0x00000006142c723c */ /* 0x044ff600000810a0 */
[----:B------:R-:W-:Y:S05]  /*5b2d0*/  @!UPT UIADD3 URZ, URZ, URZ, URZ ;  /* 0x0000003f3f3ff290 */ /* 0x000fea000fffe03f */
[----:B-1----:R-:W-:Y:S01]  /*5b2e0*/  IMAD.MOV.U32 R237, RZ, RZ, R16 ;  /* 0x000000ffffed7224 */ /* 0x002fe200078e0010 */
[----:B---3--:R-:W-:Y:S01]  /*5b2f0*/  MOV R239, R17 ;  /* 0x0000001100ef7202 */ /* 0x008fe20000000f00 */
[----:B------:R-:W-:Y:S02]  /*5b300*/  IMAD.MOV.U32 R236, RZ, RZ, R18 ;  /* 0x000000ffffec7224 */ /* 0x000fe400078e0012 */
[----:B------:R-:W-:Y:S02]  /*5b310*/  IMAD.MOV.U32 R238, RZ, RZ, R19 ;  /* 0x000000ffffee7224 */ /* 0x000fe400078e0013 */
[C---:B------:R-:W-:Y:S01]  /*5b320*/  HMMA.1688.F32.TF32 R16, R20.reuse, R226, R96 ;  /* 0x000000e21410723c */ /* 0x040fe20000081060 */
[----:B------:R-:W-:Y:S04]  /*5b330*/  STL.64 [R1+0x1b0], R44 ;  /* 0x0001b02c01007387 */ /* 0x000fe80000100a00 */
[----:B------:R-:W-:Y:S03]  /*5b340*/  STL.64 [R1+0x1b8], R46 ;  /* 0x0001b82e01007387 */ /* 0x000fe60000100a00 */
[----:B------:R-:W-:Y:S01]  /*5b350*/  HMMA.1688.F32.TF32 R40, R20, R230, R100 ;  /* 0x000000e61428723c */ /* 0x000fe20000081064 */
[----:B------:R1:W-:Y:S04]  /*5b360*/  STL [R1+0x2794], R238 ;  /* 0x002794ee01007387 */ /* 0x0003e80000100800 */
[----:B------:R2:W-:Y:S04]  /*5b370*/  STL [R1+0x2790], R236 ;  /* 0x002790ec01007387 */ /* 0x0005e80000100800 */
[----:B------:R3:W-:Y:S04]  /*5b380*/  STL [R1+0x278c], R237 ;  /* 0x00278ced01007387 */ /* 0x0007e80000100800 */
[----:B------:R4:W-:Y:S03]  /*5b390*/  STL [R1+0x2788], R239 ;  /* 0x002788ef01007387 */ /* 0x0009e60000100800 */
[----:B-1----:R-:W-:Y:S01]  /*5b3a0*/  MOV R238, R16 ;  /* 0x0000001000ee7202 */ /* 0x002fe20000000f00 */
[----:B--2---:R-:W-:-:S02]  /*5b3b0*/  IMAD.MOV.U32 R236, RZ, RZ, R17 ;  /* 0x000000ffffec7224 */ /* 0x004fc400078e0011 */
[----:B---3--:R-:W-:Y:S01]  /*5b3c0*/  IMAD.MOV.U32 R237, RZ, RZ, R18 ;  /* 0x000000ffffed7224 */ /* 0x008fe200078e0012 */
[----:B----4-:R-:W-:Y:S02]  /*5b3d0*/  MOV R239, R19 ;  /* 0x0000001300ef7202 */ /* 0x010fe40000000f00 */
[C---:B------:R-:W-:Y:S01]  /*5b3e0*/  HMMA.1688.F32.TF32 R16, R20.reuse, R222, R176 ;  /* 0x000000de1410723c */ /* 0x040fe200000810b0 */
[----:B------:R-:W-:Y:S04]  /*5b3f0*/  STL.64 [R1+0x190], R40 ;  /* 0x0001902801007387 */ /* 0x000fe80000100a00 */
[----:B------:R-:W-:Y:S04]  /*5b400*/  STL.64 [R1+0x198], R42 ;  /* 0x0001982a01007387 */ /* 0x000fe80000100a00 */
[----:B------:R-:W-:Y:S04]  /*5b410*/  STL.64 [R1+0x27a0], R238 ;  /* 0x0027a0ee01007387 */ /* 0x000fe80000100a00 */
[----:B------:R-:W-:Y:S10]  /*5b420*/  STL.64 [R1+0x2798], R236 ;  /* 0x002798ec01007387 */ /* 0x000ff40000100a00 */
[----:B------:R-:W-:Y:S04]  /*5b430*/  STL.64 [R1+0x170], R16 ;  /* 0x0001701001007387 */ /* 0x000fe80000100a00 */
[----:B------:R1:W-:Y:S02]  /*5b440*/  STL.64 [R1+0x178], R18 ;  /* 0x0001781201007387 */ /* 0x0003e40000100a00 */
[C---:B-1----:R-:W-:Y:S02]  /*5b450*/  HMMA.1688.F32.TF32 R16, R20.reuse, R210, R28 ;  /* 0x000000d21410723c */ /* 0x042fe4000008101c */
        /* <DEDUP_REMOVED lines=8> */
[----:B-1----:R-:W-:Y:S02]  /*5b4e0*/  HMMA.1688.F32.TF32 R16, R20, R198, R240 ;  /* 0x000000c61410723c */ /* 0x002fe400000810f0 */
[----:B------:R1:W-:Y:S04]  /*5b4f0*/  STL.64 [R1+0x130], R28 ;  /* 0x0001301c01007387 */ /* 0x0003e80000100a00 */
[----:B------:R2:W-:Y:S04]  /*5b500*/  STL.64 [R1+0x138], R30 ;  /* 0x0001381e01007387 */ /* 0x0005e80000100a00 */
[----:B------:R-:W3:Y:S04]  /*5b510*/  LDL.LU R244, [R1+0x400] ;  /* 0x0004000001f47983 */ /* 0x000ee80000300800 */
[----:B------:R4:W-:Y:S04]  /*5b520*/  STL.64 [R1+0x120], R24 ;  /* 0x0001201801007387 */ /* 0x0009e80000100a00 */
[----:B------:R-:W-:Y:S05]  /*5b530*/  STL.64 [R1+0x128], R26 ;  /* 0x0001281a01007387 */ /* 0x000fea0000100a00 */
[----:B------:R-:W-:Y:S04]  /*5b540*/  STL.64 [R1+0x110], R16 ;  /* 0x0001101001007387 */ /* 0x000fe80000100a00 */
        /* <DEDUP_REMOVED lines=72> */
[----:B-1----:R-:W-:Y:S01]  /*5b9d0*/  MOV R29, R189 ;  /* 0x000000bd001d7202 */ /* 0x002fe20000000f00 */
[----:B------:R-:W-:-:S02]  /*5b9e0*/  IMAD.MOV.U32 R28, RZ, RZ, R205 ;  /* 0x000000ffff1c7224 */ /* 0x000fc400078e00cd */
[----:B--2---:R-:W-:Y:S02]  /*5b9f0*/  IMAD.MOV.U32 R30, RZ, RZ, R188 ;  /* 0x000000ffff1e7224 */ /* 0x004fe400078e00bc */
[----:B------:R-:W-:Y:S01]  /*5ba00*/  IMAD.MOV.U32 R31, RZ, RZ, R185 ;  /* 0x000000ffff1f7224 */ /* 0x000fe200078e00b9 */
[----:B----4-:R-:W-:Y:S01]  /*5ba10*/  MOV R24, R184 ;  /* 0x000000b800187202 */ /* 0x010fe20000000f00 */
[C---:B---3--:R-:W-:Y:S08]  /*5ba20*/  HMMA.1688.F32.TF32 R244, R12.reuse, R198, R244 ;  /* 0x000000c60cf4723c */ /* 0x048ff000000810f4 */
[----:B------:R-:W-:Y:S08]  /*5ba30*/  HMMA.1688.F32.TF32 R44, R12, R222, R44 ;  /* 0x000000de0c2c723c */ /* 0x000ff0000008102c */
[C---:B------:R-:W-:Y:S08]  /*5ba40*/  HMMA.1688.F32.TF32 R76, R20.reuse, R190, R76 ;  /* 0x000000be144c723c */ /* 0x040ff0000008104c */
[C---:B------:R-:W-:Y:S08]  /*5ba50*/  HMMA.1688.F32.TF32 R80, R20.reuse, R194, R80 ;  /* 0x000000c21450723c */ /* 0x040ff00000081050 */
[C---:B------:R-:W-:Y:S11]  /*5ba60*/  HMMA.1688.F32.TF32 R16, R20.reuse, R186, R72 ;  /* 0x000000ba1410723c */ /* 0x040ff60000081048 */
[----:B------:R-:W-:Y:S04]  /*5ba70*/  @!UPT UIADD3 URZ, URZ, URZ, URZ ;  /* 0x0000003f3f3ff290 */ /* 0x000fe8000fffe03f */
        /* <DEDUP_REMOVED lines=13> */
[----:B------:R1:W-:Y:S02]  /*5bb50*/  STL.64 [R1+0xc8], R22 ;  /* 0x0000c81601007387 */ /* 0x0003e40000100a00 */
[C---:B------:R-:W-:Y:S01]  /*5bb60*/  HMMA.1688.F32.TF32 R184, R12.reuse, R186, R28 ;  /* 0x000000ba0cb8723c */ /* 0x040fe2000008101c */
[----:B------:R-:W-:Y:S01]  /*5bb70*/  IMAD.MOV.U32 R25, RZ, RZ, R181 ;  /* 0x000000ffff197224 */ /* 0x000fe200078e00b5 */
[----:B------:R-:W-:Y:S01]  /*5bb80*/  MOV R27, R2 ;  /* 0x00000002001b7202 */ /* 0x000fe20000000f00 */
[----:B------:R-:W-:Y:S01]  /*5bb90*/  IMAD.MOV.U32 R26, RZ, RZ, R180 ;  /* 0x000000ffff1a7224 */ /* 0x000fe200078e00b4 */
[----:B------:R-:W-:Y:S04]  /*5bba0*/  LDS R234, [R3+0x3a200] ;  /* 0x03a2000003ea7984 */ /* 0x000fe80000000800 */
[----:B------:R-:W-:Y:S01]  /*5bbb0*/  STL.64 [R1+0xb0], R16 ;  /* 0x0000b01001007387 */ /* 0x000fe20000100a00 */
[----:B-1----:R-:W-:Y:S03]  /*5bbc0*/  HMMA.1688.F32.TF32 R20, R12, R230, R52 ;  /* 0x000000e60c14723c */ /* 0x002fe60000081034 */
[----:B------:R1:W-:Y:S01]  /*5bbd0*/  STL.64 [R1+0xb8], R18 ;  /* 0x0000b81201007387 */ /* 0x0003e20000100a00 */
[----:B------:R-:W-:-:S02]  /*5bbe0*/  IMAD.MOV.U32 R238, RZ, RZ, R233 ;  /* 0x000000ffffee7224 */ /* 0x000fc400078e00e9 */
[----:B------:R-:W-:Y:S01]  /*5bbf0*/  IMAD.MOV.U32 R239, RZ, RZ, R232 ;  /* 0x000000ffffef7224 */ /* 0x000fe200078e00e8 */
[----:B------:R-:W-:Y:S01]  /*5bc00*/  LDS R235, [R0+0x3a200] ;  /* 0x03a2000000eb7984 */ /* 0x000fe20000000800 */
[C---:B------:R-:W-:Y:S03]  /*5bc10*/  HMMA.1688.F32.TF32 R240, R12.reuse, R194, R240 ;  /* 0x000000c20cf0723c */ /* 0x040fe600000810f0 */
[----:B------:R-:W-:Y:S04]  /*5bc20*/  LDS R230, [R3+0x3a300] ;  /* 0x03a3000003e67984 */ /* 0x000fe80000000800 */
[----:B------:R-:W-:Y:S01]  /*5bc30*/  LDS R231, [R0+0x3a300] ;  /* 0x03a3000000e77984 */ /* 0x000fe20000000800 */
[C---:B-1----:R-:W-:Y:S03]  /*5bc40*/  HMMA.1688.F32.TF32 R16, R12.reuse, R226, R48 ;  /* 0x000000e20c10723c */ /* 0x042fe60000081030 */
[----:B------:R-:W-:Y:S04]  /*5bc50*/  STL.64 [R1+0xa0], R56 ;  /* 0x0000a03801007387 */ /* 0x000fe80000100a00 */
[----:B------:R-:W-:Y:S04]  /*5bc60*/  STL.64 [R1+0xa8], R58 ;  /* 0x0000a83a01007387 */ /* 0x000fe80000100a00 */
[----:B------:R-:W-:Y:S04]  /*5bc70*/  STL.64 [R1+0x90], R20 ;  /* 0x0000901401007387 */ /* 0x000fe80000100a00 */
[----:B------:R1:W-:Y:S01]  /*5bc80*/  STL.64 [R1+0x98], R22 ;  /* 0x0000981601007387 */ /* 0x0003e20000100a00 */
[C---:B------:R-:W-:Y:S03]  /*5bc90*/  HMMA.1688.F32.TF32 R188, R12.reuse, R190, R32 ;  /* 0x000000be0cbc723c */ /* 0x040fe60000081020 */
[----:B------:R-:W-:Y:S04]  /*5bca0*/  LDS R232, [R3+0x38200] ;  /* 0x0382000003e87984 */ /* 0x000fe80000000800 */
[----:B------:R-:W-:Y:S01]  /*5bcb0*/  STL.64 [R1+0x80], R16 ;  /* 0x0000801001007387 */ /* 0x000fe20000100a00 */
[C---:B-1----:R-:W-:Y:S03]  /*5bcc0*/  HMMA.1688.F32.TF32 R20, R12.reuse, R218, R40 ;  /* 0x000000da0c14723c */ /* 0x042fe60000081028 */
[----:B------:R1:W-:Y:S04]  /*5bcd0*/  STL.64 [R1+0x88], R18 ;  /* 0x0000881201007387 */ /* 0x0003e80000100a00 */
[----:B------:R-:W-:Y:S01]  /*5bce0*/  LDS R233, [R0+0x38200] ;  /* 0x0382000000e97984 */ /* 0x000fe20000000800 */
[C---:B-1----:R-:W-:Y:S03]  /*5bcf0*/  HMMA.1688.F32.TF32 R16, R12.reuse, R214, R100 ;  /* 0x000000d60c10723c */ /* 0x042fe60000081064 */
[----:B------:R-:W-:Y:S04]  /*5bd00*/  STL.64 [R1+0x70], R44 ;  /* 0x0000702c01007387 */ /* 0x000fe80000100a00 */
[----:B------:R-:W-:Y:S01]  /*5bd10*/  STL.64 [R1+0x78], R46 ;  /* 0x0000782e01007387 */ /* 0x000fe20000100a00 */
[C---:B------:R-:W-:Y:S07]  /*5bd20*/  HMMA.1688.F32.TF32 R40, R12.reuse, R210, R96 ;  /* 0x000000d20c28723c */ /* 0x040fee0000081060 */
[----:B------:R-:W-:Y:S04]  /*5bd30*/  STL.64 [R1+0x50], R20 ;  /* 0x0000501401007387 */ /* 0x000fe80000100a00 */
[----:B------:R1:W-:Y:S04]  /*5bd40*/  STL.64 [R1+0x58], R22 ;  /* 0x0000581601007387 */ /* 0x0003e80000100a00 */
[----:B------:R-:W-:Y:S01]  /*5bd50*/  STL.64 [R1+0x40], R16 ;  /* 0x0000401001007387 */ /* 0x000fe20000100a00 */
[----:B-1----:R-:W-:Y:S03]  /*5bd60*/  HMMA.1688.F32.TF32 R20, R12, R206, R176 ;  /* 0x000000ce0c14723c */ /* 0x002fe600000810b0 */
[----:B------:R1:W-:Y:S01]  /*5bd70*/  STL.64 [R1+0x48], R18 ;  /* 0x0000481201007387 */ /* 0x0003e20000100a00 */
[----:B------:R-:W-:-:S03]  /*5bd80*/  IMAD.MOV.U32 R99, RZ, RZ, R204 ;  /* 0x000000ffff637224 */ /* 0x000fc600078e00cc */
[----:B------:R-:W-:Y:S01]  /*5bd90*/  LDS R206, [R3+0x3a100] ;  /* 0x03a1000003ce7984 */ /* 0x000fe20000000800 */
[C---:B------:R-:W-:Y:S03]  /*5bda0*/  HMMA.1688.F32.TF32 R180, R12.reuse, R182, R24 ;  /* 0x000000b60cb4723c */ /* 0x040fe60000081018 */
[----:B------:R-:W-:Y:S05]  /*5bdb0*/  LDS R207, [R0+0x3a100] ;  /* 0x03a1000000cf7984 */ /* 0x000fea0000000800 */
[----:B-1----:R-:W-:Y:S01]  /*5bdc0*/  HMMA.1688.F32.TF32 R16, R12, R202, R36 ;  /* 0x000000ca0c10723c */ /* 0x002fe20000081024 */
[----:B------:R-:W-:Y:S04]  /*5bdd0*/  STL.64 [R1+0x30], R40 ;  /* 0x0000302801007387 */ /* 0x000fe80000100a00 */
[----:B------:R-:W-:Y:S04]  /*5bde0*/  STL.64 [R1+0x38], R42 ;  /* 0x0000382a01007387 */ /* 0x000fe80000100a00 */
[----:B------:R-:W-:Y:S04]  /*5bdf0*/  STL.64 [R1+0x20], R20 ;  /* 0x0000201401007387 */ /* 0x000fe80000100a00 */
[----:B------:R-:W-:Y:S01]  /*5be00*/  STL.64 [R1+0x28], R22 ;  /* 0x0000281601007387 */ /* 0x000fe20000100a00 */
[----:B------:R-:W-:-:S09]  /*5be10*/  MOV R176, R4 ;  /* 0x0000000400b07202 */ /* 0x000fd20000000f00 */
[----:B------:R-:W-:Y:S04]  /*5be20*/  STL.64 [R1+0x10], R16 ;  /* 0x0000101001007387 */ /* 0x000fe80000100a00 */
[----:B------:R-:W-:Y:S04]  /*5be30*/  STL.64 [R1+0x25d8], R246 ;  /* 0x0025d8f601007387 */ /* 0x000fe80000100a00 */
[----:B------:R-:W-:Y:S04]  /*5be40*/  STL.64 [R1+0x25d0], R244 ;  /* 0x0025d0f401007387 */ /* 0x000fe80000100a00 */
[----:B------:R-:W-:Y:S04]  /*5be50*/  STL.64 [R1+0x25e8], R242 ;  /* 0x0025e8f201007387 */ /* 0x000fe80000100a00 */
[----:B------:R-:W-:Y:S04]  /*5be60*/  STL.64 [R1+0x25e0], R240 ;  /* 0x0025e0f001007387 */ /* 0x000fe80000100a00 */
[----:B------:R-:W2:Y:S04]  /*5be70*/  LDL.LU R205, [R1+0xa04] ;  /* 0x000a040001cd7983 */ /* 0x000ea80000300800 */
[----:B------:R-:W-:Y:S01]  /*5be80*/  STL.64 [R1+0x25f8], R190 ;  /* 0x0025f8be01007387 */ /* 0x000fe20000100a00 */
[----:B------:R-:W-:-:S03]  /*5be90*/  IMAD.MOV.U32 R177, RZ, RZ, R5 ;  /* 0x000000ffffb17224 */ /* 0x000fc600078e0005 */
[----:B------:R-:W-:Y:S01]  /*5bea0*/  STL.64 [R1+0x25f0], R188 ;  /* 0x0025f0bc01007387 */ /* 0x000fe20000100a00 */
[----:B------:R-:W-:-:S03]  /*5beb0*/  IMAD.MOV.U32 R178, RZ, RZ, R8 ;  /* 0x000000ffffb27224 */ /* 0x000fc600078e0008 */
[----:B------:R-:W-:Y:S01]  /*5bec0*/  STL.64 [R1+0x2608], R186 ;  /* 0x002608ba01007387 */ /* 0x000fe20000100a00 */
[----:B------:R-:W-:-:S03]  /*5bed0*/  MOV R179, R9 ;  /* 0x0000000900b37202 */ /* 0x000fc60000000f00 */
[----:B------:R-:W-:Y:S04]  /*5bee0*/  STL.64 [R1+0x2600], R184 ;  /* 0x002600b801007387 */ /* 0x000fe80000100a00 */
        /* <DEDUP_REMOVED lines=15> */
[----:B------:R-:W-:-:S02]  /*5bfe0*/  IMAD.MOV.U32 R252, RZ, RZ, R18 ;  /* 0x000000fffffc7224 */ /* 0x000fc400078e0012 */
[----:B------:R-:W-:Y:S01]  /*5bff0*/  IMAD.MOV.U32 R2, RZ, RZ, R19 ;  /* 0x000000ffff027224 */ /* 0x000fe200078e0013 */
[----:B------:R-:W-:Y:S04]  /*5c000*/  STL.64 [R1+0x2618], R182 ;  /* 0x002618b601007387 */ /* 0x000fe80000100a00 */
[----:B------:R-:W-:Y:S04]  /*5c010*/  STL.64 [R1+0x2610], R180 ;  /* 0x002610b401007387 */ /* 0x000fe80000100a00 */
[----:B--2---:R-:W1:Y:S04]  /*5c020*/  LDSM.16.M88.4 R12, [R205+0x82180] ;  /* 0x08218000cd0c783b */ /* 0x004e680000000200 */
[----:B------:R-:W2:Y:S04]  /*5c030*/  LDSM.16.M88.4 R16, [R205+0x83180] ;  /* 0x08318000cd10783b */ /* 0x000ea80000000200 */
[----:B------:R-:W1:Y:S04]  /*5c040*/  LDSM.16.M88.4 R20, [R205+0x84180] ;  /* 0x08418000cd14783b */ /* 0x000e680000000200 */
[----:B------:R-:W-:Y:S04]  /*5c050*/  LDSM.16.M88.4 R24, [R205+0x85180] ;  /* 0x08518000cd18783b */ /* 0x000fe80000000200 */
[----:B------:R-:W-:Y:S01]  /*5c060*/  LDSM.16.M88.4 R28, [R205+0x86180] ;  /* 0x08618000cd1c783b */ /* 0x000fe20000000200 */
[----:B---3--:R-:W-:-:S03]  /*5c070*/  MOV R103, R4 ;  /* 0x0000000400677202 */ /* 0x008fc60000000f00 */
[----:B------:R-:W-:Y:S01]  /*5c080*/  LDSM.16.M88.4 R32, [R205+0x87180] ;  /* 0x08718000cd20783b */ /* 0x000fe20000000200 */
[----:B----4-:R-:W-:-:S03]  /*5c090*/  IMAD.MOV.U32 R102, RZ, RZ, R5 ;  /* 0x000000ffff667224 */ /* 0x010fc600078e0005 */
[----:B------:R-:W-:Y:S01]  /*5c0a0*/  LDSM.16.M88.4 R36, [R205+0x88180] ;  /* 0x08818000cd24783b */ /* 0x000fe20000000200 */
[----:B------:R-:W-:-:S03]  /*5c0b0*/  IMAD.MOV.U32 R101, RZ, RZ, R8 ;  /* 0x000000ffff657224 */ /* 0x000fc600078e0008 */
[----:B------:R-:W3:Y:S01]  /*5c0c0*/  LDSM.16.M88.4 R4, [R205+0x80180] ;  /* 0x08018000cd04783b */ /* 0x000ee20000000200 */
[----:B------:R-:W-:-:S03]  /*5c0d0*/  MOV R100, R9 ;  /* 0x0000000900647202 */ /* 0x000fc60000000f00 */
[----:B------:R-:W-:Y:S04]  /*5c0e0*/  LDSM.16.M88.4 R40, [R205+0x89180] ;  /* 0x08918000cd28783b */ /* 0x000fe80000000200 */
[----:B------:R-:W4:Y:S04]  /*5c0f0*/  LDSM.16.M88.4 R8, [R205+0x81180] ;  /* 0x08118000cd08783b */ /* 0x000f280000000200 */
[----:B------:R-:W-:Y:S04]  /*5c100*/  LDSM.16.M88.4 R44, [R205+0x8a180] ;  /* 0x08a18000cd2c783b */ /* 0x000fe80000000200 */
[----:B------:R-:W-:Y:S01]  /*5c110*/  LDSM.16.M88.4 R48, [R205+0x8b180] ;  /* 0x08b18000cd30783b */ /* 0x000fe20000000200 */
[----:B------:R-:W-:Y:S01]  /*5c120*/  IMAD.MOV.U32 R71, RZ, RZ, R204 ;  /* 0x000000ffff477224 */ /* 0x000fe200078e00cc */
[C---:B-1----:R-:W-:Y:S02]  /*5c130*/  HMMA.1688.F32.TF32 R76, R128.reuse, R12, R100 ;  /* 0x0000000c804c723c */ /* 0x042fe40000081064 */
[----:B------:R-:W-:Y:S04]  /*5c140*/  LDSM.16.M88.4 R52, [R205+0x8c180] ;  /* 0x08c18000cd34783b */ /* 0x000fe80000000200 */
[----:B------:R-:W-:Y:S02]  /*5c150*/  LDSM.16.M88.4 R56, [R205+0x8d180] ;  /* 0x08d18000cd38783b */ /* 0x000fe40000000200 */
[C---:B--2---:R-:W-:Y:S02]  /*5c160*/  HMMA.1688.F32.TF32 R80, R128.reuse, R16, R96 ;  /* 0x000000108050723c */ /* 0x044fe40000081060 */
[----:B------:R-:W1:Y:S04]  /*5c170*/  LDSM.16.M88.4 R60, [R205+0x8e180] ;  /* 0x08e18000cd3c783b */ /* 0x000e680000000200 */
[----:B------:R-:W2:Y:S02]  /*5c180*/  LDSM.16.M88.4 R64, [R205+0x8f180] ;  /* 0x08f18000cd40783b */ /* 0x000ea40000000200 */
[C---:B------:R-:W-:Y:S02]  /*5c190*/  HMMA.1688.F32.TF32 R84, R128.reuse, R20, R176 ;  /* 0x000000148054723c */ /* 0x040fe400000810b0 */
[----:B------:R-:W-:Y:S04]  /*5c1a0*/  LDS R204, [R3+0x38100] ;  /* 0x0381000003cc7984 */ /* 0x000fe80000000800 */
[----:B------:R-:W1:Y:S02]  /*5c1b0*/  LDS R205, [R0+0x38100] ;  /* 0x0381000000cd7984 */ /* 0x000e640000000800 */
[C---:B---3--:R-:W-:Y:S08]  /*5c1c0*/  HMMA.1688.F32.TF32 R68, R128.reuse, R4, R68 ;  /* 0x000000048044723c */ /* 0x048ff00000081044 */
[C---:B----4-:R-:W-:Y:S11]  /*5c1d0*/  HMMA.1688.F32.TF32 R72, R128.reuse, R8, R72 ;  /* 0x000000088048723c */ /* 0x050ff60000081048 */
[----:B------:R-:W-:Y:S04]  /*5c1e0*/  @!UPT UIADD3 URZ, URZ, URZ, URZ ;  /* 0x0000003f3f3ff290 */ /* 0x000fe8000fffe03f */
        /* <DEDUP_REMOVED lines=54> */
[C---:B-1----:R-:W-:Y:S08]  /*5c550*/  HMMA.1688.F32.TF32 R124, R128.reuse, R60, R168 ;  /* 0x0000003c807c723c */ /* 0x042ff000000810a8 */
        /* <DEDUP_REMOVED lines=31> */
[----:B------:R-:W-:Y:S03]  /*5c750*/  HMMA.1688.F32.TF32 R128, R128, R64, R176 ;  /* 0x000000408080723c */ /* 0x000fe600000810b0 */
        /* <DEDUP_REMOVED lines=54> */
[----:B------:R-:W4:Y:S04]  /*5cac0*/  LDL.LU R236, [R1] ;  /* 0x0000000001ec7983 */ /* 0x000f280000300800 */
[----:B------:R-:W4:Y:S04]  /*5cad0*/  LDL.LU R237, [R1+0x4] ;  /* 0x0000040001ed7983 */ /* 0x000f280000300800 */
[----:B------:R-:W-:Y:S04]  /*5cae0*/  STL.64 [R1+0x2718], R130 ;  /* 0x0027188201007387 */ /* 0x000fe80000100a00 */
[----:B------:R-:W-:Y:S01]  /*5caf0*/  STL.64 [R1+0x2710], R128 ;  /* 0x0027108001007387 */ /* 0x000fe20000100a00 */
[----:B------:R-:W-:Y:S01]  /*5cb00*/  MOV R210, R193 ;  /* 0x000000c100d27202 */ /* 0x000fe20000000f00 */
[----:B------:R-:W-:Y:S01]  /*5cb10*/  IMAD.MOV.U32 R211, RZ, RZ, R192 ;  /* 0x000000ffffd37224 */ /* 0x000fe200078e00c0 */
[C---:B--2---:R-:W-:Y:S08]  /*5cb20*/  HMMA.1688.F32.TF32 R196, R204.reuse, R56, R196 ;  /* 0x00000038ccc4723c */ /* 0x044ff000000810c4 */
[C---:B---3--:R-:W-:Y:S08]  /*5cb30*/  HMMA.1688.F32.TF32 R192, R204.reuse, R52, R244 ;  /* 0x00000034ccc0723c */ /* 0x048ff000000810f4 */
[C---:B----4-:R-:W-:Y:S08]  /*5cb40*/  HMMA.1688.F32.TF32 R176, R204.reuse, R48, R176 ;  /* 0x00000030ccb0723c */ /* 0x050ff000000810b0 */
[C---:B------:R-:W-:Y:S08]  /*5cb50*/  HMMA.1688.F32.TF32 R168, R204.reuse, R40, R168 ;  /* 0x00000028cca8723c */ /* 0x040ff000000810a8 */
[C---:B------:R-:W-:Y:S08]  /*5cb60*/  HMMA.1688.F32.TF32 R164, R204.reuse, R36, R164 ;  /* 0x00000024cca4723c */ /* 0x040ff000000810a4 */
[C---:B------:R-:W-:Y:S08]  /*5cb70*/  HMMA.1688.F32.TF32 R160, R204.reuse, R32, R160 ;  /* 0x00000020cca0723c */ /* 0x040ff000000810a0 */
[C---:B------:R-:W-:Y:S08]  /*5cb80*/  HMMA.1688.F32.TF32 R152, R204.reuse, R24, R152 ;  /* 0x00000018cc98723c */ /* 0x040ff00000081098 */
[C---:B------:R-:W-:Y:S11]  /*5cb90*/  HMMA.1688.F32.TF32 R132, R204.reuse, R4, R132 ;  /* 0x00000004cc84723c */ /* 0x040ff60000081084 */
[----:B------:R-:W-:Y:S11]  /*5cba0*/  @!UPT UIADD3 URZ, URZ, URZ, URZ ;  /* 0x0000003f3f3ff290 */ /* 0x000ff6000fffe03f */
[----:B------:R-:W-:Y:S01]  /*5cbb0*/  @!UPT UIADD3 URZ, URZ, URZ, URZ ;  /* 0x0000003f3f3ff290 */ /* 0x000fe2000fffe03f */
[----:B------:R-:W-:Y:S04]  /*5cbc0*/  STL.64 [R1+0x27b0], R134 ;  /* 0x0027b08601007387 */ /* 0x000fe80000100a00 */
[----:B------:R-:W-:Y:S04]  /*5cbd0*/  STL.64 [R1+0x27a8], R132 ;  /* 0x0027a88401007387 */ /* 0x000fe80000100a00 */
[----:B------:R-:W2:Y:S04]  /*5cbe0*/  LDL.LU R218, [R1+0x728] ;  /* 0x0007280001da7983 */ /* 0x000ea80000300800 */
[----:B------:R-:W2:Y:S01]  /*5cbf0*/  LDL.LU R219, [R1+0x72c] ;  /* 0x00072c0001db7983 */ /* 0x000ea20000300800 */
        /* <DEDUP_REMOVED lines=22> */
[----:B------:R-:W-:Y:S01]  /*5cd60*/  IMAD.MOV.U32 R191, RZ, RZ, R212 ;  /* 0x000000ffffbf7224 */ /* 0x000fe200078e00d4 */
[----:B------:R-:W-:Y:S01]  /*5cd70*/  MOV R239, R228 ;  /* 0x000000e400ef7202 */ /* 0x000fe20000000f00 */
[----:B------:R-:W-:Y:S01]  /*5cd80*/  IMAD.MOV.U32 R238, RZ, RZ, R229 ;  /* 0x000000ffffee7224 */ /* 0x000fe200078e00e5 */
[----:B------:R-:W-:Y:S04]  /*5cd90*/  LDS R228, [R3+0x38300] ;  /* 0x0383000003e47984 */ /* 0x000fe80000000800 */
[----:B------:R-:W1:Y:S11]  /*5cda0*/  LDS R229, [R0+0x38300] ;  /* 0x0383000000e57984 */ /* 0x000e760000000800 */
[----:B------:R-:W-:Y:S02]  /*5cdb0*/  @!UPT UIADD3 URZ, URZ, URZ, URZ ;  /* 0x0000003f3f3ff290 */ /* 0x000fe4000fffe03f */
[----:B------:R-:W-:Y:S04]  /*5cdc0*/  STL [R1+0x24c8], R208 ;  /* 0x0024c8d001007387 */ /* 0x000fe80000100800 */
[----:B------:R-:W-:Y:S04]  /*5cdd0*/  STL [R1+0x24c4], R209 ;  /* 0x0024c4d101007387 */ /* 0x000fe80000100800 */
[----:B------:R1:W-:Y:S04]  /*5cde0*/  STL [R1+0x24c0], R210 ;  /* 0x0024c0d201007387 */ /* 0x0003e80000100800 */
[----:B------:R-:W-:Y:S01]  /*5cdf0*/  STL [R1+0x24bc], R211 ;  /* 0x0024bcd301007387 */ /* 0x000fe20000100800 */
[C---:B--2---:R-:W-:Y:S11]  /*5ce00*/  HMMA.1688.F32.TF32 R212, R232.reuse, R8, R216 ;  /* 0x00000008e8d4723c */ /* 0x044ff600000810d8 */
[----:B------:R-:W-:Y:S11]  /*5ce10*/  @!UPT UIADD3 URZ, URZ, URZ, URZ ;  /* 0x0000003f3f3ff290 */ /* 0x000ff6000fffe03f */
[----:B------:R-:W-:Y:S01]  /*5ce20*/  @!UPT UIADD3 URZ, URZ, URZ, URZ ;  /* 0x0000003f3f3ff290 */ /* 0x000fe2000fffe03f */
[----:B------:R2:W-:Y:S04]  /*5ce30*/  STL [R1+0x24cc], R212 ;  /* 0x0024ccd401007387 */ /* 0x0005e80000100800 */
[----:B------:R-:W-:Y:S04]  /*5ce40*/  STL [R1+0x24b8], R213 ;  /* 0x0024b8d501007387 */ /* 0x000fe80000100800 */
[----:B------:R-:W-:Y:S04]  /*5ce50*/  STL [R1+0x24b4], R214 ;  /* 0x0024b4d601007387 */ /* 0x000fe80000100800 */
[----:B------:R-:W-:Y:S01]  /*5ce60*/  STL [R1+0x24b0], R215 ;  /* 0x0024b0d701007387 */ /* 0x000fe20000100800 */
[C---:B---3--:R-:W-:Y:S03]  /*5ce70*/  HMMA.1688.F32.TF32 R216, R232.reuse, R12, R236 ;  /* 0x0000000ce8d8723c */ /* 0x048fe600000810ec */
[----:B------:R-:W3:Y:S04]  /*5ce80*/  LDL.LU R236, [R1+0x6c0] ;  /* 0x0006c00001ec7983 */ /* 0x000ee80000300800 */
[----:B------:R-:W3:Y:S04]  /*5ce90*/  LDL.LU R237, [R1+0x6c4] ;  /* 0x0006c40001ed7983 */ /* 0x000ee80000300800 */
[----:B------:R-:W3:Y:S04]  /*5cea0*/  LDL.LU R238, [R1+0x6c8] ;  /* 0x0006c80001ee7983 */ /* 0x000ee80000300800 */
[----:B------:R-:W3:Y:S01]  /*5ceb0*/  LDL.LU R239, [R1+0x6cc] ;  /* 0x0006cc0001ef7983 */ /* 0x000ee20000300800 */
[C---:B----4-:R-:W-:Y:S07]  /*5cec0*/  HMMA.1688.F32.TF32 R220, R232.reuse, R16, R220 ;  /* 0x00000010e8dc723c */ /* 0x050fee00000810dc */
[----:B------:R4:W-:Y:S04]  /*5ced0*/  STL [R1+0x24dc], R216 ;  /* 0x0024dcd801007387 */ /* 0x0009e80000100800 */
[----:B------:R-:W-:Y:S04]  /*5cee0*/  STL [R1+0x24d8], R217 ;  /* 0x0024d8d901007387 */ /* 0x000fe80000100800 */
[----:B------:R1:W-:Y:S04]  /*5cef0*/  STL [R1+0x24d4], R218 ;  /* 0x0024d4da01007387 */ /* 0x0003e80000100800 */
[----:B------:R1:W-:Y:S04]  /*5cf00*/  STL [R1+0x24d0], R219 ;  /* 0x0024d0db01007387 */ /* 0x0003e80000100800 */
        /* <DEDUP_REMOVED lines=8> */
[C---:B------:R-:W-:Y:S08]  /*5cf90*/  HMMA.1688.F32.TF32 R224, R232.reuse, R20, R224 ;  /* 0x00000014e8e0723c */ /* 0x040ff000000810e0 */
[C---:B------:R-:W-:Y:S08]  /*5cfa0*/  HMMA.1688.F32.TF32 R72, R232.reuse, R24, R188 ;  /* 0x00000018e848723c */ /* 0x040ff000000810bc */
[----:B------:R-:W-:Y:S07]  /*5cfb0*/  HMMA.1688.F32.TF32 R68, R232, R28, R244 ;  /* 0x0000001ce844723c */ /* 0x000fee00000810f4 */
[----:B------:R-:W-:Y:S04]  /*5cfc0*/  STL [R1+0x24fc], R224 ;  /* 0x0024fce001007387 */ /* 0x000fe80000100800 */
[----:B------:R-:W-:Y:S04]  /*5cfd0*/  STL [R1+0x24f8], R225 ;  /* 0x0024f8e101007387 */ /* 0x000fe80000100800 */
[----:B------:R-:W-:Y:S04]  /*5cfe0*/  STL [R1+0x24f4], R226 ;  /* 0x0024f4e201007387 */ /* 0x000fe80000100800 */
[----:B------:R1:W-:Y:S04]  /*5cff0*/  STL [R1+0x24f0], R227 ;  /* 0x0024f0e301007387 */ /* 0x0003e80000100800 */
[----:B------:R-:W-:Y:S04]  /*5d000*/  STL.64 [R1+0x60], R72 ;  /* 0x0000604801007387 */ /* 0x000fe80000100a00 */
[----:B------:R-:W-:Y:S04]  /*5d010*/  STL.64 [R1+0x68], R74 ;  /* 0x0000684a01007387 */ /* 0x000fe80000100a00 */
[----:B------:R-:W4:Y:S04]  /*5d020*/  LDL.LU R244, [R1+0x6a0] ;  /* 0x0006a00001f47983 */ /* 0x000f280000300800 */
[----:B------:R-:W4:Y:S04]  /*5d030*/  LDL.LU R245, [R1+0x6a4] ;  /* 0x0006a40001f57983 */ /* 0x000f280000300800 */
[----:B------:R-:W4:Y:S04]  /*5d040*/  LDL.LU R246, [R1+0x6a8] ;  /* 0x0006a80001f67983 */ /* 0x000f280000300800 */
[----:B------:R-:W4:Y:S01]  /*5d050*/  LDL.LU R247, [R1+0x6ac] ;  /* 0x0006ac0001f77983 */ /* 0x000f220000300800 */
[----:B-1----:R-:W-:Y:S01]  /*5d060*/  MOV R210, R71 ;  /* 0x0000004700d27202 */ /* 0x002fe20000000f00 */
[----:B------:R-:W-:Y:S01]  /*5d070*/  IMAD.MOV.U32 R209, RZ, RZ, R70 ;  /* 0x000000ffffd17224 */ /* 0x000fe200078e0046 */
[----:B--2---:R-:W-:Y:S01]  /*5d080*/  MOV R212, R68 ;  /* 0x0000004400d47202 */ /* 0x004fe20000000f00 */
[----:B------:R-:W-:-:S02]  /*5d090*/  IMAD.MOV.U32 R208, RZ, RZ, R69 ;  /* 0x000000ffffd07224 */ /* 0x000fc400078e0045 */
        /* <DEDUP_REMOVED lines=9> */
[----:B----4-:R-:W-:Y:S01]  /*5d130*/  IMAD.MOV.U32 R216, RZ, RZ, R68 ;  /* 0x000000ffffd87224 */ /* 0x010fe200078e0044 */
[----:B------:R-:W-:Y:S01]  /*5d140*/  MOV R218, R70 ;  /* 0x0000004600da7202 */ /* 0x000fe20000000f00 */
[----:B------:R-:W-:-:S02]  /*5d150*/  IMAD.MOV.U32 R217, RZ, RZ, R69 ;  /* 0x000000ffffd97224 */ /* 0x000fc400078e0045 */
[----:B------:R-:W-:-:S05]  /*5d160*/  IMAD.MOV.U32 R219, RZ, RZ, R71 ;  /* 0x000000ffffdb7224 */ /* 0x000fca00078e0047 */
[----:B------:R4:W-:Y:S04]  /*5d170*/  STL [R1+0x251c], R219 ;  /* 0x00251cdb01007387 */ /* 0x0009e80000100800 */
[----:B------:R1:W-:Y:S04]  /*5d180*/  STL [R1+0x2518], R218 ;  /* 0x002518da01007387 */ /* 0x0003e80000100800 */
[----:B------:R-:W-:Y:S04]  /*5d190*/  STL [R1+0x2514], R217 ;  /* 0x002514d901007387 */ /* 0x000fe80000100800 */
[----:B------:R1:W-:Y:S04]  /*5d1a0*/  STL [R1+0x2510], R216 ;  /* 0x002510d801007387 */ /* 0x0003e80000100800 */
[----:B------:R-:W2:Y:S04]  /*5d1b0*/  LDL.LU R188, [R1+0x680] ;  /* 0x0006800001bc7983 */ /* 0x000ea80000300800 */
[----:B------:R-:W2:Y:S01]  /*5d1c0*/  LDL.LU R189, [R1+0x684] ;  /* 0x0006840001bd7983 */ /* 0x000ea20000300800 */
[C---:B------:R-:W-:Y:S03]  /*5d1d0*/  HMMA.1688.F32.TF32 R68, R232.reuse, R36, R240 ;  /* 0x00000024e844723c */ /* 0x040fe600000810f0 */
[----:B------:R-:W2:Y:S04]  /*5d1e0*/  LDL.LU R190, [R1+0x688] ;  /* 0x0006880001be7983 */ /* 0x000ea80000300800 */
[----:B------:R-:W2:Y:S11]  /*5d1f0*/  LDL.LU R191, [R1+0x68c] ;  /* 0x00068c0001bf7983 */ /* 0x000eb60000300800 */
[----:B------:R-:W-:Y:S06]  /*5d200*/  @!UPT UIADD3 URZ, URZ, URZ, URZ ;  /* 0x0000003f3f3ff290 */ /* 0x000fec000fffe03f */
        /* <DEDUP_REMOVED lines=19> */
[----:B------:R-:W-:Y:S01]  /*5d340*/  MOV R224, R68 ;  /* 0x0000004400e07202 */ /* 0x000fe20000000f00 */
        /* <DEDUP_REMOVED lines=10> */
[----:B------:R-:W-:Y:S01]  /*5d3f0*/  IMAD.MOV.U32 R211, RZ, RZ, R68 ;  /* 0x000000ffffd37224 */ /* 0x000fe200078e0044 */
[----:B------:R-:W-:Y:S01]  /*5d400*/  MOV R214, R70 ;  /* 0x0000004600d67202 */ /* 0x000fe20000000f00 */
[----:B------:R-:W-:-:S02]  /*5d410*/  IMAD.MOV.U32 R213, RZ, RZ, R69 ;  /* 0x000000ffffd57224 */ /* 0x000fc400078e0045 */
[----:B------:R-:W-:Y:S02]  /*5d420*/  IMAD.MOV.U32 R215, RZ, RZ, R71 ;  /* 0x000000ffffd77224 */ /* 0x000fe400078e0047 */
[C---:B--2---:R-:W-:Y:S11]  /*5d430*/  HMMA.1688.F32.TF32 R68, R232.reuse, R48, R188 ;  /* 0x00000030e844723c */ /* 0x044ff600000810bc */
[----:B------:R-:W-:Y:S11]  /*5d440*/  @!UPT UIADD3 URZ, URZ, URZ, URZ ;  /* 0x0000003f3f3ff290 */ /* 0x000ff6000fffe03f */
[----:B------:R-:W-:Y:S02]  /*5d450*/  @!UPT UIADD3 URZ, URZ, URZ, URZ ;  /* 0x0000003f3f3ff290 */ /* 0x000fe4000fffe03f */
[----:B-1----:R-:W-:Y:S01]  /*5d460*/  IMAD.MOV.U32 R210, RZ, RZ, R68 ;  /* 0x000000ffffd27224 */ /* 0x002fe200078e0044 */
[----:B------:R-:W-:Y:S01]  /*5d470*/  MOV R209, R69 ;  /* 0x0000004500d17202 */ /* 0x000fe20000000f00 */
[----:B------:R-:W-:Y:S02]  /*5d480*/  IMAD.MOV.U32 R208, RZ, RZ, R70 ;  /* 0x000000ffffd07224 */ /* 0x000fe400078e0046 */
[----:B------:R-:W-:Y:S02]  /*5d490*/  IMAD.MOV.U32 R212, RZ, RZ, R71 ;  /* 0x000000ffffd47224 */ /* 0x000fe400078e0047 */
[C---:B----4-:R-:W-:Y:S01]  /*5d4a0*/  HMMA.1688.F32.TF32 R68, R232.reuse, R52, R240 ;  /* 0x00000034e844723c */ /* 0x050fe200000810f0 */
[----:B------:R-:W-:Y:S04]  /*5d4b0*/  STL [R1+0x254c], R215 ;  /* 0x00254cd701007387 */ /* 0x000fe80000100800 */
[----:B------:R-:W-:Y:S11]  /*5d4c0*/  STL [R1+0x2548], R214 ;  /* 0x002548d601007387 */ /* 0x000ff60000100800 */
[----:B------:R-:W-:Y:S08]  /*5d4d0*/  @!UPT UIADD3 URZ, URZ, URZ, URZ ;  /* 0x0000003f3f3ff290 */ /* 0x000ff0000fffe03f */
[----:B------:R-:W-:Y:S01]  /*5d4e0*/  MOV R219, R68 ;  /* 0x0000004400db7202 */ /* 0x000fe20000000f00 */
[----:B------:R-:W-:Y:S01]  /*5d4f0*/  IMAD.MOV.U32 R218, RZ, RZ, R69 ;  /* 0x000000ffffda7224 */ /* 0x000fe200078e0045 */
[----:B------:R-:W-:Y:S01]  /*5d500*/  MOV R216, R71 ;  /* 0x0000004700d87202 */ /* 0x000fe20000000f00 */
[----:B------:R-:W-:Y:S02]  /*5d510*/  IMAD.MOV.U32 R217, RZ, RZ, R70 ;  /* 0x000000ffffd97224 */ /* 0x000fe400078e0046 */
[----:B------:R-:W-:Y:S01]  /*5d520*/  HMMA.1688.F32.TF32 R68, R232, R56, R244 ;  /* 0x00000038e844723c */ /* 0x000fe200000810f4 */
[----:B------:R-:W-:Y:S04]  /*5d530*/  STL [R1+0x2544], R213 ;  /* 0x002544d501007387 */ /* 0x000fe80000100800 */
[----:B------:R1:W-:Y:S04]  /*5d540*/  STL [R1+0x2540], R211 ;  /* 0x002540d301007387 */ /* 0x0003e80000100800 */
[----:B------:R2:W-:Y:S04]  /*5d550*/  STL [R1+0x255c], R212 ;  /* 0x00255cd401007387 */ /* 0x0005e80000100800 */
[----:B------:R4:W-:Y:S04]  /*5d560*/  STL [R1+0x2558], R208 ;  /* 0x002558d001007387 */ /* 0x0009e80000100800 */
[----:B------:R1:W-:Y:S04]  /*5d570*/  STL [R1+0x2554], R209 ;  /* 0x002554d101007387 */ /* 0x0003e80000100800 */
[----:B------:R1:W-:Y:S04]  /*5d580*/  STL [R1+0x2550], R210 ;  /* 0x002550d201007387 */ /* 0x0003e80000100800 */
[----:B------:R1:W-:Y:S01]  /*5d590*/  STL [R1+0x256c], R216 ;  /* 0x00256cd801007387 */ /* 0x0003e20000100800 */
[----:B------:R-:W-:-:S03]  /*5d5a0*/  IMAD.MOV.U32 R220, RZ, RZ, R71 ;  /* 0x000000ffffdc7224 */ /* 0x000fc600078e0047 */
[----:B------:R1:W-:Y:S01]  /*5d5b0*/  STL [R1+0x2568], R217 ;  /* 0x002568d901007387 */ /* 0x0003e20000100800 */
[----:B------:R-:W-:-:S03]  /*5d5c0*/  MOV R221, R70 ;  /* 0x0000004600dd7202 */ /* 0x000fc60000000f00 */
[----:B------:R-:W-:Y:S01]  /*5d5d0*/  STL [R1+0x2564], R218 ;  /* 0x002564da01007387 */ /* 0x000fe20000100800 */
[----:B------:R-:W-:-:S03]  /*5d5e0*/  IMAD.MOV.U32 R222, RZ, RZ, R69 ;  /* 0x000000ffffde7224 */ /* 0x000fc600078e0045 */
[----:B------:R1:W-:Y:S01]  /*5d5f0*/  STL [R1+0x2560], R219 ;  /* 0x002560db01007387 */ /* 0x0003e20000100800 */
[----:B------:R-:W-:-:S03]  /*5d600*/  IMAD.MOV.U32 R223, RZ, RZ, R68 ;  /* 0x000000ffffdf7224 */ /* 0x000fc600078e0044 */
[----:B------:R-:W2:Y:S04]  /*5d610*/  LDL.LU R244, [R1+0x640] ;  /* 0x0006400001f47983 */ /* 0x000ea80000300800 */
[----:B------:R-:W2:Y:S04]  /*5d620*/  LDL.LU R245, [R1+0x644] ;  /* 0x0006440001f57983 */ /* 0x000ea80000300800 */
[----:B------:R-:W2:Y:S04]  /*5d630*/  LDL.LU R246, [R1+0x648] ;  /* 0x0006480001f67983 */ /* 0x000ea80000300800 */
[----:B------:R-:W2:Y:S04]  /*5d640*/  LDL.LU R247, [R1+0x64c] ;  /* 0x00064c0001f77983 */ /* 0x000ea80000300800 */
[----:B------:R1:W-:Y:S04]  /*5d650*/  STL [R1+0x257c], R220 ;  /* 0x00257cdc01007387 */ /* 0x0003e80000100800 */
[----:B------:R-:W-:Y:S04]  /*5d660*/  STL [R1+0x2578], R221 ;  /* 0x002578dd01007387 */ /* 0x000fe80000100800 */
[----:B------:R1:W-:Y:S04]  /*5d670*/  STL [R1+0x2574], R222 ;  /* 0x002574de01007387 */ /* 0x0003e80000100800 */
[----:B------:R1:W-:Y:S01]  /*5d680*/  STL [R1+0x2570], R223 ;  /* 0x002570df01007387 */ /* 0x0003e20000100800 */
[----:B---3--:R-:W-:Y:S07]  /*5d690*/  HMMA.1688.F32.TF32 R68, R232, R60, R236 ;  /* 0x0000003ce844723c */ /* 0x008fee00000810ec */
[----:B------:R-:W-:-:S02]  /*5d6a0*/  MOV R236, R251 ;  /* 0x000000fb00ec7202 */ /* 0x000fc40000000f00 */
[----:B------:R-:W3:Y:S04]  /*5d6b0*/  LDL.LU R251, [R1+0x27b8] ;  /* 0x0027b80001fb7983 */ /* 0x000ee80000300800 */
[----:B------:R-:W2:Y:S04]  /*5d6c0*/  LDL.LU R237, [R1+0x1e4] ;  /* 0x0001e40001ed7983 */ /* 0x000ea80000300800 */
[----:B------:R-:W2:Y:S04]  /*5d6d0*/  LDL.LU R238, [R1+0x1e8] ;  /* 0x0001e80001ee7983 */ /* 0x000ea80000300800 */
[----:B------:R-:W2:Y:S03]  /*5d6e0*/  LDL.LU R239, [R1+0x1ec] ;  /* 0x0001ec0001ef7983 */ /* 0x000ea60000300800 */
        /* <DEDUP_REMOVED lines=9> */
[----:B------:R-:W-:Y:S04]  /*5d780*/  LDS R232, [R3+0x38400] ;  /* 0x0384000003e87984 */ /* 0x000fe80000000800 */
[----:B------:R-:W-:Y:S04]  /*5d790*/  LDS R234, [R3+0x3a400] ;  /* 0x03a4000003ea7984 */ /* 0x000fe80000000800 */
[----:B------:R-:W-:Y:S04]  /*5d7a0*/  LDS R233, [R0+0x38400] ;  /* 0x0384000000e97984 */ /* 0x000fe80000000800 */
[----:B------:R-:W3:Y:S09]  /*5d7b0*/  LDS R235, [R0+0x3a400] ;  /* 0x03a4000000eb7984 */ /* 0x000ef20000000800 */
[----:B-1----:R-:W-:Y:S01]  /*5d7c0*/  IMAD.MOV.U32 R211, RZ, RZ, R71 ;  /* 0x000000ffffd37224 */ /* 0x002fe200078e0047 */
[----:B------:R-:W-:Y:S01]  /*5d7d0*/  MOV R213, R70 ;  /* 0x0000004600d57202 */ /* 0x000fe20000000f00 */
[----:B------:R-:W-:-:S02]  /*5d7e0*/  IMAD.MOV.U32 R214, RZ, RZ, R69 ;  /* 0x000000ffffd67224 */ /* 0x000fc400078e0045 */
[----:B------:R-:W-:Y:S01]  /*5d7f0*/  IMAD.MOV.U32 R215, RZ, RZ, R68 ;  /* 0x000000ffffd77224 */ /* 0x000fe200078e0044 */
[----:B------:R1:W-:Y:S04]  /*5d800*/  STL [R1+0x259c], R211 ;  /* 0x00259cd301007387 */ /* 0x0003e80000100800 */
[----:B------:R1:W-:Y:S04]  /*5d810*/  STL [R1+0x2598], R213 ;  /* 0x002598d501007387 */ /* 0x0003e80000100800 */
[----:B------:R-:W-:Y:S04]  /*5d820*/  STL [R1+0x2594], R214 ;  /* 0x002594d601007387 */ /* 0x000fe80000100800 */
[----:B------:R1:W-:Y:S04]  /*5d830*/  STL [R1+0x2590], R215 ;  /* 0x002590d701007387 */ /* 0x0003e80000100800 */
[----:B------:R-:W3:Y:S04]  /*5d840*/  LDL.LU R180, [R1+0x630] ;  /* 0x0006300001b47983 */ /* 0x000ee80000300800 */
[----:B------:R-:W3:Y:S04]  /*5d850*/  LDL.LU R181, [R1+0x634] ;  /* 0x0006340001b57983 */ /* 0x000ee80000300800 */
[----:B------:R-:W3:Y:S04]  /*5d860*/  LDL.LU R182, [R1+0x638] ;  /* 0x0006380001b67983 */ /* 0x000ee80000300800 */
[----:B------:R-:W3:Y:S01]  /*5d870*/  LDL.LU R183, [R1+0x63c] ;  /* 0x00063c0001b77983 */ /* 0x000ee20000300800 */
[C---:B--2---:R-:W-:Y:S03]  /*5d880*/  HMMA.1688.F32.TF32 R248, R228.reuse, R4, R244 ;  /* 0x00000004e4f8723c */ /* 0x044fe600000810f4 */
[----:B------:R-:W2:Y:S04]  /*5d890*/  LDL.LU R184, [R1+0x620] ;  /* 0x0006200001b87983 */ /* 0x000ea80000300800 */
[----:B------:R-:W2:Y:S04]  /*5d8a0*/  LDL.LU R185, [R1+0x624] ;  /* 0x0006240001b97983 */ /* 0x000ea80000300800 */
[----:B------:R-:W2:Y:S04]  /*5d8b0*/  LDL.LU R186, [R1+0x628] ;  /* 0x0006280001ba7983 */ /* 0x000ea80000300800 */
[----:B------:R-:W2:Y:S08]  /*5d8c0*/  LDL.LU R187, [R1+0x62c] ;  /* 0x00062c0001bb7983 */ /* 0x000eb00000300800 */
[----:B------:R1:W-:Y:S04]  /*5d8d0*/  STL [R1+0x25ac], R248 ;  /* 0x0025acf801007387 */ /* 0x0003e80000100800 */
[----:B------:R-:W-:Y:S04]  /*5d8e0*/  STL [R1+0x25a8], R249 ;  /* 0x0025a8f901007387 */ /* 0x000fe80000100800 */
[----:B------:R1:W-:Y:S04]  /*5d8f0*/  STL [R1+0x25a4], R250 ;  /* 0x0025a4fa01007387 */ /* 0x0003e80000100800 */
[----:B------:R1:W-:Y:S04]  /*5d900*/  STL [R1+0x25a0], R251 ;  /* 0x0025a0fb01007387 */ /* 0x0003e80000100800 */
        /* <DEDUP_REMOVED lines=17> */
[----:B------:R-:W-:Y:S01]  /*5da20*/  IMAD.MOV.U32 R212, RZ, RZ, R68 ;  /* 0x000000ffffd47224 */ /* 0x000fe200078e0044 */
[----:B----4-:R-:W-:Y:S01]  /*5da30*/  MOV R208, R69 ;  /* 0x0000004500d07202 */ /* 0x010fe20000000f00 */
[----:B------:R-:W-:-:S02]  /*5da40*/  IMAD.MOV.U32 R209, RZ, RZ, R70 ;  /* 0x000000ffffd17224 */ /* 0x000fc400078e0046 */
[----:B------:R-:W-:-:S05]  /*5da50*/  IMAD.MOV.U32 R210, RZ, RZ, R71 ;  /* 0x000000ffffd27224 */ /* 0x000fca00078e0047 */
[----:B------:R4:W-:Y:S04]  /*5da60*/  STL [R1+0x25bc], R210 ;  /* 0x0025bcd201007387 */ /* 0x0009e80000100800 */
[----:B------:R1:W-:Y:S04]  /*5da70*/  STL [R1+0x25b8], R209 ;  /* 0x0025b8d101007387 */ /* 0x0003e80000100800 */
[----:B------:R1:W-:Y:S04]  /*5da80*/  STL [R1+0x25b4], R208 ;  /* 0x0025b4d001007387 */ /* 0x0003e80000100800 */
[----:B------:R1:W-:Y:S01]  /*5da90*/  STL [R1+0x25b0], R212 ;  /* 0x0025b0d401007387 */ /* 0x0003e20000100800 */
[C---:B---3--:R-:W-:Y:S11]  /*5daa0*/  HMMA.1688.F32.TF32 R68, R228.reuse, R12, R180 ;  /* 0x0000000ce444723c */ /* 0x048ff600000810b4 */
[----:B------:R-:W-:Y:S11]  /*5dab0*/  @!UPT UIADD3 URZ, URZ, URZ, URZ ;  /* 0x0000003f3f3ff290 */ /* 0x000ff6000fffe03f */
[----:B------:R-:W-:Y:S02]  /*5dac0*/  @!UPT UIADD3 URZ, URZ, URZ, URZ ;  /* 0x0000003f3f3ff290 */ /* 0x000fe4000fffe03f */
[----:B------:R-:W-:Y:S01]  /*5dad0*/  MOV R216, R68 ;  /* 0x0000004400d87202 */ /* 0x000fe20000000f00 */
[----:B------:R-:W-:Y:S01]  /*5dae0*/  IMAD.MOV.U32 R217, RZ, RZ, R69 ;  /* 0x000000ffffd97224 */ /* 0x000fe200078e0045 */
[----:B------:R-:W-:Y:S01]  /*5daf0*/  MOV R219, R71 ;  /* 0x0000004700db7202 */ /* 0x000fe20000000f00 */
[----:B------:R-:W-:Y:S02]  /*5db00*/  IMAD.MOV.U32 R218, RZ, RZ, R70 ;  /* 0x000000ffffda7224 */ /* 0x000fe400078e0046 */
[C---:B--2---:R-:W-:Y:S11]  /*5db10*/  HMMA.1688.F32.TF32 R68, R228.reuse, R16, R184 ;  /* 0x00000010e444723c */ /* 0x044ff600000810b8 */
        /* <DEDUP_REMOVED lines=16> */
[----:B-1----:R-:W-:Y:S01]  /*5dc20*/  MOV R211, R68 ;  /* 0x0000004400d37202 */ /* 0x002fe20000000f00 */
[----:B------:R-:W-:Y:S01]  /*5dc30*/  IMAD.MOV.U32 R213, RZ, RZ, R69 ;  /* 0x000000ffffd57224 */ /* 0x000fe200078e0045 */
[----:B------:R-:W-:Y:S01]  /*5dc40*/  MOV R215, R71 ;  /* 0x0000004700d77202 */ /* 0x000fe20000000f00 */
[----:B------:R-:W-:Y:S02]  /*5dc50*/  IMAD.MOV.U32 R214, RZ, RZ, R70 ;  /* 0x000000ffffd67224 */ /* 0x000fe400078e0046 */
[C---:B------:R-:W-:Y:S01]  /*5dc60*/  HMMA.1688.F32.TF32 R68, R228.reuse, R28, R244 ;  /* 0x0000001ce444723c */ /* 0x040fe200000810f4 */
[----:B------:R-:W-:Y:S04]  /*5dc70*/  STL [R1+0x25cc], R219 ;  /* 0x0025ccdb01007387 */ /* 0x000fe80000100800 */
[----:B------:R-:W-:Y:S04]  /*5dc80*/  STL [R1+0x25c8], R218 ;  /* 0x0025c8da01007387 */ /* 0x000fe80000100800 */
[----:B------:R1:W-:Y:S11]  /*5dc90*/  STL [R1+0x25c4], R217 ;  /* 0x0025c4d901007387 */ /* 0x0003f60000100800 */
[----:B------:R-:W-:Y:S04]  /*5dca0*/  @!UPT UIADD3 URZ, URZ, URZ, URZ ;  /* 0x0000003f3f3ff290 */ /* 0x000fe8000fffe03f */
[----:B------:R-:W-:Y:S01]  /*5dcb0*/  IMAD.MOV.U32 R248, RZ, RZ, R68 ;  /* 0x000000fffff87224 */ /* 0x000fe200078e0044 */
[----:B------:R-:W-:Y:S01]  /*5dcc0*/  MOV R250, R70 ;  /* 0x0000004600fa7202 */ /* 0x000fe20000000f00 */
[----:B------:R-:W-:Y:S02]  /*5dcd0*/  IMAD.MOV.U32 R249, RZ, RZ, R69 ;  /* 0x000000fffff97224 */ /* 0x000fe400078e0045 */
[----:B------:R-:W-:Y:S02]  /*5dce0*/  IMAD.MOV.U32 R251, RZ, RZ, R71 ;  /* 0x000000fffffb7224 */ /* 0x000fe400078e0047 */
[----:B------:R-:W-:Y:S01]  /*5dcf0*/  HMMA.1688.F32.TF32 R68, R228, R32, R236 ;  /* 0x00000020e444723c */ /* 0x000fe200000810ec */
[----:B------:R2:W-:Y:S04]  /*5dd00*/  STL [R1+0x25c0], R216 ;  /* 0x0025c0d801007387 */ /* 0x0005e80000100800 */
[----:B------:R-:W3:Y:S04]  /*5dd10*/  LDL.LU R240, [R1+0x2b0] ;  /* 0x0002b00001f07983 */ /* 0x000ee80000300800 */
[----:B------:R-:W3:Y:S04]  /*5dd20*/  LDL.LU R241, [R1+0x2b4] ;  /* 0x0002b40001f17983 */ /* 0x000ee80000300800 */
[----:B------:R-:W3:Y:S04]  /*5dd30*/  LDL.LU R242, [R1+0x2b8] ;  /* 0x0002b80001f27983 */ /* 0x000ee80000300800 */
[----:B------:R-:W3:Y:S04]  /*5dd40*/  LDL.LU R243, [R1+0x2bc] ;  /* 0x0002bc0001f37983 */ /* 0x000ee80000300800 */
[----:B------:R-:W2:Y:S04]  /*5dd50*/  LDL.LU R188, [R1+0x2c0] ;  /* 0x0002c00001bc7983 */ /* 0x000ea80000300800 */
[----:B------:R-:W2:Y:S04]  /*5dd60*/  LDL.LU R189, [R1+0x2c4] ;  /* 0x0002c40001bd7983 */ /* 0x000ea80000300800 */
[----:B------:R-:W2:Y:S04]  /*5dd70*/  LDL.LU R190, [R1+0x2c8] ;  /* 0x0002c80001be7983 */ /* 0x000ea80000300800 */
[----:B------:R-:W2:Y:S01]  /*5dd80*/  LDL.LU R191, [R1+0x2cc] ;  /* 0x0002cc0001bf7983 */ /* 0x000ea20000300800 */
[----:B----4-:R-:W-:-:S03]  /*5dd90*/  IMAD.MOV.U32 R210, RZ, RZ, R68 ;  /* 0x000000ffffd27224 */ /* 0x010fc600078e0044 */
[----:B------:R-:W4:Y:S01]  /*5dda0*/  LDL.LU R184, [R1+0x2d0] ;  /* 0x0002d00001b87983 */ /* 0x000f220000300800 */
[----:B------:R-:W-:-:S03]  /*5ddb0*/  MOV R209, R69 ;  /* 0x0000004500d17202 */ /* 0x000fc60000000f00 */
[----:B------:R-:W4:Y:S01]  /*5ddc0*/  LDL.LU R185, [R1+0x2d4] ;  /* 0x0002d40001b97983 */ /* 0x000f220000300800 */
[----:B------:R-:W-:-:S03]  /*5ddd0*/  IMAD.MOV.U32 R208, RZ, RZ, R70 ;  /* 0x000000ffffd07224 */ /* 0x000fc600078e0046 */
[----:B------:R-:W4:Y:S01]  /*5dde0*/  LDL.LU R186, [R1+0x2d8] ;  /* 0x0002d80001ba7983 */ /* 0x000f220000300800 */
[----:B------:R-:W-:-:S03]  /*5ddf0*/  IMAD.MOV.U32 R212, RZ, RZ, R71 ;  /* 0x000000ffffd47224 */ /* 0x000fc600078e0047 */
        /* <DEDUP_REMOVED lines=82> */
[C---:B---3--:R-:W-:Y:S11]  /*5e320*/  HMMA.1688.F32.TF32 R236, R228.reuse, R40, R236 ;  /* 0x00000028e4ec723c */ /* 0x048ff600000810ec */
[----:B------:R-:W-:Y:S05]  /*5e330*/  @!UPT UIADD3 URZ, URZ, URZ, URZ ;  /* 0x0000003f3f3ff290 */ /* 0x000fea000fffe03f */
[----:B-1----:R-:W-:Y:S01]  /*5e340*/  IMAD.MOV.U32 R217, RZ, RZ, R134 ;  /* 0x000000ffffd97224 */ /* 0x002fe200078e0086 */
[----:B------:R-:W-:Y:S01]  /*5e350*/  MOV R216, R135 ;  /* 0x0000008700d87202 */ /* 0x000fe20000000f00 */
[----:B------:R-:W-:Y:S01]  /*5e360*/  IMAD.MOV.U32 R218, RZ, RZ, R133 ;  /* 0x000000ffffda7224 */ /* 0x000fe200078e0085 */
[----:B------:R-:W-:Y:S01]  /*5e370*/  MOV R219, R132 ;  /* 0x0000008400db7202 */ /* 0x000fe20000000f00 */
[----:B------:R-:W2:Y:S04]  /*5e380*/  LDL.LU.64 R134, [R1+0x27b0] ;  /* 0x0027b00001867983 */ /* 0x000ea80000300a00 */
[----:B------:R-:W2:Y:S04]  /*5e390*/  LDL.LU.64 R132, [R1+0x27a8] ;  /* 0x0027a80001847983 */ /* 0x000ea80000300a00 */
[----:B------:R-:W-:Y:S04]  /*5e3a0*/  STL.64 [R1+0x540], R236 ;  /* 0x000540ec01007387 */ /* 0x000fe80000100a00 */
[----:B------:R1:W-:Y:S04]  /*5e3b0*/  STL.64 [R1+0x548], R238 ;  /* 0x000548ee01007387 */ /* 0x0003e80000100a00 */
[----:B-1----:R-:W3:Y:S04]  /*5e3c0*/  LDL.LU.64 R238, [R1+0x27a0] ;  /* 0x0027a00001ee7983 */ /* 0x002ee80000300a00 */
[----:B------:R-:W2:Y:S01]  /*5e3d0*/  LDL.LU.64 R236, [R1+0x2798] ;  /* 0x0027980001ec7983 */ /* 0x000ea20000300a00 */
[C---:B----4-:R-:W-:Y:S08]  /*5e3e0*/  HMMA.1688.F32.TF32 R128, R228.reuse, R44, R128 ;  /* 0x0000002ce480723c */ /* 0x050ff00000081080 */
        /* <DEDUP_REMOVED lines=18> */
[----:B------:R-:W-:Y:S04]  /*5e510*/  LDS R228, [R3+0x38500] ;  /* 0x0385000003e47984 */ /* 0x000fe80000000800 */
[----:B------:R-:W-:Y:S01]  /*5e520*/  LDS R230, [R3+0x3a500] ;  /* 0x03a5000003e67984 */ /* 0x000fe20000000800 */
[C---:B----4-:R-:W-:Y:S03]  /*5e530*/  HMMA.1688.F32.TF32 R108, R232.reuse, R8, R100 ;  /* 0x00000008e86c723c */ /* 0x050fe60000081064 */
[----:B------:R-:W-:Y:S04]  /*5e540*/  LDS R229, [R0+0x38500] ;  /* 0x0385000000e57984 */ /* 0x000fe80000000800 */
[----:B------:R-:W1:Y:S01]  /*5e550*/  LDS R231, [R0+0x3a500] ;  /* 0x03a5000000e77984 */ /* 0x000e620000000800 */
        /* <DEDUP_REMOVED lines=36> */
[----:B----4-:R-:W-:Y:S07]  /*5e7a0*/  HMMA.1688.F32.TF32 R68, R232, R60, R244 ;  /* 0x0000003ce844723c */ /* 0x010fee00000810f4 */
[----:B------:R-:W-:Y:S04]  /*5e7b0*/  STL.64 [R1+0x360], R76 ;  /* 0x0003604c01007387 */ /* 0x000fe80000100a00 */
[----:B------:R-:W-:Y:S04]  /*5e7c0*/  STL.64 [R1+0x368], R78 ;  /* 0x0003684e01007387 */ /* 0x000fe80000100a00 */
[----:B------:R-:W-:Y:S04]  /*5e7d0*/  STL.64 [R1+0x330], R72 ;  /* 0x0003304801007387 */ /* 0x000fe80000100a00 */
[----:B------:R-:W-:Y:S01]  /*5e7e0*/  STL.64 [R1+0x338], R74 ;  /* 0x0003384a01007387 */ /* 0x000fe20000100a00 */
[----:B---3--:R-:W-:-:S03]  /*5e7f0*/  IMAD.MOV.U32 R240, RZ, RZ, R238 ;  /* 0x000000fffff07224 */ /* 0x008fc600078e00ee */
[----:B------:R-:W3:Y:S01]  /*5e800*/  LDL.LU R238, [R1+0x2794] ;  /* 0x0027940001ee7983 */ /* 0x000ee20000300800 */
[----:B--2---:R-:W-:-:S03]  /*5e810*/  IMAD.MOV.U32 R241, RZ, RZ, R236 ;  /* 0x000000fffff17224 */ /* 0x004fc600078e00ec */
[----:B------:R1:W-:Y:S01]  /*5e820*/  STL.64 [R1+0x2d0], R68 ;  /* 0x0002d04401007387 */ /* 0x0003e20000100a00 */
[----:B------:R-:W-:Y:S01]  /*5e830*/  MOV R242, R237 ;  /* 0x000000ed00f27202 */ /* 0x000fe20000000f00 */
[----:B------:R-:W-:Y:S02]  /*5e840*/  IMAD.MOV.U32 R243, RZ, RZ, R239 ;  /* 0x000000fffff37224 */ /* 0x000fe400078e00ef */
[----:B------:R2:W-:Y:S04]  /*5e850*/  STL.64 [R1+0x2d8], R70 ;  /* 0x0002d84601007387 */ /* 0x0005e80000100a00 */
        /* <DEDUP_REMOVED lines=10> */
[----:B------:R-:W3:Y:S01]  /*5e900*/  LDL.LU R239, [R1+0x2780] ;  /* 0x0027800001ef7983 */ /* 0x000ee20000300800 */
[----:B----4-:R-:W-:Y:S02]  /*5e910*/  IMAD.MOV.U32 R186, RZ, RZ, R236 ;  /* 0x000000ffffba7224 */ /* 0x010fe400078e00ec */
[----:B------:R-:W-:Y:S01]  /*5e920*/  IMAD.MOV.U32 R187, RZ, RZ, R238 ;  /* 0x000000ffffbb7224 */ /* 0x000fe200078e00ee */
[----:B------:R-:W4:Y:S04]  /*5e930*/  LDL.LU R236, [R1+0x277c] ;  /* 0x00277c0001ec7983 */ /* 0x000f280000300800 */
[----:B------:R-:W4:Y:S04]  /*5e940*/  LDL.LU R238, [R1+0x2778] ;  /* 0x0027780001ee7983 */ /* 0x000f280000300800 */
[----:B-1----:R-:W4:Y:S04]  /*5e950*/  LDL.LU R68, [R1+0x1c0] ;  /* 0x0001c00001447983 */ /* 0x002f280000300800 */
[----:B------:R-:W4:Y:S01]  /*5e960*/  LDL.LU R69, [R1+0x1c4] ;  /* 0x0001c40001457983 */ /* 0x000f220000300800 */
[----:B--2---:R-:W-:-:S03]  /*5e970*/  MOV R70, R237 ;  /* 0x000000ed00467202 */ /* 0x004fc60000000f00 */
[----:B------:R-:W2:Y:S01]  /*5e980*/  LDL.LU R237, [R1+0x2774] ;  /* 0x0027740001ed7983 */ /* 0x000ea20000300800 */
[----:B---3--:R-:W-:-:S03]  /*5e990*/  IMAD.MOV.U32 R71, RZ, RZ, R239 ;  /* 0x000000ffff477224 */ /* 0x008fc600078e00ef */
[----:B------:R-:W3:Y:S01]  /*5e9a0*/  LDL.LU R239, [R1+0x2770] ;  /* 0x0027700001ef7983 */ /* 0x000ee20000300800 */
[----:B----4-:R-:W-:-:S03]  /*5e9b0*/  MOV R75, R236 ;  /* 0x000000ec004b7202 */ /* 0x010fc60000000f00 */
[----:B------:R-:W4:Y:S01]  /*5e9c0*/  LDL.LU R72, [R1+0x1d0] ;  /* 0x0001d00001487983 */ /* 0x000f220000300800 */
[----:B------:R-:W-:-:S03]  /*5e9d0*/  IMAD.MOV.U32 R74, RZ, RZ, R238 ;  /* 0x000000ffff4a7224 */ /* 0x000fc600078e00ee */
[----:B------:R-:W4:Y:S04]  /*5e9e0*/  LDL.LU R73, [R1+0x1d4] ;  /* 0x0001d40001497983 */ /* 0x000f280000300800 */
[----:B------:R-:W4:Y:S04]  /*5e9f0*/  LDL.LU R238, [R1+0x276c] ;  /* 0x00276c0001ee7983 */ /* 0x000f280000300800 */
[----:B------:R-:W4:Y:S01]  /*5ea00*/  LDL.LU R236, [R1+0x2768] ;  /* 0x0027680001ec7983 */ /* 0x000f220000300800 */
[----:B--2---:R-:W-:-:S03]  /*5ea10*/  IMAD.MOV.U32 R76, RZ, RZ, R237 ;  /* 0x000000ffff4c7224 */ /* 0x004fc600078e00ed */
[----:B------:R-:W2:Y:S01]  /*5ea20*/  LDL.LU R237, [R1+0x2764] ;  /* 0x0027640001ed7983 */ /* 0x000ea20000300800 */
[----:B---3--:R-:W-:-:S03]  /*5ea30*/  IMAD.MOV.U32 R77, RZ, RZ, R239 ;  /* 0x000000ffff4d7224 */ /* 0x008fc600078e00ef */
[----:B------:R-:W3:Y:S04]  /*5ea40*/  LDL.LU R239, [R1+0x2760] ;  /* 0x0027600001ef7983 */ /* 0x000ee80000300800 */
[----:B------:R-:W3:Y:S04]  /*5ea50*/  LDL.LU R78, [R1+0x928] ;  /* 0x00092800014e7983 */ /* 0x000ee80000300800 */
[----:B------:R-:W3:Y:S01]  /*5ea60*/  LDL.LU R79, [R1+0x92c] ;  /* 0x00092c00014f7983 */ /* 0x000ee20000300800 */
[----:B----4-:R-:W-:-:S03]  /*5ea70*/  MOV R84, R238 ;  /* 0x000000ee00547202 */ /* 0x010fc60000000f00 */
[----:B------:R-:W4:Y:S01]  /*5ea80*/  LDL.LU R238, [R1+0x275c] ;  /* 0x00275c0001ee7983 */ /* 0x000f220000300800 */
[----:B------:R-:W-:-:S03]  /*5ea90*/  IMAD.MOV.U32 R85, RZ, RZ, R236 ;  /* 0x000000ffff557224 */ /* 0x000fc600078e00ec */
[----:B------:R-:W4:Y:S01]  /*5eaa0*/  LDL.LU R236, [R1+0x2758] ;  /* 0x0027580001ec7983 */ /* 0x000f220000300800 */
[----:B--2---:R-:W-:-:S03]  /*5eab0*/  IMAD.MOV.U32 R86, RZ, RZ, R237 ;  /* 0x000000ffff567224 */ /* 0x004fc600078e00ed */
[----:B------:R-:W2:Y:S01]  /*5eac0*/  LDL.LU R237, [R1+0x2754] ;  /* 0x0027540001ed7983 */ /* 0x000ea20000300800 */
[----:B---3--:R-:W-:-:S03]  /*5ead0*/  MOV R87, R239 ;  /* 0x000000ef00577202 */ /* 0x008fc60000000f00 */
[----:B------:R-:W3:Y:S04]  /*5eae0*/  LDL.LU R239, [R1+0x2750] ;  /* 0x0027500001ef7983 */ /* 0x000ee80000300800 */
[----:B------:R-:W3:Y:S04]  /*5eaf0*/  LDL.LU R88, [R1+0x950] ;  /* 0x0009500001587983 */ /* 0x000ee80000300800 */
[----:B------:R-:W3:Y:S04]  /*5eb00*/  LDL.LU R89, [R1+0x954] ;  /* 0x0009540001597983 */ /* 0x000ee80000300800 */
[----:B------:R-:W3:Y:S01]  /*5eb10*/  LDL.LU R90, [R1+0x958] ;  /* 0x00095800015a7983 */ /* 0x000ee20000300800 */
[----:B----4-:R-:W-:Y:S01]  /*5eb20*/  IMAD.MOV.U32 R95, RZ, RZ, R238 ;  /* 0x000000ffff5f7224 */ /* 0x010fe200078e00ee */
[----:B------:R-:W-:-:S02]  /*5eb30*/  MOV R94, R236 ;  /* 0x000000ec005e7202 */ /* 0x000fc40000000f00 */
        /* <DEDUP_REMOVED lines=13> */
[----:B----4-:R-:W-:Y:S02]  /*5ec10*/  IMAD.MOV.U32 R104, RZ, RZ, R236 ;  /* 0x000000ffff687224 */ /* 0x010fe400078e00ec */
[----:B------:R-:W2:Y:S01]  /*5ec20*/  LDL.LU R236, [R1+0x273c] ;  /* 0x00273c0001ec7983 */ /* 0x000ea20000300800 */
[----:B------:R-:W-:-:S03]  /*5ec30*/  MOV R105, R238 ;  /* 0x000000ee00697202 */ /* 0x000fc60000000f00 */
[----:B------:R-:W3:Y:S04]  /*5ec40*/  LDL.LU R238, [R1+0x2738] ;  /* 0x0027380001ee7983 */ /* 0x000ee80000300800 */
[----:B------:R-:W4:Y:S04]  /*5ec50*/  LDL.LU R239, [R1+0x2734] ;  /* 0x0027340001ef7983 */ /* 0x000f280000300800 */
[----:B------:R-:W4:Y:S04]  /*5ec60*/  LDL.LU R237, [R1+0x2730] ;  /* 0x0027300001ed7983 */ /* 0x000f280000300800 */
[----:B------:R-:W4:Y:S04]  /*5ec70*/  LDL.LU R108, [R1+0x9a0] ;  /* 0x0009a000016c7983 */ /* 0x000f280000300800 */
[----:B------:R-:W4:Y:S04]  /*5ec80*/  LDL.LU R109, [R1+0x9a4] ;  /* 0x0009a400016d7983 */ /* 0x000f280000300800 */
[----:B------:R-:W4:Y:S04]  /*5ec90*/  LDL.LU R110, [R1+0x9a8] ;  /* 0x0009a800016e7983 */ /* 0x000f280000300800 */
[----:B------:R-:W4:Y:S01]  /*5eca0*/  LDL.LU R111, [R1+0x9ac] ;  /* 0x0009ac00016f7983 */ /* 0x000f220000300800 */
[----:B--2---:R-:W-:-:S03]  /*5ecb0*/  MOV R119, R236 ;  /* 0x000000ec00777202 */ /* 0x004fc60000000f00 */
[----:B------:R-:W2:Y:S01]  /*5ecc0*/  LDL.LU R236, [R1+0x290] ;  /* 0x0002900001ec7983 */ /* 0x000ea20000300800 */
[----:B---3--:R-:W-:Y:S01]  /*5ecd0*/  IMAD.MOV.U32 R117, RZ, RZ, R238 ;  /* 0x000000ffff757224 */ /* 0x008fe200078e00ee */
[----:B----4-:R-:W-:Y:S01]  /*5ece0*/  MOV R116, R239 ;  /* 0x000000ef00747202 */ /* 0x010fe20000000f00 */
[----:B------:R-:W-:Y:S02]  /*5ecf0*/  IMAD.MOV.U32 R118, RZ, RZ, R237 ;  /* 0x000000ffff767224 */ /* 0x000fe400078e00ed */
        /* <DEDUP_REMOVED lines=36> */
[----:B------:R-:W2:Y:S04]  /*5ef40*/  LDL.LU.64 R238, [R1+0x2728] ;  /* 0x0027280001ee7983 */ /* 0x000ea80000300a00 */
[----:B------:R-:W2:Y:S01]  /*5ef50*/  LDL.LU.64 R236, [R1+0x2720] ;  /* 0x0027200001ec7983 */ /* 0x000ea20000300a00 */
[C---:B------:R-:W-:Y:S08]  /*5ef60*/  HMMA.1688.F32.TF32 R116, R228.reuse, R20, R116 ;  /* 0x00000014e474723c */ /* 0x040ff00000081074 */
[C---:B---3--:R-:W-:Y:S08]  /*5ef70*/  HMMA.1688.F32.TF32 R120, R228.reuse, R16, R120 ;  /* 0x00000010e478723c */ /* 0x048ff00000081078 */
[C---:B----4-:R-:W-:Y:S01]  /*5ef80*/  HMMA.1688.F32.TF32 R124, R228.reuse, R12, R124 ;  /* 0x0000000ce47c723c */ /* 0x050fe2000008107c */
[----:B------:R-:W-:Y:S07]  /*5ef90*/  STL.64 [R1+0x2a0], R232 ;  /* 0x0002a0e801007387 */ /* 0x000fee0000100a00 */
[C---:B------:R-:W-:Y:S01]  /*5efa0*/  HMMA.1688.F32.TF32 R128, R228.reuse, R8, R128 ;  /* 0x00000008e480723c */ /* 0x040fe20000081080 */
[----:B------:R-:W-:Y:S04]  /*5efb0*/  STL.64 [R1+0x2a8], R234 ;  /* 0x0002a8ea01007387 */ /* 0x000fe80000100a00 */
[----:B------:R-:W-:Y:S04]  /*5efc0*/  LDS R232, [R3+0x38600] ;  /* 0x0386000003e87984 */ /* 0x000fe80000000800 */
[----:B------:R-:W-:Y:S04]  /*5efd0*/  LDS R234, [R3+0x3a600] ;  /* 0x03a6000003ea7984 */ /* 0x000fe80000000800 */
[----:B------:R-:W-:Y:S01]  /*5efe0*/  LDS R233, [R0+0x38600] ;  /* 0x0386000000e97984 */ /* 0x000fe20000000800 */
[C---:B------:R-:W-:Y:S03]  /*5eff0*/  HMMA.1688.F32.TF32 R112, R228.reuse, R24, R112 ;  /* 0x00000018e470723c */ /* 0x040fe60000081070 */
[----:B------:R-:W1:Y:S05]  /*5f000*/  LDS R235, [R0+0x3a600] ;  /* 0x03a6000000eb7984 */ /* 0x000e6a0000000800 */
[C---:B--2---:R-:W-:Y:S11]  /*5f010*/  HMMA.1688.F32.TF32 R236, R228.reuse, R4, R236 ;  /* 0x00000004e4ec723c */ /* 0x044ff600000810ec */
[----:B------:R-:W-:Y:S11]  /*5f020*/  @!UPT UIADD3 URZ, URZ, URZ, URZ ;  /* 0x0000003f3f3ff290 */ /* 0x000ff6000fffe03f */
[----:B------:R-:W-:Y:S01]  /*5f030*/  @!UPT UIADD3 URZ, URZ, URZ, URZ ;  /* 0x0000003f3f3ff290 */ /* 0x000fe2000fffe03f */
[----:B------:R-:W-:Y:S04]  /*5f040*/  STL.64 [R1+0x290], R236 ;  /* 0x000290ec01007387 */ /* 0x000fe80000100a00 */
[----:B------:R-:W-:Y:S04]  /*5f050*/  STL.64 [R1+0x298], R238 ;  /* 0x000298ee01007387 */ /* 0x000fe80000100a00 */
[----:B------:R-:W-:Y:S04]  /*5f060*/  STL.64 [R1+0x2b0], R128 ;  /* 0x0002b08001007387 */ /* 0x000fe80000100a00 */
[----:B------:R2:W-:Y:S04]  /*5f070*/  STL.64 [R1+0x2b8], R130 ;  /* 0x0002b88201007387 */ /* 0x0005e80000100a00 */
[----:B------:R-:W-:Y:S04]  /*5f080*/  LDS R236, [R3+0x38700] ;  /* 0x0387000003ec7984 */ /* 0x000fe80000000800 */
[----:B------:R-:W-:Y:S04]  /*5f090*/  LDS R238, [R3+0x3a700] ;  /* 0x03a7000003ee7984 */ /* 0x000fe80000000800 */
[----:B--2---:R-:W2:Y:S04]  /*5f0a0*/  LDL.LU.64 R130, [R1+0x2718] ;  /* 0x0027180001827983 */ /* 0x004ea80000300a00 */
        /* <DEDUP_REMOVED lines=9> */
[----:B-1----:R-:W2:Y:S04]  /*5f140*/  LDL.LU.64 R122, [R1+0x26f8] ;  /* 0x0026f800017a7983 */ /* 0x002ea80000300a00 */
[----:B------:R-:W2:Y:S04]  /*5f150*/  LDL.LU.64 R120, [R1+0x26f0] ;  /* 0x0026f00001787983 */ /* 0x000ea80000300a00 */
[----:B------:R-:W-:Y:S04]  /*5f160*/  STL.64 [R1+0x350], R116 ;  /* 0x0003507401007387 */ /* 0x000fe80000100a00 */
[----:B------:R1:W-:Y:S04]  /*5f170*/  STL.64 [R1+0x358], R118 ;  /* 0x0003587601007387 */ /* 0x0003e80000100a00 */
[----:B------:R-:W-:Y:S04]  /*5f180*/  STL.64 [R1+0x380], R112 ;  /* 0x0003807001007387 */ /* 0x000fe80000100a00 */
[----:B------:R4:W-:Y:S01]  /*5f190*/  STL.64 [R1+0x388], R114 ;  /* 0x0003887201007387 */ /* 0x0009e20000100a00 */
[C---:B-1----:R-:W-:Y:S08]  /*5f1a0*/  HMMA.1688.F32.TF32 R116, R228.reuse, R28, R108 ;  /* 0x0000001ce474723c */ /* 0x042ff0000008106c */
[C---:B----4-:R-:W-:Y:S08]  /*5f1b0*/  HMMA.1688.F32.TF32 R112, R228.reuse, R32, R104 ;  /* 0x00000020e470723c */ /* 0x050ff00000081068 */
        /* <DEDUP_REMOVED lines=9> */
[----:B------:R-:W-:Y:S01]  /*5f250*/  HMMA.1688.F32.TF32 R80, R228, R64, R72 ;  /* 0x00000040e450723c */ /* 0x000fe20000081048 */
        /* <DEDUP_REMOVED lines=28> */
[C---:B----4-:R-:W-:Y:S08]  /*5f420*/  HMMA.1688.F32.TF32 R72, R232.reuse, R20, R240 ;  /* 0x00000014e848723c */ /* 0x050ff000000810f0 */
[C---:B-1----:R-:W-:Y:S07]  /*5f430*/  HMMA.1688.F32.TF32 R68, R232.reuse, R24, R244 ;  /* 0x00000018e844723c */ /* 0x042fee00000810f4 */
[----:B------:R-:W-:Y:S04]  /*5f440*/  STL.64 [R1+0x2e0], R76 ;  /* 0x0002e04c01007387 */ /* 0x000fe80000100a00 */
[----:B------:R-:W-:Y:S04]  /*5f450*/  STL.64 [R1+0x2e8], R78 ;  /* 0x0002e84e01007387 */ /* 0x000fe80000100a00 */
[----:B------:R-:W3:Y:S04]  /*5f460*/  LDL.LU R188, [R1+0x40] ;  /* 0x0000400001bc7983 */ /* 0x000ee80000300800 */
        /* <DEDUP_REMOVED lines=79> */
[C---:B--2---:R-:W-:Y:S11]  /*5f960*/  HMMA.1688.F32.TF32 R244, R232.reuse, R28, R244 ;  /* 0x0000001ce8f4723c */ /* 0x044ff600000810f4 */
[----:B------:R-:W-:Y:S11]  /*5f970*/  @!UPT UIADD3 URZ, URZ, URZ, URZ ;  /* 0x0000003f3f3ff290 */ /* 0x000ff6000fffe03f */
[----:B------:R-:W-:Y:S01]  /*5f980*/  @!UPT UIADD3 URZ, URZ, URZ, URZ ;  /* 0x0000003f3f3ff290 */ /* 0x000fe2000fffe03f */
[----:B------:R1:W-:Y:S04]  /*5f990*/  STL.64 [R1+0x1b0], R244 ;  /* 0x0001b0f401007387 */ /* 0x0003e80000100a00 */
[----:B------:R2:W-:Y:S04]  /*5f9a0*/  STL.64 [R1+0x1b8], R246 ;  /* 0x0001b8f601007387 */ /* 0x0005e80000100a00 */
[----:B-1----:R-:W4:Y:S04]  /*5f9b0*/  LDL.LU R244, [R1+0x20] ;  /* 0x0000200001f47983 */ /* 0x002f280000300800 */
[----:B------:R-:W4:Y:S04]  /*5f9c0*/  LDL.LU R245, [R1+0x24] ;  /* 0x0000240001f57983 */ /* 0x000f280000300800 */
[----:B--2---:R-:W4:Y:S04]  /*5f9d0*/  LDL.LU R246, [R1+0x28] ;  /* 0x0000280001f67983 */ /* 0x004f280000300800 */
[----:B------:R-:W4:Y:S01]  /*5f9e0*/  LDL.LU R247, [R1+0x2c] ;  /* 0x00002c0001f77983 */ /* 0x000f220000300800 */
[C---:B---3--:R-:W-:Y:S08]  /*5f9f0*/  HMMA.1688.F32.TF32 R116, R232.reuse, R32, R116 ;  /* 0x00000020e874723c */ /* 0x048ff00000081074 */
[C---:B------:R-:W-:Y:S08]  /*5fa00*/  HMMA.1688.F32.TF32 R112, R232.reuse, R36, R112 ;  /* 0x00000024e870723c */ /* 0x040ff00000081070 */
[C---:B------:R-:W-:Y:S08]  /*5fa10*/  HMMA.1688.F32.TF32 R108, R232.reuse, R40, R108 ;  /* 0x00000028e86c723c */ /* 0x040ff0000008106c */
[C---:B------:R-:W-:Y:S01]  /*5fa20*/  HMMA.1688.F32.TF32 R104, R232.reuse, R44, R104 ;  /* 0x0000002ce868723c */ /* 0x040fe20000081068 */
        /* <DEDUP_REMOVED lines=9> */
[----:B------:R1:W-:Y:S07]  /*5fac0*/  STL.64 [R1+0x198], R114 ;  /* 0x0001987201007387 */ /* 0x0003ee0000100a00 */
[----:B------:R-:W-:Y:S01]  /*5fad0*/  HMMA.1688.F32.TF32 R232, R232, R64, R84 ;  /* 0x00000040e8e8723c */ /* 0x000fe20000081054 */
[----:B-1----:R-:W3:Y:S04]  /*5fae0*/  LDL.LU.64 R114, [R1+0x26d8] ;  /* 0x0026d80001727983 */ /* 0x002ee80000300a00 */
[----:B------:R-:W3:Y:S04]  /*5faf0*/  LDL.LU.64 R112, [R1+0x26d0] ;  /* 0x0026d00001707983 */ /* 0x000ee80000300a00 */
        /* <DEDUP_REMOVED lines=30> */
[----:B------:R-:W2:Y:S04]  /*5fce0*/  LDL.LU.64 R86, [R1+0x2668] ;  /* 0x0026680001567983 */ /* 0x000ea80000300a00 */
[----:B------:R-:W2:Y:S01]  /*5fcf0*/  LDL.LU.64 R84, [R1+0x2660] ;  /* 0x0026600001547983 */ /* 0x000ea20000300a00 */
[C---:B------:R-:W-:Y:S03]  /*5fd00*/  HMMA.1688.F32.TF32 R184, R236.reuse, R28, R184 ;  /* 0x0000001cecb8723c */ /* 0x040fe600000810b8 */
[----:B------:R1:W-:Y:S04]  /*5fd10*/  STL.64 [R1+0x120], R232 ;  /* 0x000120e801007387 */ /* 0x0003e80000100a00 */
[----:B------:R-:W-:Y:S01]  /*5fd20*/  STL.64 [R1+0x128], R234 ;  /* 0x000128ea01007387 */ /* 0x000fe20000100a00 */
[C---:B------:R-:W-:Y:S03]  /*5fd30*/  HMMA.1688.F32.TF32 R188, R236.reuse, R32, R188 ;  /* 0x00000020ecbc723c */ /* 0x040fe600000810bc */
[----:B-1----:R-:W2:Y:S04]  /*5fd40*/  LDL.LU R232, [R1+0x10] ;  /* 0x0000100001e87983 */ /* 0x002ea80000300800 */
[----:B------:R-:W2:Y:S04]  /*5fd50*/  LDL.LU R233, [R1+0x14] ;  /* 0x0000140001e97983 */ /* 0x000ea80000300800 */
[----:B------:R-:W-:Y:S04]  /*5fd60*/  STL.64 [R1+0x110], R80 ;  /* 0x0001105001007387 */ /* 0x000fe80000100a00 */
[----:B------:R1:W-:Y:S01]  /*5fd70*/  STL.64 [R1+0x118], R82 ;  /* 0x0001185201007387 */ /* 0x0003e20000100a00 */
[C---:B------:R-:W-:Y:S03]  /*5fd80*/  HMMA.1688.F32.TF32 R240, R236.reuse, R36, R240 ;  /* 0x00000024ecf0723c */ /* 0x040fe600000810f0 */
[----:B-1----:R-:W3:Y:S04]  /*5fd90*/  LDL.LU.64 R82, [R1+0x2658] ;  /* 0x0026580001527983 */ /* 0x002ee80000300a00 */
[----:B------:R-:W3:Y:S04]  /*5fda0*/  LDL.LU.64 R80, [R1+0x2650] ;  /* 0x0026500001507983 */ /* 0x000ee80000300a00 */
[----:B------:R-:W-:Y:S04]  /*5fdb0*/  STL.64 [R1+0x100], R76 ;  /* 0x0001004c01007387 */ /* 0x000fe80000100a00 */
[----:B------:R1:W-:Y:S04]  /*5fdc0*/  STL.64 [R1+0x108], R78 ;  /* 0x0001084e01007387 */ /* 0x0003e80000100a00 */
[----:B-1----:R-:W3:Y:S04]  /*5fdd0*/  LDL.LU.64 R78, [R1+0x2648] ;  /* 0x00264800014e7983 */ /* 0x002ee80000300a00 */
[----:B------:R-:W3:Y:S04]  /*5fde0*/  LDL.LU.64 R76, [R1+0x2640] ;  /* 0x00264000014c7983 */ /* 0x000ee80000300a00 */
[----:B------:R-:W-:Y:S01]  /*5fdf0*/  STL.64 [R1+0xf0], R72 ;  /* 0x0000f04801007387 */ /* 0x000fe20000100a00 */
[----:B----4-:R-:W-:Y:S03]  /*5fe00*/  HMMA.1688.F32.TF32 R244, R236, R40, R244 ;  /* 0x00000028ecf4723c */ /* 0x010fe600000810f4 */
        /* <DEDUP_REMOVED lines=8> */
[----:B------:R-:W-:Y:S04]  /*5fe90*/  STL.64 [R1+0xd8], R230 ;  /* 0x0000d8e601007387 */ /* 0x000fe80000100a00 */
[----:B------:R-:W-:Y:S04]  /*5fea0*/  STL.64 [R1+0xc0], R180 ;  /* 0x0000c0b401007387 */ /* 0x000fe80000100a00 */
[----:B------:R1:W-:Y:S01]  /*5feb0*/  STL.64 [R1+0xc8], R182 ;  /* 0x0000c8b601007387 */ /* 0x0003e20000100a00 */
[----:B------:R-:W-:Y:S01]  /*5fec0*/  IMAD.MOV.U32 R21, RZ, RZ, R242 ;  /* 0x000000ffff157224 */ /* 0x000fe200078e00f2 */
[----:B------:R-:W-:Y:S01]  /*5fed0*/  MOV R20, R243 ;  /* 0x000000f300147202 */ /* 0x000fe20000000f00 */
[----:B------:R-:W-:Y:S01]  /*5fee0*/  IMAD.MOV.U32 R24, RZ, RZ, R241 ;  /* 0x000000ffff187224 */ /* 0x000fe200078e00f1 */
[----:B------:R-:W-:Y:S01]  /*5fef0*/  MOV R25, R240 ;  /* 0x000000f000197202 */ /* 0x000fe20000000f00 */
[----:B------:R-:W-:Y:S01]  /*5ff00*/  IMAD.MOV.U32 R12, RZ, RZ, R247 ;  /* 0x000000ffff0c7224 */ /* 0x000fe200078e00f7 */
[----:B------:R-:W-:Y:S01]  /*5ff10*/  MOV R13, R246 ;  /* 0x000000f6000d7202 */ /* 0x000fe20000000f00 */
[----:B------:R-:W-:Y:S01]  /*5ff20*/  IMAD.MOV.U32 R17, RZ, RZ, R244 ;  /* 0x000000ffff117224 */ /* 0x000fe200078e00f4 */
[----:B------:R-:W-:Y:S04]  /*5ff30*/  LDS R228, [R3+0x3c000] ;  /* 0x03c0000003e47984 */ /* 0x000fe80000000800 */
[----:B-1----:R-:W4:Y:S04]  /*5ff40*/  LDL.LU.64 R182, [R1+0x2618] ;  /* 0x0026180001b67983 */ /* 0x002f280000300a00 */
[----:B------:R-:W4:Y:S04]  /*5ff50*/  LDL.LU.64 R180, [R1+0x2610] ;  /* 0x0026100001b47983 */ /* 0x000f280000300a00 */
[----:B------:R-:W-:Y:S04]  /*5ff60*/  STL.64 [R1+0xb0], R184 ;  /* 0x0000b0b801007387 */ /* 0x000fe80000100a00 */
[----:B------:R1:W-:Y:S01]  /*5ff70*/  STL.64 [R1+0xb8], R186 ;  /* 0x0000b8ba01007387 */ /* 0x0003e20000100a00 */
[----:B------:R-:W-:-:S02]  /*5ff80*/  IMAD.MOV.U32 R16, RZ, RZ, R245 ;  /* 0x000000ffff107224 */ /* 0x000fc400078e00f5 */
[----:B------:R-:W-:Y:S01]  /*5ff90*/  IMAD.MOV.U32 R234, RZ, RZ, R252 ;  /* 0x000000ffffea7224 */ /* 0x000fe200078e00fc */
[----:B------:R-:W-:Y:S01]  /*5ffa0*/  LDS R230, [R3+0x3e000] ;  /* 0x03e0000003e67984 */ /* 0x000fe20000000800 */
[----:B------:R-:W-:-:S03]  /*5ffb0*/  IMAD.MOV.U32 R235, RZ, RZ, R2 ;  /* 0x000000ffffeb7224 */ /* 0x000fc600078e0002 */
[----:B------:R-:W-:Y:S04]  /*5ffc0*/  LDS R229, [R0+0x3c000] ;  /* 0x03c0000000e57984 */ /* 0x000fe80000000800 */
[----:B-1----:R-:W4:Y:S04]  /*5ffd0*/  LDL.LU.64 R186, [R1+0x2608] ;  /* 0x0026080001ba7983 */ /* 0x002f280000300a00 */
[----:B------:R-:W4:Y:S04]  /*5ffe0*/  LDL.LU.64 R184, [R1+0x2600] ;  /* 0x0026000001b87983 */ /* 0x000f280000300a00 */
[----:B------:R-:W-:Y:S04]  /*5fff0*/  STL.64 [R1+0xa0], R188 ;  /* 0x0000a0bc01007387 */ /* 0x000fe80000100a00 */
[----:B------:R1:W-:Y:S04]  /*60000*/  STL.64 [R1+0xa8], R190 ;  /* 0x0000a8be01007387 */ /* 0x0003e80000100a00 */
[----:B------:R-:W3:Y:S04]  /*60010*/  LDS R231, [R0+0x3e000] ;  /* 0x03e0000000e77984 */ /* 0x000ee80000000800 */
[----:B-1----:R-:W4:Y:S04]  /*60020*/  LDL.LU.64 R190, [R1+0x25f8] ;  /* 0x0025f80001be7983 */ /* 0x002f280000300a00 */
[----:B------:R-:W4:Y:S04]  /*60030*/  LDL.LU.64 R188, [R1+0x25f0] ;  /* 0x0025f00001bc7983 */ /* 0x000f280000300a00 */
[----:B------:R-:W4:Y:S04]  /*60040*/  LDL.LU.64 R242, [R1+0x25e8] ;  /* 0x0025e80001f27983 */ /* 0x000f280000300a00 */
[----:B------:R-:W4:Y:S04]  /*60050*/  LDL.LU.64 R240, [R1+0x25e0] ;  /* 0x0025e00001f07983 */ /* 0x000f280000300a00 */
[----:B------:R-:W4:Y:S04]  /*60060*/  LDL.LU.64 R246, [R1+0x25d8] ;  /* 0x0025d80001f67983 */ /* 0x000f280000300a00 */
[----:B------:R-:W4:Y:S01]  /*60070*/  LDL.LU.64 R244, [R1+0x25d0] ;  /* 0x0025d00001f47983 */ /* 0x000f220000300a00 */
[----:B--2---:R-:W-:Y:S11]  /*60080*/  HMMA.1688.F32.TF32 R232, R236, R44, R232 ;  /* 0x0000002cece8723c */ /* 0x004ff600000810e8 */
[----:B------:R-:W-:Y:S11]  /*60090*/  @!UPT UIADD3 URZ, URZ, URZ, URZ ;  /* 0x0000003f3f3ff290 */ /* 0x000ff6000fffe03f */
[----:B------:R-:W-:Y:S02]  /*600a0*/  @!UPT UIADD3 URZ, URZ, URZ, URZ ;  /* 0x0000003f3f3ff290 */ /* 0x000fe4000fffe03f */
[----:B------:R-:W-:Y:S01]  /*600b0*/  IMAD.MOV.U32 R40, RZ, RZ, R232 ;  /* 0x000000ffff287224 */ /* 0x000fe200078e00e8 */
[----:B------:R-:W-:Y:S01]  /*600c0*/  MOV R41, R233 ;  /* 0x000000e900297202 */ /* 0x000fe20000000f00 */
[----:B------:R-:W-:Y:S02]  /*600d0*/  IMAD.MOV.U32 R45, RZ, RZ, R234 ;  /* 0x000000ffff2d7224 */ /* 0x000fe400078e00ea */
[----:B------:R-:W-:Y:S01]  /*600e0*/  IMAD.MOV.U32 R44, RZ, RZ, R235 ;  /* 0x000000ffff2c7224 */ /* 0x000fe200078e00eb */
[----:B---3--:R-:W-:Y:S08]  /*600f0*/  HMMA.1688.F32.TF32 R76, R228, R14, R76 ;  /* 0x0000000ee44c723c */ /* 0x008ff0000008104c */
[----:B----4-:R-:W-:Y:S08]  /*60100*/  HMMA.1688.F32.TF32 R232, R236, R48, R244 ;  /* 0x00000030ece8723c */ /* 0x010ff000000810f4 */
[C---:B------:R-:W-:Y:S08]  /*60110*/  HMMA.1688.F32.TF32 R244, R228.reuse, R6, R68 ;  /* 0x00000006e4f4723c */ /* 0x040ff00000081044 */
[----:B------:R-:W-:Y:S08]  /*60120*/  HMMA.1688.F32.TF32 R68, R228, R18, R80 ;  /* 0x00000012e444723c */ /* 0x000ff00000081050 */
[----:B------:R-:W-:Y:S01]  /*60130*/  MOV R28, R232 ;  /* 0x000000e8001c7202 */ /* 0x000fe20000000f00 */
[----:B------:R-:W-:Y:S01]  /*60140*/  IMAD.MOV.U32 R29, RZ, RZ, R233 ;  /* 0x000000ffff1d7224 */ /* 0x000fe200078e00e9 */
[----:B------:R-:W-:Y:S01]  /*60150*/  MOV R252, R235 ;  /* 0x000000eb00fc7202 */ /* 0x000fe20000000f00 */
[----:B------:R-:W-:-:S02]  /*60160*/  IMAD.MOV.U32 R2, RZ, RZ, R234 ;  /* 0x000000ffff027224 */ /* 0x000fc400078e00ea */
[----:B------:R-:W-:Y:S08]  /*60170*/  HMMA.1688.F32.TF32 R232, R236, R52, R240 ;  /* 0x00000034ece8723c */ /* 0x000ff000000810f0 */
[C---:B------:R-:W-:Y:S01]  /*60180*/  HMMA.1688.F32.TF32 R240, R228.reuse, R10, R72 ;  /* 0x0000000ae4f0723c */ /* 0x040fe20000081048 */
[----:B------:R-:W-:Y:S04]  /*60190*/  STL.64 [R1+0x23d0], R246 ;  /* 0x0023d0f601007387 */ /* 0x000fe80000100a00 */
[----:B------:R-:W-:Y:S03]  /*601a0*/  STL.64 [R1+0x23c8], R244 ;  /* 0x0023c8f401007387 */ /* 0x000fe60000100a00 */
[C---:B------:R-:W-:Y:S11]  /*601b0*/  HMMA.1688.F32.TF32 R72, R228.reuse, R22, R84 ;  /* 0x00000016e448723c */ /* 0x040ff60000081054 */
[----:B------:R-:W-:Y:S04]  /*601c0*/  @!UPT UIADD3 URZ, URZ, URZ, URZ ;  /* 0x0000003f3f3ff290 */ /* 0x000fe8000fffe03f */
[----:B------:R-:W-:Y:S04]  /*601d0*/  STL.64 [R1+0x23e0], R242 ;  /* 0x0023e0f201007387 */ /* 0x000fe80000100a00 */
[----:B------:R-:W-:Y:S04]  /*601e0*/  STL.64 [R1+0x23d8], R240 ;  /* 0x0023d8f001007387 */ /* 0x000fe80000100a00 */
[----:B------:R-:W-:Y:S04]  /*601f0*/  STL.64 [R1+0x550], R76 ;  /* 0x0005504c01007387 */ /* 0x000fe80000100a00 */
[----:B------:R1:W-:Y:S04]  /*60200*/  STL.64 [R1+0x558], R78 ;  /* 0x0005584e01007387 */ /* 0x0003e80000100a00 */
[----:B------:R-:W-:Y:S04]  /*60210*/  STL.64 [R1+0x5b0], R68 ;  /* 0x0005b04401007387 */ /* 0x000fe80000100a00 */
[----:B------:R2:W-:Y:S01]  /*60220*/  STL.64 [R1+0x5b8], R70 ;  /* 0x0005b84601007387 */ /* 0x0005e20000100a00 */
[C---:B-1----:R-:W-:Y:S08]  /*60230*/  HMMA.1688.F32.TF32 R76, R228.reuse, R26, R88 ;  /* 0x0000001ae44c723c */ /* 0x042ff00000081058 */
[----:B--2---:R-:W-:Y:S01]  /*60240*/  HMMA.1688.F32.TF32 R68, R228, R30, R92 ;  /* 0x0000001ee444723c */ /* 0x004fe2000008105c */
[----:B------:R-:W-:Y:S04]  /*60250*/  STL.64 [R1+0x640], R72 ;  /* 0x0006404801007387 */ /* 0x000fe80000100a00 */
[----:B------:R1:W-:Y:S03]  /*60260*/  STL.64 [R1+0x648], R74 ;  /* 0x0006484a01007387 */ /* 0x0003e60000100a00 */
[----:B------:R-:W-:Y:S07]  /*60270*/  HMMA.1688.F32.TF32 R188, R236, R56, R188 ;  /* 0x00000038ecbc723c */ /* 0x000fee00000810bc */
[----:B------:R-:W-:Y:S01]  /*60280*/  STL.64 [R1+0x6e0], R76 ;  /* 0x0006e04c01007387 */ /* 0x000fe20000100a00 */
[C---:B-1----:R-:W-:Y:S03]  /*60290*/  HMMA.1688.F32.TF32 R72, R228.reuse, R34, R96 ;  /* 0x00000022e448723c */ /* 0x042fe60000081060 */
[----:B------:R1:W-:Y:S04]  /*602a0*/  STL.64 [R1+0x6e8], R78 ;  /* 0x0006e84e01007387 */ /* 0x0003e80000100a00 */
[----:B------:R-:W-:Y:S04]  /*602b0*/  STL.64 [R1+0x850], R68 ;  /* 0x0008504401007387 */ /* 0x000fe80000100a00 */
[----:B------:R2:W-:Y:S01]  /*602c0*/  STL.64 [R1+0x858], R70 ;  /* 0x0008584601007387 */ /* 0x0005e20000100a00 */
[C---:B-1----:R-:W-:Y:S04]  /*602d0*/  HMMA.1688.F32.TF32 R76, R228.reuse, R38, R100 ;  /* 0x00000026e44c723c */ /* 0x042fe80000081064 */
[----:B------:R-:W-:Y:S01]  /*602e0*/  IMAD.MOV.U32 R32, RZ, RZ, R188 ;  /* 0x000000ffff207224 */ /* 0x000fe200078e00bc */
[----:B------:R-:W-:Y:S01]  /*602f0*/  MOV R33, R189 ;  /* 0x000000bd00217202 */ /* 0x000fe20000000f00 */
[----:B------:R-:W-:Y:S01]  /*60300*/  IMAD.MOV.U32 R53, RZ, RZ, R190 ;  /* 0x000000ffff357224 */ /* 0x000fe200078e00be */
[----:B------:R-:W-:Y:S01]  /*60310*/  LDS R188, [R3+0x3c100] ;  /* 0x03c1000003bc7984 */ /* 0x000fe20000000800 */
[----:B--2---:R-:W-:Y:S03]  /*60320*/  HMMA.1688.F32.TF32 R68, R228, R42, R104 ;  /* 0x0000002ae444723c */ /* 0x004fe60000081068 */
[----:B------:R-:W-:Y:S01]  /*60330*/  STL.64 [R1+0x840], R72 ;  /* 0x0008404801007387 */ /* 0x000fe20000100a00 */
[----:B------:R-:W-:-:S03]  /*60340*/  IMAD.MOV.U32 R52, RZ, RZ, R191 ;  /* 0x000000ffff347224 */ /* 0x000fc600078e00bf */
[----:B------:R1:W-:Y:S04]  /*60350*/  STL.64 [R1+0x848], R74 ;  /* 0x0008484a01007387 */ /* 0x0003e80000100a00 */
[----:B------:R-:W-:Y:S04]  /*60360*/  LDS R190, [R3+0x3e100] ;  /* 0x03e1000003be7984 */ /* 0x000fe80000000800 */
[----:B------:R-:W-:Y:S01]  /*60370*/  LDS R189, [R0+0x3c100] ;  /* 0x03c1000000bd7984 */ /* 0x000fe20000000800 */
[C---:B-1----:R-:W-:Y:S03]  /*60380*/  HMMA.1688.F32.TF32 R72, R228.reuse, R46, R108 ;  /* 0x0000002ee448723c */ /* 0x042fe6000008106c */
[----:B------:R-:W-:Y:S04]  /*60390*/  STL.64 [R1+0x8a0], R76 ;  /* 0x0008a04c01007387 */ /* 0x000fe80000100a00 */
[----:B------:R1:W-:Y:S04]  /*603a0*/  STL.64 [R1+0x8a8], R78 ;  /* 0x0008a84e01007387 */ /* 0x0003e80000100a00 */
[----:B------:R-:W2:Y:S04]  /*603b0*/  LDS R191, [R0+0x3e100] ;  /* 0x03e1000000bf7984 */ /* 0x000ea80000000800 */
[----:B------:R-:W-:Y:S01]  /*603c0*/  STL.64 [R1+0x890], R68 ;  /* 0x0008904401007387 */ /* 0x000fe20000100a00 */
[----:B-1----:R-:W-:Y:S03]  /*603d0*/  HMMA.1688.F32.TF32 R76, R228, R50, R112 ;  /* 0x00000032e44c723c */ /* 0x002fe60000081070 */
[----:B------:R1:W-:Y:S05]  /*603e0*/  STL.64 [R1+0x898], R70 ;  /* 0x0008984601007387 */ /* 0x0003ea0000100a00 */
[C---:B------:R-:W-:Y:S08]  /*603f0*/  HMMA.1688.F32.TF32 R180, R236.reuse, R64, R180 ;  /* 0x00000040ecb4723c */ /* 0x040ff000000810b4 */
[----:B------:R-:W-:Y:S01]  /*60400*/  HMMA.1688.F32.TF32 R184, R236, R60, R184 ;  /* 0x0000003cecb8723c */ /* 0x000fe200000810b8 */
[----:B------:R-:W-:Y:S01]  /*60410*/  IMAD.MOV.U32 R36, RZ, RZ, R232 ;  /* 0x000000ffff247224 */ /* 0x000fe200078e00e8 */
[----:B------:R-:W-:Y:S01]  /*60420*/  MOV R49, R234 ;  /* 0x000000ea00317202 */ /* 0x000fe20000000f00 */
[----:B------:R-:W-:-:S02]  /*60430*/  IMAD.MOV.U32 R37, RZ, RZ, R233 ;  /* 0x000000ffff257224 */ /* 0x000fc400078e00e9 */
[----:B------:R-:W-:Y:S02]  /*60440*/  IMAD.MOV.U32 R48, RZ, RZ, R235 ;  /* 0x000000ffff307224 */ /* 0x000fe400078e00eb */
[----:B------:R-:W-:Y:S01]  /*60450*/  IMAD.MOV.U32 R244, RZ, RZ, R219 ;  /* 0x000000fffff47224 */ /* 0x000fe200078e00db */
[C---:B-1----:R-:W-:Y:S01]  /*60460*/  HMMA.1688.F32.TF32 R68, R228.reuse, R54, R116 ;  /* 0x00000036e444723c */ /* 0x042fe20000081074 */
[----:B------:R-:W-:Y:S04]  /*60470*/  STL.64 [R1+0x8d0], R72 ;  /* 0x0008d04801007387 */ /* 0x000fe80000100a00 */
[----:B------:R1:W-:Y:S04]  /*60480*/  STL.64 [R1+0x8d8], R74 ;  /* 0x0008d84a01007387 */ /* 0x0003e80000100a00 */
[----:B------:R-:W-:Y:S04]  /*60490*/  STL.64 [R1+0x8c0], R76 ;  /* 0x0008c04c01007387 */ /* 0x000fe80000100a00 */
[----:B------:R3:W-:Y:S01]  /*604a0*/  STL.64 [R1+0x8c8], R78 ;  /* 0x0008c84e01007387 */ /* 0x0007e20000100a00 */
[----:B-1----:R-:W-:Y:S01]  /*604b0*/  HMMA.1688.F32.TF32 R72, R228, R58, R120 ;  /* 0x0000003ae448723c */ /* 0x002fe20000081078 */
[----:B------:R-:W-:Y:S01]  /*604c0*/  IMAD.MOV.U32 R61, RZ, RZ, R180 ;  /* 0x000000ffff3d7224 */ /* 0x000fe200078e00b4 */
[----:B------:R-:W-:Y:S01]  /*604d0*/  MOV R57, R182 ;  /* 0x000000b600397202 */ /* 0x000fe20000000f00 */
[----:B------:R-:W-:Y:S01]  /*604e0*/  IMAD.MOV.U32 R60, RZ, RZ, R181 ;  /* 0x000000ffff3c7224 */ /* 0x000fe200078e00b5 */
[----:B------:R-:W-:Y:S01]  /*604f0*/  MOV R245, R218 ;  /* 0x000000da00f57202 */ /* 0x000fe20000000f00 */
[----:B------:R-:W-:-:S04]  /*60500*/  IMAD.MOV.U32 R56, RZ, RZ, R183 ;  /* 0x000000ffff387224 */ /* 0x000fc800078e00b7 */
[----:B------:R-:W-:Y:S01]  /*60510*/  STL.64 [R1+0x8b0], R68 ;  /* 0x0008b04401007387 */ /* 0x000fe20000100a00 */
[----:B---3--:R-:W-:Y:S03]  /*60520*/  HMMA.1688.F32.TF32 R76, R228, R62, R124 ;  /* 0x0000003ee44c723c */ /* 0x008fe6000008107c */
[----:B------:R1:W-:Y:S01]  /*60530*/  STL.64 [R1+0x8b8], R70 ;  /* 0x0008b84601007387 */ /* 0x0003e20000100a00 */
[----:B------:R-:W-:Y:S01]  /*60540*/  MOV R9, R184 ;  /* 0x000000b800097202 */ /* 0x000fe20000000f00 */
[----:B------:R-:W-:Y:S01]  /*60550*/  IMAD.MOV.U32 R8, RZ, RZ, R185 ;  /* 0x000000ffff087224 */ /* 0x000fe200078e00b9 */
[----:B------:R-:W-:Y:S01]  /*60560*/  MOV R4, R187 ;  /* 0x000000bb00047202 */ /* 0x000fe20000000f00 */
[----:B------:R-:W-:Y:S02]  /*60570*/  IMAD.MOV.U32 R246, RZ, RZ, R217 ;  /* 0x000000fffff67224 */ /* 0x000fe400078e00d9 */
[----:B------:R-:W-:Y:S01]  /*60580*/  IMAD.MOV.U32 R247, RZ, RZ, R216 ;  /* 0x000000fffff77224 */ /* 0x000fe200078e00d8 */
[----:B--2---:R-:W-:Y:S01]  /*60590*/  HMMA.1688.F32.TF32 R236, R188, R14, R140 ;  /* 0x0000000ebcec723c */ /* 0x004fe2000008108c */
[----:B------:R-:W-:Y:S01]  /*605a0*/  IMAD.MOV.U32 R5, RZ, RZ, R186 ;  /* 0x000000ffff057224 */ /* 0x000fe200078e00ba */
[----:B------:R-:W-:Y:S01]  /*605b0*/  MOV R240, R210 ;  /* 0x000000d200f07202 */ /* 0x000fe20000000f00 */
[----:B------:R-:W-:Y:S01]  /*605c0*/  IMAD.MOV.U32 R241, RZ, RZ, R209 ;  /* 0x000000fffff17224 */ /* 0x000fe200078e00d1 */
[----:B------:R-:W-:-:S04]  /*605d0*/  MOV R243, R212 ;  /* 0x000000d400f37202 */ /* 0x000fc80000000f00 */
[----:B-1----:R-:W-:Y:S08]  /*605e0*/  HMMA.1688.F32.TF32 R68, R228, R66, R128 ;  /* 0x00000042e444723c */ /* 0x002ff00000081080 */
[C---:B------:R-:W-:Y:S08]  /*605f0*/  HMMA.1688.F32.TF32 R228, R188.reuse, R6, R132 ;  /* 0x00000006bce4723c */ /* 0x040ff00000081084 */
[C---:B------:R-:W-:Y:S01]  /*60600*/  HMMA.1688.F32.TF32 R180, R188.reuse, R10, R136 ;  /* 0x0000000abcb4723c */ /* 0x040fe20000081088 */
[----:B------:R-:W-:Y:S07]  /*60610*/  STL.64 [R1+0x880], R72 ;  /* 0x0008804801007387 */ /* 0x000fee0000100a00 */
[C---:B------:R-:W-:Y:S01]  /*60620*/  HMMA.1688.F32.TF32 R232, R188.reuse, R18, R144 ;  /* 0x00000012bce8723c */ /* 0x040fe20000081090 */
[----:B------:R-:W-:Y:S07]  /*60630*/  STL.64 [R1+0x888], R74 ;  /* 0x0008884a01007387 */ /* 0x000fee0000100a00 */
[C---:B------:R-:W-:Y:S08]  /*60640*/  HMMA.1688.F32.TF32 R184, R188.reuse, R22, R148 ;  /* 0x00000016bcb8723c */ /* 0x040ff00000081094 */
[----:B------:R-:W-:Y:S01]  /*60650*/  HMMA.1688.F32.TF32 R80, R188, R34, R160 ;  /* 0x00000022bc50723c */ /* 0x000fe200000810a0 */
[----:B------:R-:W-:Y:S01]  /*60660*/  IMAD.MOV.U32 R242, RZ, RZ, R208 ;  /* 0x000000fffff27224 */ /* 0x000fe200078e00d0 */
[----:B------:R-:W-:Y:S01]  /*60670*/  STL.64 [R1+0x870], R76 ;  /* 0x0008704c01007387 */ /* 0x000fe20000100a00 */
[----:B------:R1:W-:Y:S02]  /*60680*/  STL.64 [R1+0x878], R78 ;  /* 0x0008784e01007387 */ /* 0x0003e40000100a00 */
        /* <DEDUP_REMOVED lines=11> */
[C---:B-1----:R-:W-:Y:S01]  /*60740*/  HMMA.1688.F32.TF32 R76, R188.reuse, R26, R152 ;  /* 0x0000001abc4c723c */ /* 0x042fe20000081098 */
[----:B------:R-:W-:Y:S01]  /*60750*/  STL.64 [R1+0x860], R68 ;  /* 0x0008604401007387 */ /* 0x000fe20000100a00 */
[----:B------:R1:W-:Y:S02]  /*60760*/  STL.64 [R1+0x868], R70 ;  /* 0x0008684601007387 */ /* 0x0003e40000100a00 */
[----:B------:R-:W-:Y:S01]  /*60770*/  STL.64 [R1+0x23f0], R230 ;  /* 0x0023f0e601007387 */ /* 0x000fe20000100a00 */
[----:B------:R-:W-:Y:S01]  /*60780*/  MOV R87, R227 ;  /* 0x000000e300577202 */ /* 0x000fe20000000f00 */
[----:B------:R-:W-:Y:S04]  /*60790*/  LDS R72, [R3+0x3c200] ;  /* 0x03c2000003487984 */ /* 0x000fe80000000800 */
[----:B------:R-:W-:Y:S04]  /*607a0*/  LDS R74, [R3+0x3e200] ;  /* 0x03e20000034a7984 */ /* 0x000fe80000000800 */
[----:B------:R-:W-:Y:S04]  /*607b0*/  LDS R73, [R0+0x3c200] ;  /* 0x03c2000000497984 */ /* 0x000fe80000000800 */
[----:B------:R-:W-:Y:S04]  /*607c0*/  LDS R75, [R0+0x3e200] ;  /* 0x03e20000004b7984 */ /* 0x000fe80000000800 */
[----:B------:R-:W-:Y:S04]  /*607d0*/  LDS R96, [R3+0x3c300] ;  /* 0x03c3000003607984 */ /* 0x000fe80000000800 */
[----:B------:R-:W-:Y:S04]  /*607e0*/  LDS R98, [R3+0x3e300] ;  /* 0x03e3000003627984 */ /* 0x000fe80000000800 */
[----:B------:R-:W-:Y:S04]  /*607f0*/  LDS R97, [R0+0x3c300] ;  /* 0x03c3000000617984 */ /* 0x000fe80000000800 */
[----:B------:R-:W2:Y:S04]  /*60800*/  LDS R99, [R0+0x3e300] ;  /* 0x03e3000000637984 */ /* 0x000ea80000000800 */
[----:B------:R-:W-:Y:S01]  /*60810*/  LDS R120, [R3+0x3c400] ;  /* 0x03c4000003787984 */ /* 0x000fe20000000800 */
[C---:B-1----:R-:W-:Y:S03]  /*60820*/  HMMA.1688.F32.TF32 R68, R188.reuse, R30, R156 ;  /* 0x0000001ebc44723c */ /* 0x042fe6000008109c */
[----:B------:R-:W-:Y:S01]  /*60830*/  STL.64 [R1+0x23e8], R228 ;  /* 0x0023e8e401007387 */ /* 0x000fe20000100a00 */
[----:B------:R-:W-:Y:S02]  /*60840*/  STL.64 [R1+0x2408], R182 ;  /* 0x002408b601007387 */ /* 0x000fe40000100a00 */
[----:B------:R-:W-:Y:S02]  /*60850*/  STL.64 [R1+0x2400], R180 ;  /* 0x002400b401007387 */ /* 0x000fe40000100a00 */
[----:B------:R-:W-:Y:S01]  /*60860*/  STL.64 [R1+0x2418], R238 ;  /* 0x002418ee01007387 */ /* 0x000fe20000100a00 */
[----:B------:R-:W-:Y:S01]  /*60870*/  STL.64 [R1+0x2410], R236 ;  /* 0x002410ec01007387 */ /* 0x000fe20000100a00 */
[----:B------:R-:W-:Y:S02]  /*60880*/  STL.64 [R1+0x2428], R234 ;  /* 0x002428ea01007387 */ /* 0x000fe40000100a00 */
[----:B------:R-:W-:Y:S02]  /*60890*/  STL.64 [R1+0x2420], R232 ;  /* 0x002420e801007387 */ /* 0x000fe40000100a00 */
[----:B------:R-:W-:Y:S01]  /*608a0*/  STL.64 [R1+0x2438], R186 ;  /* 0x002438ba01007387 */ /* 0x000fe20000100a00 */
[----:B------:R-:W-:Y:S01]  /*608b0*/  STL.64 [R1+0x2430], R184 ;  /* 0x002430b801007387 */ /* 0x000fe20000100a00 */
[----:B------:R-:W-:Y:S02]  /*608c0*/  STL.64 [R1+0x580], R76 ;  /* 0x0005804c01007387 */ /* 0x000fe40000100a00 */
[----:B------:R1:W-:Y:S01]  /*608d0*/  STL.64 [R1+0x588], R78 ;  /* 0x0005884e01007387 */ /* 0x0003e20000100a00 */
[----:B------:R-:W-:Y:S04]  /*608e0*/  LDS R122, [R3+0x3e400] ;  /* 0x03e40000037a7984 */ /* 0x000fe80000000800 */
[----:B------:R-:W-:Y:S04]  /*608f0*/  LDS R121, [R0+0x3c400] ;  /* 0x03c4000000797984 */ /* 0x000fe80000000800 */
[----:B------:R-:W3:Y:S01]  /*60900*/  LDS R123, [R0+0x3e400] ;  /* 0x03e40000007b7984 */ /* 0x000ee20000000800 */
[C---:B-1----:R-:W-:Y:S03]  /*60910*/  HMMA.1688.F32.TF32 R76, R188.reuse, R38, R164 ;  /* 0x00000026bc4c723c */ /* 0x042fe600000810a4 */
[----:B------:R-:W-:Y:S01]  /*60920*/  STL.64 [R1+0x7e0], R68 ;  /* 0x0007e04401007387 */ /* 0x000fe20000100a00 */
[----:B------:R1:W-:Y:S04]  /*60930*/  STL.64 [R1+0x7e8], R70 ;  /* 0x0007e84601007387 */ /* 0x0003e80000100a00 */
[----:B-1----:R-:W-:Y:S01]  /*60940*/  HMMA.1688.F32.TF32 R68, R188, R42, R168 ;  /* 0x0000002abc44723c */ /* 0x002fe200000810a8 */
[----:B------:R-:W-:Y:S01]  /*60950*/  STL.64 [R1+0x7d0], R80 ;  /* 0x0007d05001007387 */ /* 0x000fe20000100a00 */
[----:B------:R1:W-:Y:S06]  /*60960*/  STL.64 [R1+0x7d8], R82 ;  /* 0x0007d85201007387 */ /* 0x0003ec0000100a00 */
[C---:B--2---:R-:W-:Y:S08]  /*60970*/  HMMA.1688.F32.TF32 R100, R96.reuse, R30, R100 ;  /* 0x0000001e6064723c */ /* 0x044ff00000081064 */
[C---:B------:R-:W-:Y:S08]  /*60980*/  HMMA.1688.F32.TF32 R84, R96.reuse, R22, R84 ;  /* 0x000000166054723c */ /* 0x040ff00000081054 */
[----:B------:R-:W-:Y:S01]  /*60990*/  HMMA.1688.F32.TF32 R88, R96, R26, R88 ;  /* 0x0000001a6058723c */ /* 0x000fe20000081058 */
[----:B------:R-:W-:Y:S04]  /*609a0*/  LDS R170, [R3+0x3e700] ;  /* 0x03e7000003aa7984 */ /* 0x000fe80000000800 */
[----:B------:R-:W-:Y:S01]  /*609b0*/  STL.64 [R1+0x830], R76 ;  /* 0x0008304c01007387 */ /* 0x000fe20000100a00 */
[----:B------:R2:W-:Y:S03]  /*609c0*/  STL.64 [R1+0x838], R78 ;  /* 0x0008384e01007387 */ /* 0x0005e60000100a00 */
[----:B------:R-:W-:Y:S04]  /*609d0*/  LDS R168, [R3+0x3c700] ;  /* 0x03c7000003a87984 */ /* 0x000fe80000000800 */
[----:B------:R-:W-:Y:S04]  /*609e0*/  LDS R171, [R0+0x3e700] ;  /* 0x03e7000000ab7984 */ /* 0x000fe80000000800 */
[----:B------:R-:W-:Y:S01]  /*609f0*/  LDS R169, [R0+0x3c700] ;  /* 0x03c7000000a97984 */ /* 0x000fe20000000800 */
[C---:B-1----:R-:W-:Y:S08]  /*60a00*/  HMMA.1688.F32.TF32 R80, R188.reuse, R46, R172 ;  /* 0x0000002ebc50723c */ /* 0x042ff000000810ac */
[C---:B--2---:R-:W-:Y:S01]  /*60a10*/  HMMA.1688.F32.TF32 R76, R188.reuse, R50, R176 ;  /* 0x00000032bc4c723c */ /* 0x044fe200000810b0 */
[----:B------:R-:W-:Y:S01]  /*60a20*/  STL.64 [R1+0x820], R68 ;  /* 0x0008204401007387 */ /* 0x000fe20000100a00 */
[----:B------:R1:W-:Y:S03]  /*60a30*/  STL.64 [R1+0x828], R70 ;  /* 0x0008284601007387 */ /* 0x0003e60000100a00 */
[----:B------:R-:W-:Y:S04]  /*60a40*/  LDS R172, [R3+0x3c600] ;  /* 0x03c6000003ac7984 */ /* 0x000fe80000000800 */
[----:B------:R-:W-:Y:S04]  /*60a50*/  LDS R174, [R3+0x3e600] ;  /* 0x03e6000003ae7984 */ /* 0x000fe80000000800 */
[----:B------:R-:W-:Y:S04]  /*60a60*/  LDS R173, [R0+0x3c600] ;  /* 0x03c6000000ad7984 */ /* 0x000fe80000000800 */
[----:B------:R-:W-:Y:S01]  /*60a70*/  LDS R175, [R0+0x3e600] ;  /* 0x03e6000000af7984 */ /* 0x000fe20000000800 */
[C---:B-1----:R-:W-:Y:S03]  /*60a80*/  HMMA.1688.F32.TF32 R68, R188.reuse, R54, R192 ;  /* 0x00000036bc44723c */ /* 0x042fe600000810c0 */
[----:B------:R-:W-:Y:S01]  /*60a90*/  STL.64 [R1+0x810], R80 ;  /* 0x0008105001007387 */ /* 0x000fe20000100a00 */
[----:B------:R1:W-:Y:S02]  /*60aa0*/  STL.64 [R1+0x818], R82 ;  /* 0x0008185201007387 */ /* 0x0003e40000100a00 */
[----:B------:R-:W-:Y:S02]  /*60ab0*/  STL.64 [R1+0x800], R76 ;  /* 0x0008004c01007387 */ /* 0x000fe40000100a00 */
[----:B------:R2:W-:Y:S01]  /*60ac0*/  STL.64 [R1+0x808], R78 ;  /* 0x0008084e01007387 */ /* 0x0005e20000100a00 */
[C---:B-1----:R-:W-:Y:S08]  /*60ad0*/  HMMA.1688.F32.TF32 R80, R188.reuse, R58, R196 ;  /* 0x0000003abc50723c */ /* 0x042ff000000810c4 */
[C---:B--2---:R-:W-:Y:S06]  /*60ae0*/  HMMA.1688.F32.TF32 R76, R188.reuse, R62, R200 ;  /* 0x0000003ebc4c723c */ /* 0x044fec00000810c8 */
[----:B------:R-:W-:Y:S01]  /*60af0*/  STL.64 [R1+0x7f0], R68 ;  /* 0x0007f04401007387 */ /* 0x000fe20000100a00 */
[----:B------:R1:W-:Y:S02]  /*60b00*/  STL.64 [R1+0x7f8], R70 ;  /* 0x0007f84601007387 */ /* 0x0003e40000100a00 */
[----:B-1----:R-:W-:Y:S06]  /*60b10*/  HMMA.1688.F32.TF32 R68, R188, R66, R204 ;  /* 0x00000042bc44723c */ /* 0x002fec00000810cc */
[----:B------:R1:W-:Y:S01]  /*60b20*/  STL.64 [R1+0x7c0], R80 ;  /* 0x0007c05001007387 */ /* 0x0003e20000100a00 */
[----:B------:R2:W-:Y:S07]  /*60b30*/  STL.64 [R1+0x7c8], R82 ;  /* 0x0007c85201007387 */ /* 0x0005ee0000100a00 */
[----:B------:R-:W-:Y:S02]  /*60b40*/  STL.64 [R1+0x7b0], R76 ;  /* 0x0007b04c01007387 */ /* 0x000fe40000100a00 */
[----:B------:R4:W-:Y:S01]  /*60b50*/  STL.64 [R1+0x7b8], R78 ;  /* 0x0007b84e01007387 */ /* 0x0009e20000100a00 */
[----:B------:R-:W4:Y:S06]  /*60b60*/  LDL.LU R219, [R1+0x25cc] ;  /* 0x0025cc0001db7983 */ /* 0x000f2c0000300800 */
[----:B------:R1:W-:Y:S01]  /*60b70*/  STL.64 [R1+0x7a0], R68 ;  /* 0x0007a04401007387 */ /* 0x0003e20000100a00 */
[----:B------:R1:W-:Y:S02]  /*60b80*/  STL.64 [R1+0x7a8], R70 ;  /* 0x0007a84601007387 */ /* 0x0003e40000100a00 */
[----:B------:R-:W3:Y:S02]  /*60b90*/  LDL.LU R218, [R1+0x25c8] ;  /* 0x0025c80001da7983 */ /* 0x000ee40000300800 */
[----:B------:R-:W3:Y:S01]  /*60ba0*/  LDL.LU R217, [R1+0x25c4] ;  /* 0x0025c40001d97983 */ /* 0x000ee20000300800 */
[----:B------:R-:W3:Y:S01]  /*60bb0*/  LDL.LU R216, [R1+0x25c0] ;  /* 0x0025c00001d87983 */ /* 0x000ee20000300800 */
[----:B------:R-:W3:Y:S02]  /*60bc0*/  LDL.LU R210, [R1+0x25bc] ;  /* 0x0025bc0001d27983 */ /* 0x000ee40000300800 */
        /* <DEDUP_REMOVED lines=15> */
[----:B-1----:R-:W-:-:S02]  /*60cc0*/  IMAD.MOV.U32 R80, RZ, RZ, R220 ;  /* 0x000000ffff507224 */ /* 0x002fc400078e00dc */
[----:B------:R-:W3:Y:S02]  /*60cd0*/  LDL.LU R220, [R1+0x257c] ;  /* 0x00257c0001dc7983 */ /* 0x000ee40000300800 */
[----:B------:R-:W-:Y:S01]  /*60ce0*/  IMAD.MOV.U32 R81, RZ, RZ, R221 ;  /* 0x000000ffff517224 */ /* 0x000fe200078e00dd */
[----:B--2---:R-:W-:Y:S01]  /*60cf0*/  MOV R82, R222 ;  /* 0x000000de00527202 */ /* 0x004fe20000000f00 */
[----:B------:R-:W2:Y:S01]  /*60d00*/  LDL.LU R221, [R1+0x2578] ;  /* 0x0025780001dd7983 */ /* 0x000ea20000300800 */
[----:B------:R-:W2:Y:S02]  /*60d10*/  LDL.LU R222, [R1+0x2574] ;  /* 0x0025740001de7983 */ /* 0x000ea40000300800 */
[----:B------:R-:W-:Y:S02]  /*60d20*/  IMAD.MOV.U32 R83, RZ, RZ, R223 ;  /* 0x000000ffff537224 */ /* 0x000fe400078e00df */
[----:B------:R-:W2:Y:S01]  /*60d30*/  LDL.LU R223, [R1+0x2570] ;  /* 0x0025700001df7983 */ /* 0x000ea20000300800 */
[----:B----4-:R-:W-:-:S02]  /*60d40*/  IMAD.MOV.U32 R79, RZ, RZ, R219 ;  /* 0x000000ffff4f7224 */ /* 0x010fc400078e00db */
[----:B---3--:R-:W-:Y:S01]  /*60d50*/  IMAD.MOV.U32 R78, RZ, RZ, R218 ;  /* 0x000000ffff4e7224 */ /* 0x008fe200078e00da */
[----:B------:R-:W-:Y:S01]  /*60d60*/  MOV R77, R217 ;  /* 0x000000d9004d7202 */ /* 0x000fe20000000f00 */
[----:B------:R-:W-:Y:S02]  /*60d70*/  IMAD.MOV.U32 R76, RZ, RZ, R216 ;  /* 0x000000ffff4c7224 */ /* 0x000fe400078e00d8 */
[----:B------:R-:W3:Y:S01]  /*60d80*/  LDL.LU R216, [R1+0x256c] ;  /* 0x00256c0001d87983 */ /* 0x000ee20000300800 */
[----:B------:R-:W4:Y:S02]  /*60d90*/  LDL.LU R217, [R1+0x2568] ;  /* 0x0025680001d97983 */ /* 0x000f240000300800 */
[----:B------:R-:W4:Y:S02]  /*60da0*/  LDL.LU R218, [R1+0x2564] ;  /* 0x0025640001da7983 */ /* 0x000f240000300800 */
[----:B------:R-:W4:Y:S01]  /*60db0*/  LDL.LU R219, [R1+0x2560] ;  /* 0x0025600001db7983 */ /* 0x000f220000300800 */
[----:B------:R-:W-:Y:S01]  /*60dc0*/  MOV R104, R212 ;  /* 0x000000d400687202 */ /* 0x000fe20000000f00 */
[----:B------:R-:W-:Y:S01]  /*60dd0*/  IMAD.MOV.U32 R105, RZ, RZ, R208 ;  /* 0x000000ffff697224 */ /* 0x000fe200078e00d0 */
[----:B------:R-:W4:Y:S01]  /*60de0*/  LDL.LU R212, [R1+0x255c] ;  /* 0x00255c0001d47983 */ /* 0x000f220000300800 */
[----:B------:R-:W4:Y:S02]  /*60df0*/  LDL.LU R208, [R1+0x2558] ;  /* 0x0025580001d07983 */ /* 0x000f240000300800 */
[----:B------:R-:W-:Y:S01]  /*60e00*/  IMAD.MOV.U32 R106, RZ, RZ, R209 ;  /* 0x000000ffff6a7224 */ /* 0x000fe200078e00d1 */
[----:B------:R-:W-:Y:S01]  /*60e10*/  MOV R107, R210 ;  /* 0x000000d2006b7202 */ /* 0x000fe20000000f00 */
[----:B------:R-:W4:Y:S01]  /*60e20*/  LDL.LU R209, [R1+0x2554] ;  /* 0x0025540001d17983 */ /* 0x000f220000300800 */
[----:B------:R-:W4:Y:S02]  /*60e30*/  LDL.LU R210, [R1+0x2550] ;  /* 0x0025500001d27983 */ /* 0x000f240000300800 */
[----:B------:R-:W-:-:S02]  /*60e40*/  IMAD.MOV.U32 R92, RZ, RZ, R215 ;  /* 0x000000ffff5c7224 */ /* 0x000fc400078e00d7 */
[----:B------:R-:W-:Y:S01]  /*60e50*/  IMAD.MOV.U32 R93, RZ, RZ, R214 ;  /* 0x000000ffff5d7224 */ /* 0x000fe200078e00d6 */
[----:B------:R-:W4:Y:S01]  /*60e60*/  LDL.LU R215, [R1+0x254c] ;  /* 0x00254c0001d77983 */ /* 0x000f220000300800 */
        /* <DEDUP_REMOVED lines=13> */
[----:B--2---:R-:W-:Y:S01]  /*60f40*/  MOV R112, R223 ;  /* 0x000000df00707202 */ /* 0x004fe20000000f00 */
[----:B------:R-:W-:Y:S01]  /*60f50*/  IMAD.MOV.U32 R113, RZ, RZ, R222 ;  /* 0x000000ffff717224 */ /* 0x000fe200078e00de */
[----:B------:R-:W2:Y:S01]  /*60f60*/  LDL.LU R223, [R1+0x252c] ;  /* 0x00252c0001df7983 */ /* 0x000ea20000300800 */
[----:B------:R-:W2:Y:S02]  /*60f70*/  LDL.LU R222, [R1+0x2528] ;  /* 0x0025280001de7983 */ /* 0x000ea40000300800 */
[----:B------:R-:W-:Y:S01]  /*60f80*/  IMAD.MOV.U32 R114, RZ, RZ, R221 ;  /* 0x000000ffff727224 */ /* 0x000fe200078e00dd */
[----:B------:R-:W-:Y:S01]  /*60f90*/  MOV R115, R220 ;  /* 0x000000dc00737202 */ /* 0x000fe20000000f00 */
[----:B------:R-:W2:Y:S01]  /*60fa0*/  LDL.LU R221, [R1+0x2524] ;  /* 0x0025240001dd7983 */ /* 0x000ea20000300800 */
[----:B------:R-:W2:Y:S02]  /*60fb0*/  LDL.LU R220, [R1+0x2520] ;  /* 0x0025200001dc7983 */ /* 0x000ea40000300800 */
[----:B---3--:R-:W-:Y:S01]  /*60fc0*/  IMAD.MOV.U32 R119, RZ, RZ, R216 ;  /* 0x000000ffff777224 */ /* 0x008fe200078e00d8 */
[----:B----4-:R-:W-:Y:S01]  /*60fd0*/  MOV R118, R217 ;  /* 0x000000d900767202 */ /* 0x010fe20000000f00 */
[----:B------:R-:W-:-:S02]  /*60fe0*/  IMAD.MOV.U32 R117, RZ, RZ, R218 ;  /* 0x000000ffff757224 */ /* 0x000fc400078e00da */
[----:B------:R-:W-:Y:S02]  /*60ff0*/  IMAD.MOV.U32 R116, RZ, RZ, R219 ;  /* 0x000000ffff747224 */ /* 0x000fe400078e00db */
[----:B------:R-:W3:Y:S01]  /*61000*/  LDL.LU R219, [R1+0x251c] ;  /* 0x00251c0001db7983 */ /* 0x000ee20000300800 */
[----:B------:R-:W4:Y:S02]  /*61010*/  LDL.LU R218, [R1+0x2518] ;  /* 0x0025180001da7983 */ /* 0x000f240000300800 */
[----:B------:R-:W4:Y:S02]  /*61020*/  LDL.LU R217, [R1+0x2514] ;  /* 0x0025140001d97983 */ /* 0x000f240000300800 */
[----:B------:R-:W4:Y:S02]  /*61030*/  LDL.LU R216, [R1+0x2510] ;  /* 0x0025100001d87983 */ /* 0x000f240000300800 */
[----:B------:R-:W-:Y:S01]  /*61040*/  IMAD.MOV.U32 R126, RZ, RZ, R208 ;  /* 0x000000ffff7e7224 */ /* 0x000fe200078e00d0 */
[----:B------:R-:W-:Y:S01]  /*61050*/  MOV R125, R209 ;  /* 0x000000d1007d7202 */ /* 0x000fe20000000f00 */
[----:B------:R-:W-:-:S02]  /*61060*/  IMAD.MOV.U32 R124, RZ, RZ, R210 ;  /* 0x000000ffff7c7224 */ /* 0x000fc400078e00d2 */
[----:B------:R-:W4:Y:S01]  /*61070*/  LDL.LU R210, [R1+0x250c] ;  /* 0x00250c0001d27983 */ /* 0x000f220000300800 */
[----:B------:R-:W4:Y:S02]  /*61080*/  LDL.LU R209, [R1+0x2508] ;  /* 0x0025080001d17983 */ /* 0x000f240000300800 */
[----:B------:R-:W4:Y:S02]  /*61090*/  LDL.LU R208, [R1+0x2504] ;  /* 0x0025040001d07983 */ /* 0x000f240000300800 */
[----:B------:R-:W-:Y:S02]  /*610a0*/  IMAD.MOV.U32 R127, RZ, RZ, R212 ;  /* 0x000000ffff7f7224 */ /* 0x000fe400078e00d4 */
[----:B------:R-:W4:Y:S01]  /*610b0*/  LDL.LU R212, [R1+0x2500] ;  /* 0x0025000001d47983 */ /* 0x000f220000300800 */
[----:B------:R-:W-:Y:S01]  /*610c0*/  MOV R135, R227 ;  /* 0x000000e300877202 */ /* 0x000fe20000000f00 */
[----:B------:R-:W-:Y:S02]  /*610d0*/  IMAD.MOV.U32 R134, RZ, RZ, R226 ;  /* 0x000000ffff867224 */ /* 0x000fe400078e00e2 */
[----:B------:R-:W-:Y:S01]  /*610e0*/  IMAD.MOV.U32 R133, RZ, RZ, R225 ;  /* 0x000000ffff857224 */ /* 0x000fe200078e00e1 */
[----:B------:R-:W-:-:S02]  /*610f0*/  MOV R132, R224 ;  /* 0x000000e000847202 */ /* 0x000fc40000000f00 */
[----:B------:R-:W4:Y:S01]  /*61100*/  LDL.LU R224, [R1+0x24fc] ;  /* 0x0024fc0001e07983 */ /* 0x000f220000300800 */
[----:B------:R-:W4:Y:S02]  /*61110*/  LDL.LU R225, [R1+0x24f8] ;  /* 0x0024f80001e17983 */ /* 0x000f240000300800 */
[----:B------:R-:W4:Y:S02]  /*61120*/  LDL.LU R226, [R1+0x24f4] ;  /* 0x0024f40001e27983 */ /* 0x000f240000300800 */
[----:B------:R-:W4:Y:S01]  /*61130*/  LDL.LU R227, [R1+0x24f0] ;  /* 0x0024f00001e37983 */ /* 0x000f220000300800 */
[----:B--2---:R-:W-:Y:S01]  /*61140*/  MOV R230, R222 ;  /* 0x000000de00e67202 */ /* 0x004fe20000000f00 */
[----:B------:R-:W-:Y:S02]  /*61150*/  IMAD.MOV.U32 R229, RZ, RZ, R221 ;  /* 0x000000ffffe57224 */ /* 0x000fe400078e00dd */
[----:B------:R-:W-:Y:S02]  /*61160*/  IMAD.MOV.U32 R228, RZ, RZ, R220 ;  /* 0x000000ffffe47224 */ /* 0x000fe400078e00dc */
[----:B------:R-:W2:Y:S01]  /*61170*/  LDL.LU R220, [R1+0x24ec] ;  /* 0x0024ec0001dc7983 */ /* 0x000ea20000300800 */
[----:B------:R-:W2:Y:S02]  /*61180*/  LDL.LU R221, [R1+0x24e8] ;  /* 0x0024e80001dd7983 */ /* 0x000ea40000300800 */
[----:B------:R-:W2:Y:S02]  /*61190*/  LDL.LU R222, [R1+0x24e4] ;  /* 0x0024e40001de7983 */ /* 0x000ea40000300800 */
[----:B------:R-:W-:-:S02]  /*611a0*/  IMAD.MOV.U32 R231, RZ, RZ, R223 ;  /* 0x000000ffffe77224 */ /* 0x000fc400078e00df */
[----:B------:R-:W2:Y:S01]  /*611b0*/  LDL.LU R223, [R1+0x24e0] ;  /* 0x0024e00001df7983 */ /* 0x000ea20000300800 */
[----:B------:R-:W-:Y:S02]  /*611c0*/  IMAD.MOV.U32 R128, RZ, RZ, R211 ;  /* 0x000000ffff807224 */ /* 0x000fe400078e00d3 */
[----:B------:R-:W-:Y:S01]  /*611d0*/  IMAD.MOV.U32 R129, RZ, RZ, R213 ;  /* 0x000000ffff817224 */ /* 0x000fe200078e00d5 */
[----:B------:R-:W-:Y:S01]  /*611e0*/  MOV R130, R214 ;  /* 0x000000d600827202 */ /* 0x000fe20000000f00 */
[----:B------:R-:W-:Y:S02]  /*611f0*/  IMAD.MOV.U32 R131, RZ, RZ, R215 ;  /* 0x000000ffff837224 */ /* 0x000fe400078e00d7 */
[----:B---3--:R-:W-:Y:S02]  /*61200*/  IMAD.MOV.U32 R139, RZ, RZ, R219 ;  /* 0x000000ffff8b7224 */ /* 0x008fe400078e00db */
[----:B----4-:R-:W-:Y:S01]  /*61210*/  IMAD.MOV.U32 R138, RZ, RZ, R218 ;  /* 0x000000ffff8a7224 */ /* 0x010fe200078e00da */
[----:B------:R-:W-:Y:S01]  /*61220*/  MOV R137, R217 ;  /* 0x000000d900897202 */ /* 0x000fe20000000f00 */
[----:B------:R-:W-:-:S02]  /*61230*/  IMAD.MOV.U32 R136, RZ, RZ, R216 ;  /* 0x000000ffff887224 */ /* 0x000fc400078e00d8 */
[----:B------:R-:W3:Y:S01]  /*61240*/  LDL.LU R216, [R1+0x24dc] ;  /* 0x0024dc0001d87983 */ /* 0x000ee20000300800 */
[----:B------:R-:W3:Y:S02]  /*61250*/  LDL.LU R217, [R1+0x24d8] ;  /* 0x0024d80001d97983 */ /* 0x000ee40000300800 */
[----:B------:R-:W3:Y:S02]  /*61260*/  LDL.LU R218, [R1+0x24d4] ;  /* 0x0024d40001da7983 */ /* 0x000ee40000300800 */
[----:B------:R-:W3:Y:S01]  /*61270*/  LDL.LU R219, [R1+0x24d0] ;  /* 0x0024d00001db7983 */ /* 0x000ee20000300800 */
[----:B------:R-:W4:Y:S01]  /*61280*/  LDL.LU R68, [R1+0x60] ;  /* 0x0000600001447983 */ /* 0x000f220000300800 */
        /* <DEDUP_REMOVED lines=11> */
[----:B------:R-:W4:Y:S02]  /*61340*/  LDL.LU R211, [R1+0x24bc] ;  /* 0x0024bc0001d37983 */ /* 0x000f240000300800 */
[----:B------:R-:W4:Y:S01]  /*61350*/  LDL.LU R213, [R1+0x24b8] ;  /* 0x0024b80001d57983 */ /* 0x000f220000300800 */
[----:B------:R-:W4:Y:S01]  /*61360*/  LDL.LU R214, [R1+0x24b4] ;  /* 0x0024b40001d67983 */ /* 0x000f220000300800 */
[----:B------:R-:W4:Y:S01]  /*61370*/  LDL.LU R215, [R1+0x24b0] ;  /* 0x0024b00001d77983 */ /* 0x000f220000300800 */
[C---:B------:R-:W-:Y:S08]  /*61380*/  HMMA.1688.F32.TF32 R224, R72.reuse, R22, R224 ;  /* 0x0000001648e0723c */ /* 0x040ff000000810e0 */
[C---:B--2---:R-:W-:Y:S08]  /*61390*/  HMMA.1688.F32.TF32 R220, R72.reuse, R18, R220 ;  /* 0x0000001248dc723c */ /* 0x044ff000000810dc */
[C---:B------:R-:W-:Y:S08]  /*613a0*/  HMMA.1688.F32.TF32 R140, R72.reuse, R30, R180 ;  /* 0x0000001e488c723c */ /* 0x040ff000000810b4 */
[C---:B------:R-:W-:Y:S08]  /*613b0*/  HMMA.1688.F32.TF32 R136, R72.reuse, R34, R136 ;  /* 0x000000224888723c */ /* 0x040ff00000081088 */
[C---:B------:R-:W-:Y:S08]  /*613c0*/  HMMA.1688.F32.TF32 R132, R72.reuse, R42, R132 ;  /* 0x0000002a4884723c */ /* 0x040ff00000081084 */
[C---:B------:R-:W-:Y:S08]  /*613d0*/  HMMA.1688.F32.TF32 R128, R72.reuse, R46, R128 ;  /* 0x0000002e4880723c */ /* 0x040ff00000081080 */
[C---:B------:R-:W-:Y:S08]  /*613e0*/  HMMA.1688.F32.TF32 R116, R72.reuse, R54, R116 ;  /* 0x000000364874723c */ /* 0x040ff00000081074 */
[C---:B------:R-:W-:Y:S08]  /*613f0*/  HMMA.1688.F32.TF32 R112, R72.reuse, R58, R112 ;  /* 0x0000003a4870723c */ /* 0x040ff00000081070 */
[C---:B------:R-:W-:Y:S08]  /*61400*/  HMMA.1688.F32.TF32 R200, R72.reuse, R66, R92 ;  /* 0x0000004248c8723c */ /* 0x040ff0000008105c */
[C---:B---3--:R-:W-:Y:S08]  /*61410*/  HMMA.1688.F32.TF32 R216, R72.reuse, R14, R216 ;  /* 0x0000000e48d8723c */ /* 0x048ff000000810d8 */
[C---:B----4-:R-:W-:Y:S08]  /*61420*/  HMMA.1688.F32.TF32 R68, R72.reuse, R26, R68 ;  /* 0x0000001a4844723c */ /* 0x050ff00000081044 */
[C---:B------:R-:W-:Y:S08]  /*61430*/  HMMA.1688.F32.TF32 R208, R72.reuse, R6, R208 ;  /* 0x0000000648d0723c */ /* 0x040ff000000810d0 */
[C---:B------:R-:W-:Y:S11]  /*61440*/  HMMA.1688.F32.TF32 R212, R72.reuse, R10, R212 ;  /* 0x0000000a48d4723c */ /* 0x040ff600000810d4 */
[----:B------:R-:W-:Y:S04]  /*61450*/  @!UPT UIADD3 URZ, URZ, URZ, URZ ;  /* 0x0000003f3f3ff290 */ /* 0x000fe8000fffe03f */
[----:B------:R-:W-:Y:S01]  /*61460*/  STL.64 [R1+0x2448], R210 ;  /* 0x002448d201007387 */ /* 0x000fe20000100a00 */
[----:B------:R-:W-:Y:S07]  /*61470*/  STL.64 [R1+0x2440], R208 ;  /* 0x002440d001007387 */ /* 0x000fee0000100a00 */
        /* <DEDUP_REMOVED lines=8> */
[----:B------:R-:W-:Y:S02]  /*61500*/  STL.64 [R1+0x2498], R70 ;  /* 0x0024984601007387 */ /* 0x000fe40000100a00 */
[----:B------:R1:W-:Y:S02]  /*61510*/  STL.64 [R1+0x2490], R68 ;  /* 0x0024904401007387 */ /* 0x0003e40000100a00 */
[C---:B-1----:R-:W-:Y:S01]  /*61520*/  HMMA.1688.F32.TF32 R68, R72.reuse, R38, R228 ;  /* 0x000000264844723c */ /* 0x042fe200000810e4 */
[----:B------:R-:W-:Y:S01]  /*61530*/  STL.64 [R1+0x790], R140 ;  /* 0x0007908c01007387 */ /* 0x000fe20000100a00 */
[----:B------:R-:W-:Y:S02]  /*61540*/  STL.64 [R1+0x798], R142 ;  /* 0x0007988e01007387 */ /* 0x000fe40000100a00 */
[----:B------:R-:W-:Y:S02]  /*61550*/  STL.64 [R1+0x780], R136 ;  /* 0x0007808801007387 */ /* 0x000fe40000100a00 */
[----:B------:R-:W-:Y:S11]  /*61560*/  STL.64 [R1+0x788], R138 ;  /* 0x0007888a01007387 */ /* 0x000ff60000100a00 */
[----:B------:R-:W-:Y:S06]  /*61570*/  @!UPT UIADD3 URZ, URZ, URZ, URZ ;  /* 0x0000003f3f3ff290 */ /* 0x000fec000fffe03f */
[----:B------:R-:W-:Y:S01]  /*61580*/  STL.64 [R1+0x770], R68 ;  /* 0x0007704401007387 */ /* 0x000fe20000100a00 */
        /* <DEDUP_REMOVED lines=9> */
[----:B-1----:R-:W-:Y:S01]  /*61620*/  HMMA.1688.F32.TF32 R68, R72, R62, R108 ;  /* 0x0000003e4844723c */ /* 0x002fe2000008106c */
[----:B------:R-:W-:Y:S01]  /*61630*/  STL.64 [R1+0x710], R116 ;  /* 0x0007107401007387 */ /* 0x000fe20000100a00 */
[----:B------:R-:W-:Y:S02]  /*61640*/  STL.64 [R1+0x718], R118 ;  /* 0x0007187601007387 */ /* 0x000fe40000100a00 */
[----:B------:R-:W-:Y:S02]  /*61650*/  STL.64 [R1+0x700], R112 ;  /* 0x0007007001007387 */ /* 0x000fe40000100a00 */
[----:B------:R-:W-:Y:S01]  /*61660*/  STL.64 [R1+0x708], R114 ;  /* 0x0007087201007387 */ /* 0x000fe20000100a00 */
[----:B------:R-:W-:Y:S11]  /*61670*/  STL.64 [R1+0x24a8], R202 ;  /* 0x0024a8ca01007387 */ /* 0x000ff60000100a00 */
[----:B------:R-:W-:Y:S05]  /*61680*/  @!UPT UIADD3 URZ, URZ, URZ, URZ ;  /* 0x0000003f3f3ff290 */ /* 0x000fea000fffe03f */
[----:B------:R-:W-:Y:S01]  /*61690*/  STL.64 [R1+0x6f0], R68 ;  /* 0x0006f04401007387 */ /* 0x000fe20000100a00 */
[----:B------:R1:W-:Y:S02]  /*616a0*/  STL.64 [R1+0x6f8], R70 ;  /* 0x0006f84601007387 */ /* 0x0003e40000100a00 */
[C---:B-1----:R-:W-:Y:S01]  /*616b0*/  HMMA.1688.F32.TF32 R68, R96.reuse, R34, R240 ;  /* 0x000000226044723c */ /* 0x042fe200000810f0 */
[----:B------:R-:W-:Y:S01]  /*616c0*/  STL.64 [R1+0x24a0], R200 ;  /* 0x0024a0c801007387 */ /* 0x000fe20000100a00 */
[----:B------:R1:W-:Y:S02]  /*616d0*/  STL.64 [R1+0x6d0], R100 ;  /* 0x0006d06401007387 */ /* 0x0003e40000100a00 */
[----:B------:R2:W-:Y:S02]  /*616e0*/  STL.64 [R1+0x6d8], R102 ;  /* 0x0006d86601007387 */ /* 0x0005e40000100a00 */
[----:B------:R-:W3:Y:S11]  /*616f0*/  LDL.LU R240, [R1+0x2d0] ;  /* 0x0002d00001f07983 */ /* 0x000ef60000300800 */
[----:B------:R-:W-:Y:S06]  /*61700*/  @!UPT UIADD3 URZ, URZ, URZ, URZ ;  /* 0x0000003f3f3ff290 */ /* 0x000fec000fffe03f */
[----:B------:R-:W-:Y:S01]  /*61710*/  STL.64 [R1+0x6c0], R68 ;  /* 0x0006c04401007387 */ /* 0x000fe20000100a00 */
        /* <DEDUP_REMOVED lines=28> */
[----:B-1----:R-:W3:Y:S02]  /*618e0*/  LDL.LU R100, [R1+0x4a0] ;  /* 0x0004a00001647983 */ /* 0x002ee40000300800 */
[----:B------:R-:W3:Y:S02]  /*618f0*/  LDL.LU R101, [R1+0x4a4] ;  /* 0x0004a40001657983 */ /* 0x000ee40000300800 */
[----:B--2---:R-:W2:Y:S01]  /*61900*/  LDL.LU R102, [R1+0x4a8] ;  /* 0x0004a80001667983 */ /* 0x004ea20000300800 */
[----:B------:R-:W2:Y:S01]  /*61910*/  LDL.LU R103, [R1+0x4ac] ;  /* 0x0004ac0001677983 */ /* 0x000ea20000300800 */
[----:B------:R-:W2:Y:S02]  /*61920*/  LDL.LU R144, [R1+0x4b0] ;  /* 0x0004b00001907983 */ /* 0x000ea40000300800 */
[----:B------:R-:W2:Y:S02]  /*61930*/  LDL.LU R145, [R1+0x4b4] ;  /* 0x0004b40001917983 */ /* 0x000ea40000300800 */
[----:B------:R-:W2:Y:S01]  /*61940*/  LDL.LU R146, [R1+0x4b8] ;  /* 0x0004b80001927983 */ /* 0x000ea20000300800 */
        /* <DEDUP_REMOVED lines=17> */
[----:B------:R-:W4:Y:S02]  /*61a60*/  LDL.LU R160, [R1+0x530] ;  /* 0x0005300001a07983 */ /* 0x000f240000300800 */
[----:B------:R-:W4:Y:S02]  /*61a70*/  LDL.LU R161, [R1+0x534] ;  /* 0x0005340001a17983 */ /* 0x000f240000300800 */
[----:B------:R-:W4:Y:S01]  /*61a80*/  LDL.LU R162, [R1+0x538] ;  /* 0x0005380001a27983 */ /* 0x000f220000300800 */
[----:B------:R-:W4:Y:S01]  /*61a90*/  LDL.LU R163, [R1+0x53c] ;  /* 0x00053c0001a37983 */ /* 0x000f220000300800 */
[----:B------:R-:W2:Y:S02]  /*61aa0*/  LDL.LU R164, [R1+0x540] ;  /* 0x0005400001a47983 */ /* 0x000ea40000300800 */
[----:B------:R-:W2:Y:S02]  /*61ab0*/  LDL.LU R165, [R1+0x544] ;  /* 0x0005440001a57983 */ /* 0x000ea40000300800 */
[----:B------:R-:W2:Y:S01]  /*61ac0*/  LDL.LU R166, [R1+0x548] ;  /* 0x0005480001a67983 */ /* 0x000ea20000300800 */
[----:B------:R-:W2:Y:S01]  /*61ad0*/  LDL.LU R167, [R1+0x54c] ;  /* 0x00054c0001a77983 */ /* 0x000ea20000300800 */
        /* <DEDUP_REMOVED lines=8> */
[C---:B------:R-:W-:Y:S01]  /*61b60*/  HMMA.1688.F32.TF32 R72, R96.reuse, R10, R104 ;  /* 0x0000000a6048723c */ /* 0x040fe20000081068 */
        /* <DEDUP_REMOVED lines=19> */
[----:B------:R-:W3:Y:S01]  /*61ca0*/  LDL.LU R131, [R1+0x36c] ;  /* 0x00036c0001837983 */ /* 0x000ee20000300800 */
[C---:B------:R-:W-:Y:S01]  /*61cb0*/  HMMA.1688.F32.TF32 R176, R96.reuse, R38, R244 ;  /* 0x0000002660b0723c */ /* 0x040fe200000810f4 */
[----:B------:R-:W3:Y:S01]  /*61cc0*/  LDL.LU R244, [R1+0x2a0] ;  /* 0x0002a00001f47983 */ /* 0x000ee20000300800 */
[----:B------:R-:W3:Y:S01]  /*61cd0*/  LDL.LU R245, [R1+0x2a4] ;  /* 0x0002a40001f57983 */ /* 0x000ee20000300800 */
[----:B------:R-:W3:Y:S02]  /*61ce0*/  LDL.LU R246, [R1+0x2a8] ;  /* 0x0002a80001f67983 */ /* 0x000ee40000300800 */
[----:B------:R-:W3:Y:S03]  /*61cf0*/  LDL.LU R247, [R1+0x2ac] ;  /* 0x0002ac0001f77983 */ /* 0x000ee60000300800 */
[C---:B------:R-:W-:Y:S08]  /*61d00*/  HMMA.1688.F32.TF32 R92, R96.reuse, R6, R248 ;  /* 0x00000006605c723c */ /* 0x040ff000000810f8 */
[C---:B------:R-:W-:Y:S08]  /*61d10*/  HMMA.1688.F32.TF32 R76, R96.reuse, R14, R76 ;  /* 0x0000000e604c723c */ /* 0x040ff0000008104c */
[C---:B------:R-:W-:Y:S08]  /*61d20*/  HMMA.1688.F32.TF32 R80, R96.reuse, R18, R80 ;  /* 0x000000126050723c */ /* 0x040ff00000081050 */
[C---:B----4-:R-:W-:Y:S08]  /*61d30*/  HMMA.1688.F32.TF32 R68, R96.reuse, R46, R160 ;  /* 0x0000002e6044723c */ /* 0x050ff000000810a0 */
[C---:B--2---:R-:W-:Y:S08]  /*61d40*/  HMMA.1688.F32.TF32 R164, R96.reuse, R42, R164 ;  /* 0x0000002a60a4723c */ /* 0x044ff000000810a4 */
[C---:B------:R-:W-:Y:S11]  /*61d50*/  HMMA.1688.F32.TF32 R148, R96.reuse, R62, R148 ;  /* 0x0000003e6094723c */ /* 0x040ff60000081094 */
[----:B------:R-:W-:Y:S04]  /*61d60*/  @!UPT UIADD3 URZ, URZ, URZ, URZ ;  /* 0x0000003f3f3ff290 */ /* 0x000fe8000fffe03f */
[----:B------:R-:W-:Y:S01]  /*61d70*/  STL.64 [R1+0x6b0], R164 ;  /* 0x0006b0a401007387 */ /* 0x000fe20000100a00 */
[----:B------:R-:W-:Y:S02]  /*61d80*/  STL.64 [R1+0x6b8], R166 ;  /* 0x0006b8a601007387 */ /* 0x000fe40000100a00 */
[----:B------:R-:W-:Y:S02]  /*61d90*/  STL.64 [R1+0x6a0], R68 ;  /* 0x0006a04401007387 */ /* 0x000fe40000100a00 */
[----:B------:R3:W-:Y:S02]  /*61da0*/  STL.64 [R1+0x6a8], R70 ;  /* 0x0006a84601007387 */ /* 0x0007e40000100a00 */
[C---:B---3--:R-:W-:Y:S08]  /*61db0*/  HMMA.1688.F32.TF32 R68, R96.reuse, R66, R232 ;  /* 0x000000426044723c */ /* 0x048ff000000810e8 */
[C---:B------:R-:W-:Y:S08]  /*61dc0*/  HMMA.1688.F32.TF32 R188, R96.reuse, R50, R156 ;  /* 0x0000003260bc723c */ /* 0x040ff0000008109c */
[C---:B------:R-:W-:Y:S08]  /*61dd0*/  HMMA.1688.F32.TF32 R192, R96.reuse, R54, R152 ;  /* 0x0000003660c0723c */ /* 0x040ff00000081098 */
[----:B------:R-:W-:Y:S01]  /*61de0*/  HMMA.1688.F32.TF32 R196, R96, R58, R184 ;  /* 0x0000003a60c4723c */ /* 0x000fe200000810b8 */
[----:B------:R-:W-:Y:S01]  /*61df0*/  STL.64 [R1+0x690], R148 ;  /* 0x0006909401007387 */ /* 0x000fe20000100a00 */
[----:B------:R-:W-:Y:S06]  /*61e00*/  STL.64 [R1+0x698], R150 ;  /* 0x0006989601007387 */ /* 0x000fec0000100a00 */
[C---:B------:R-:W-:Y:S08]  /*61e10*/  HMMA.1688.F32.TF32 R96, R120.reuse, R10, R144 ;  /* 0x0000000a7860723c */ /* 0x040ff00000081090 */
[C---:B------:R-:W-:Y:S01]  /*61e20*/  HMMA.1688.F32.TF32 R144, R120.reuse, R30, R236 ;  /* 0x0000001e7890723c */ /* 0x040fe200000810ec */
[----:B------:R-:W-:Y:S01]  /*61e30*/  STL.64 [R1+0x670], R68 ;  /* 0x0006704401007387 */ /* 0x000fe20000100a00 */
[----:B------:R1:W-:Y:S06]  /*61e40*/  STL.64 [R1+0x678], R70 ;  /* 0x0006784601007387 */ /* 0x0003ec0000100a00 */
[C---:B-1----:R-:W-:Y:S11]  /*61e50*/  HMMA.1688.F32.TF32 R68, R120.reuse, R34, R140 ;  /* 0x000000227844723c */ /* 0x042ff6000008108c */
[----:B------:R-:W-:Y:S04]  /*61e60*/  @!UPT UIADD3 URZ, URZ, URZ, URZ ;  /* 0x0000003f3f3ff290 */ /* 0x000fe8000fffe03f */
[----:B------:R-:W-:Y:S01]  /*61e70*/  STL.64 [R1+0x660], R144 ;  /* 0x0006609001007387 */ /* 0x000fe20000100a00 */
[----:B------:R1:W-:Y:S01]  /*61e80*/  STL.64 [R1+0x668], R146 ;  /* 0x0006689201007387 */ /* 0x0003e20000100a00 */
[C---:B------:R-:W-:Y:S08]  /*61e90*/  HMMA.1688.F32.TF32 R124, R120.reuse, R58, R124 ;  /* 0x0000003a787c723c */ /* 0x040ff0000008107c */
[C---:B------:R-:W-:Y:S01]  /*61ea0*/  HMMA.1688.F32.TF32 R204, R120.reuse, R62, R240 ;  /* 0x0000003e78cc723c */ /* 0x040fe200000810f0 */
[----:B------:R-:W-:Y:S04]  /*61eb0*/  LDS R140, [R3+0x3c500] ;  /* 0x03c50000038c7984 */ /* 0x000fe80000000800 */
[----:B------:R-:W-:Y:S04]  /*61ec0*/  LDS R142, [R3+0x3e500] ;  /* 0x03e50000038e7984 */ /* 0x000fe80000000800 */
[----:B------:R-:W-:Y:S04]  /*61ed0*/  LDS R141, [R0+0x3c500] ;  /* 0x03c50000008d7984 */ /* 0x000fe80000000800 */
[----:B------:R-:W2:Y:S01]  /*61ee0*/  LDS R143, [R0+0x3e500] ;  /* 0x03e50000008f7984 */ /* 0x000ea20000000800 */
[C---:B------:R-:W-:Y:S08]  /*61ef0*/  HMMA.1688.F32.TF32 R116, R120.reuse, R6, R116 ;  /* 0x000000067874723c */ /* 0x040ff00000081074 */
[C---:B-1----:R-:W-:Y:S01]  /*61f00*/  HMMA.1688.F32.TF32 R144, R120.reuse, R42, R136 ;  /* 0x0000002a7890723c */ /* 0x042fe20000081088 */
[----:B------:R-:W-:Y:S01]  /*61f10*/  STL.64 [R1+0x620], R68 ;  /* 0x0006204401007387 */ /* 0x000fe20000100a00 */
[----:B------:R1:W-:Y:S06]  /*61f20*/  STL.64 [R1+0x628], R70 ;  /* 0x0006284601007387 */ /* 0x0003ec0000100a00 */
[C---:B------:R-:W-:Y:S08]  /*61f30*/  HMMA.1688.F32.TF32 R100, R120.reuse, R14, R100 ;  /* 0x0000000e7864723c */ /* 0x040ff00000081064 */
[C---:B------:R-:W-:Y:S08]  /*61f40*/  HMMA.1688.F32.TF32 R104, R120.reuse, R18, R104 ;  /* 0x000000127868723c */ /* 0x040ff00000081068 */
[C---:B-1----:R-:W-:Y:S08]  /*61f50*/  HMMA.1688.F32.TF32 R68, R120.reuse, R38, R180 ;  /* 0x000000267844723c */ /* 0x042ff000000810b4 */
[C---:B------:R-:W-:Y:S11]  /*61f60*/  HMMA.1688.F32.TF32 R136, R120.reuse, R46, R228 ;  /* 0x0000002e7888723c */ /* 0x040ff600000810e4 */
[----:B------:R-:W-:Y:S04]  /*61f70*/  @!UPT UIADD3 URZ, URZ, URZ, URZ ;  /* 0x0000003f3f3ff290 */ /* 0x000fe8000fffe03f */
[----:B------:R-:W-:Y:S01]  /*61f80*/  STL.64 [R1+0x610], R68 ;  /* 0x0006104401007387 */ /* 0x000fe20000100a00 */
[----:B------:R1:W-:Y:S01]  /*61f90*/  STL.64 [R1+0x618], R70 ;  /* 0x0006184601007387 */ /* 0x0003e20000100a00 */
[C---:B------:R-:W-:Y:S08]  /*61fa0*/  HMMA.1688.F32.TF32 R108, R120.reuse, R22, R108 ;  /* 0x00000016786c723c */ /* 0x040ff0000008106c */
[C---:B------:R-:W-:Y:S08]  /*61fb0*/  HMMA.1688.F32.TF32 R112, R120.reuse, R26, R112 ;  /* 0x0000001a7870723c */ /* 0x040ff00000081070 */
[C---:B-1----:R-:W-:Y:S01]  /*61fc0*/  HMMA.1688.F32.TF32 R68, R120.reuse, R50, R132 ;  /* 0x000000327844723c */ /* 0x042fe20000081084 */
[----:B------:R-:W-:Y:S01]  /*61fd0*/  STL.64 [R1+0x600], R144 ;  /* 0x0006009001007387 */ /* 0x000fe20000100a00 */
[----:B------:R-:W-:Y:S02]  /*61fe0*/  STL.64 [R1+0x608], R146 ;  /* 0x0006089201007387 */ /* 0x000fe40000100a00 */
[----:B------:R-:W-:Y:S02]  /*61ff0*/  STL.64 [R1+0x5f0], R136 ;  /* 0x0005f08801007387 */ /* 0x000fe40000100a00 */
[----:B------:R-:W-:Y:S11]  /*62000*/  STL.64 [R1+0x5f8], R138 ;  /* 0x0005f88a01007387 */ /* 0x000ff60000100a00 */
[----:B------:R-:W-:Y:S06]  /*62010*/  @!UPT UIADD3 URZ, URZ, URZ, URZ ;  /* 0x0000003f3f3ff290 */ /* 0x000fec000fffe03f */
[----:B------:R-:W-:Y:S01]  /*62020*/  STL.64 [R1+0x5e0], R68 ;  /* 0x0005e04401007387 */ /* 0x000fe20000100a00 */
[----:B------:R1:W-:Y:S01]  /*62030*/  STL.64 [R1+0x5e8], R70 ;  /* 0x0005e84601007387 */ /* 0x0003e20000100a00 */
[----:B------:R-:W-:Y:S02]  /*62040*/  MOV R0, c[0x0][0x180] ;  /* 0x0000600000007a02 */ /* 0x000fe40000000f00 */
[----:B------:R-:W-:Y:S01]  /*62050*/  BAR.SYNC.DEFER_BLOCKING 0x0 ;  /* 0x0000000000007b1d */ /* 0x000fe20000010000 */
[C---:B-1----:R-:W-:Y:S11]  /*62060*/  HMMA.1688.F32.TF32 R68, R120.reuse, R54, R128 ;  /* 0x000000367844723c */ /* 0x042ff60000081080 */
[----:B------:R-:W-:Y:S11]  /*62070*/  @!UPT UIADD3 URZ, URZ, URZ, URZ ;  /* 0x0000003f3f3ff290 */ /* 0x000ff6000fffe03f */
[----:B------:R-:W-:Y:S01]  /*62080*/  @!UPT UIADD3 URZ, URZ, URZ, URZ ;  /* 0x0000003f3f3ff290 */ /* 0x000fe2000fffe03f */
[----:B------:R-:W-:Y:S01]  /*62090*/  STL.64 [R1+0x5d0], R68 ;  /* 0x0005d04401007387 */ /* 0x000fe20000100a00 */
[----:B------:R1:W-:Y:S02]  /*620a0*/  STL.64 [R1+0x5d8], R70 ;  /* 0x0005d84601007387 */ /* 0x0003e40000100a00 */
[----:B-1----:R-:W-:Y:S01]  /*620b0*/  HMMA.1688.F32.TF32 R68, R120, R66, R244 ;  /* 0x000000427844723c */ /* 0x002fe200000810f4 */
[----:B------:R-:W-:Y:S01]  /*620c0*/  STL.64 [R1+0x5c0], R124 ;  /* 0x0005c07c01007387 */ /* 0x000fe20000100a00 */
[----:B------:R-:W-:Y:S02]  /*620d0*/  STL.64 [R1+0x5c8], R126 ;  /* 0x0005c87e01007387 */ /* 0x000fe40000100a00 */
[----:B------:R-:W3:Y:S11]  /*620e0*/  LDL.LU R244, [R1+0x190] ;  /* 0x0001900001f47983 */ /* 0x000ef60000300800 */
[----:B------:R-:W-:Y:S08]  /*620f0*/  @!UPT UIADD3 URZ, URZ, URZ, URZ ;  /* 0x0000003f3f3ff290 */ /* 0x000ff0000fffe03f */
[----:B------:R1:W-:Y:S01]  /*62100*/  STL.64 [R1+0x5a0], R68 ;  /* 0x0005a04401007387 */ /* 0x0003e20000100a00 */
[----:B------:R4:W-:Y:S02]  /*62110*/  STL.64 [R1+0x5a8], R70 ;  /* 0x0005a84601007387 */ /* 0x0009e40000100a00 */
[----:B------:R-:W3:Y:S02]  /*62120*/  LDL.LU R245, [R1+0x194] ;  /* 0x0001940001f57983 */ /* 0x000ee40000300800 */
[----:B------:R-:W3:Y:S01]  /*62130*/  LDL.LU R246, [R1+0x198] ;  /* 0x0001980001f67983 */ /* 0x000ee20000300800 */
[----:B------:R-:W3:Y:S01]  /*62140*/  LDL.LU R247, [R1+0x19c] ;  /* 0x00019c0001f77983 */ /* 0x000ee20000300800 */
        /* <DEDUP_REMOVED lines=44> */
[----:B-1----:R-:W2:Y:S02]  /*62410*/  LDL.LU R68, [R1+0x410] ;  /* 0x0004100001447983 */ /* 0x002ea40000300800 */
[----:B------:R-:W2:Y:S02]  /*62420*/  LDL.LU R69, [R1+0x414] ;  /* 0x0004140001457983 */ /* 0x000ea40000300800 */
[----:B----4-:R-:W4:Y:S01]  /*62430*/  LDL.LU R70, [R1+0x418] ;  /* 0x0004180001467983 */ /* 0x010f220000300800 */
[----:B------:R-:W4:Y:S01]  /*62440*/  LDL.LU R71, [R1+0x41c] ;  /* 0x00041c0001477983 */ /* 0x000f220000300800 */
        /* <DEDUP_REMOVED lines=48> */
[C---:B--2---:R-:W-:Y:S08]  /*62750*/  HMMA.1688.F32.TF32 R200, R140.reuse, R30, R200 ;  /* 0x0000001e8cc8723c */ /* 0x044ff000000810c8 */
[C---:B------:R-:W-:Y:S08]  /*62760*/  HMMA.1688.F32.TF32 R120, R140.reuse, R10, R248 ;  /* 0x0000000a8c78723c */ /* 0x040ff000000810f8 */
[C---:B----4-:R-:W-:Y:S08]  /*62770*/  HMMA.1688.F32.TF32 R248, R140.reuse, R34, R68 ;  /* 0x000000228cf8723c */ /* 0x050ff00000081044 */
[C---:B------:R-:W-:Y:S01]  /*62780*/  HMMA.1688.F32.TF32 R68, R140.reuse, R42, R220 ;  /* 0x0000002a8c44723c */ /* 0x040fe200000810dc */
[----:B------:R-:W-:Y:S01]  /*62790*/  STL.64 [R1+0x570], R200 ;  /* 0x000570c801007387 */ /* 0x000fe20000100a00 */
[----:B------:R1:W-:Y:S06]  /*627a0*/  STL.64 [R1+0x578], R202 ;  /* 0x000578ca01007387 */ /* 0x0003ec0000100a00 */
[C---:B-1----:R-:W-:Y:S07]  /*627b0*/  HMMA.1688.F32.TF32 R200, R140.reuse, R38, R224 ;  /* 0x000000268cc8723c */ /* 0x042fee00000810e0 */
[----:B------:R-:W-:Y:S01]  /*627c0*/  STL.64 [R1+0x560], R248 ;  /* 0x000560f801007387 */ /* 0x000fe20000100a00 */
[----:B------:R-:W-:Y:S01]  /*627d0*/  STL.64 [R1+0x568], R250 ;  /* 0x000568fa01007387 */ /* 0x000fe20000100a00 */
[C---:B---3--:R-:W-:Y:S11]  /*627e0*/  HMMA.1688.F32.TF32 R216, R140.reuse, R46, R216 ;  /* 0x0000002e8cd8723c */ /* 0x048ff600000810d8 */
[----:B------:R-:W-:Y:S03]  /*627f0*/  @!UPT UIADD3 URZ, URZ, URZ, URZ ;  /* 0x0000003f3f3ff290 */ /* 0x000fe6000fffe03f */
[----:B------:R-:W-:Y:S01]  /*62800*/  STL.64 [R1+0x530], R200 ;  /* 0x000530c801007387 */ /* 0x000fe20000100a00 */
[----:B------:R1:W-:Y:S02]  /*62810*/  STL.64 [R1+0x538], R202 ;  /* 0x000538ca01007387 */ /* 0x0003e40000100a00 */
[----:B------:R-:W-:Y:S02]  /*62820*/  STL.64 [R1+0x510], R68 ;  /* 0x0005104401007387 */ /* 0x000fe40000100a00 */
[----:B------:R2:W-:Y:S01]  /*62830*/  STL.64 [R1+0x518], R70 ;  /* 0x0005184601007387 */ /* 0x0005e20000100a00 */
[C---:B-1----:R-:W-:Y:S08]  /*62840*/  HMMA.1688.F32.TF32 R200, R140.reuse, R50, R212 ;  /* 0x000000328cc8723c */ /* 0x042ff000000810d4 */
[C---:B--2---:R-:W-:Y:S01]  /*62850*/  HMMA.1688.F32.TF32 R68, R140.reuse, R54, R208 ;  /* 0x000000368c44723c */ /* 0x044fe200000810d0 */
[----:B------:R-:W-:Y:S07]  /*62860*/  STL.64 [R1+0x500], R216 ;  /* 0x000500d801007387 */ /* 0x000fee0000100a00 */
[C---:B------:R-:W-:Y:S01]  /*62870*/  HMMA.1688.F32.TF32 R164, R140.reuse, R58, R164 ;  /* 0x0000003a8ca4723c */ /* 0x040fe200000810a4 */
[----:B------:R-:W-:Y:S07]  /*62880*/  STL.64 [R1+0x508], R218 ;  /* 0x000508da01007387 */ /* 0x000fee0000100a00 */
[C---:B------:R-:W-:Y:S01]  /*62890*/  HMMA.1688.F32.TF32 R160, R140.reuse, R62, R160 ;  /* 0x0000003e8ca0723c */ /* 0x040fe200000810a0 */
[----:B------:R-:W-:Y:S01]  /*628a0*/  STL.64 [R1+0x4f0], R200 ;  /* 0x0004f0c801007387 */ /* 0x000fe20000100a00 */
[----:B------:R-:W-:Y:S05]  /*628b0*/  STL.64 [R1+0x4f8], R202 ;  /* 0x0004f8ca01007387 */ /* 0x000fea0000100a00 */
[----:B------:R-:W-:Y:S02]  /*628c0*/  STL.64 [R1+0x4e0], R68 ;  /* 0x0004e04401007387 */ /* 0x000fe40000100a00 */
[----:B------:R1:W-:Y:S02]  /*628d0*/  STL.64 [R1+0x4e8], R70 ;  /* 0x0004e84601007387 */ /* 0x0003e40000100a00 */
[----:B-1----:R-:W-:Y:S04]  /*628e0*/  HMMA.1688.F32.TF32 R68, R140, R66, R156 ;  /* 0x000000428c44723c */ /* 0x002fe8000008109c */
[----:B------:R-:W-:Y:S01]  /*628f0*/  STL.64 [R1+0x4d0], R164 ;  /* 0x0004d0a401007387 */ /* 0x000fe20000100a00 */
[----:B------:R1:W-:Y:S07]  /*62900*/  STL.64 [R1+0x4d8], R166 ;  /* 0x0004d8a601007387 */ /* 0x0003ee0000100a00 */
[----:B------:R-:W-:Y:S02]  /*62910*/  STL.64 [R1+0x4c0], R160 ;  /* 0x0004c0a001007387 */ /* 0x000fe40000100a00 */
[----:B------:R-:W-:Y:S01]  /*62920*/  STL.64 [R1+0x4c8], R162 ;  /* 0x0004c8a201007387 */ /* 0x000fe20000100a00 */
[C---:B------:R-:W-:Y:S08]  /*62930*/  HMMA.1688.F32.TF32 R156, R172.reuse, R26, R180 ;  /* 0x0000001aac9c723c */ /* 0x040ff000000810b4 */
[C---:B------:R-:W-:Y:S08]  /*62940*/  HMMA.1688.F32.TF32 R180, R172.reuse, R34, R240 ;  /* 0x00000022acb4723c */ /* 0x040ff000000810f0 */
[C---:B-1----:R-:W-:Y:S08]  /*62950*/  HMMA.1688.F32.TF32 R164, R172.reuse, R10, R184 ;  /* 0x0000000aaca4723c */ /* 0x042ff000000810b8 */
[C---:B------:R-:W-:Y:S01]  /*62960*/  HMMA.1688.F32.TF32 R184, R172.reuse, R30, R228 ;  /* 0x0000001eacb8723c */ /* 0x040fe200000810e4 */
[----:B------:R-:W-:Y:S01]  /*62970*/  STL.64 [R1+0x4b0], R68 ;  /* 0x0004b04401007387 */ /* 0x000fe20000100a00 */
[----:B------:R1:W-:Y:S06]  /*62980*/  STL.64 [R1+0x4b8], R70 ;  /* 0x0004b84601007387 */ /* 0x0003ec0000100a00 */
[C---:B-1----:R-:W-:Y:S08]  /*62990*/  HMMA.1688.F32.TF32 R68, R172.reuse, R38, R244 ;  /* 0x00000026ac44723c */ /* 0x042ff000000810f4 */
[----:B------:R-:W-:Y:S07]  /*629a0*/  HMMA.1688.F32.TF32 R160, R172, R22, R236 ;  /* 0x00000016aca0723c */ /* 0x000fee00000810ec */
[----:B------:R1:W-:Y:S01]  /*629b0*/  STL.64 [R1+0x200], R184 ;  /* 0x000200b801007387 */ /* 0x0003e20000100a00 */
[----:B------:R2:W-:Y:S02]  /*629c0*/  STL.64 [R1+0x208], R186 ;  /* 0x000208ba01007387 */ /* 0x0005e40000100a00 */
[----:B------:R-:W3:Y:S02]  /*629d0*/  LDL.LU R236, [R1+0xc0] ;  /* 0x0000c00001ec7983 */ /* 0x000ee40000300800 */
[----:B------:R-:W-:Y:S01]  /*629e0*/  STL.64 [R1+0x1f0], R180 ;  /* 0x0001f0b401007387 */ /* 0x000fe20000100a00 */
[----:B------:R-:W-:Y:S01]  /*629f0*/  STL.64 [R1+0x1f8], R182 ;  /* 0x0001f8b601007387 */ /* 0x000fe20000100a00 */
[C---:B------:R-:W-:Y:S08]  /*62a00*/  HMMA.1688.F32.TF32 R144, R140.reuse, R6, R144 ;  /* 0x000000068c90723c */ /* 0x040ff00000081090 */
[C---:B------:R-:W-:Y:S08]  /*62a10*/  HMMA.1688.F32.TF32 R124, R140.reuse, R14, R124 ;  /* 0x0000000e8c7c723c */ /* 0x040ff0000008107c */
[C---:B------:R-:W-:Y:S08]  /*62a20*/  HMMA.1688.F32.TF32 R128, R140.reuse, R18, R128 ;  /* 0x000000128c80723c */ /* 0x040ff00000081080 */
[C---:B------:R-:W-:Y:S08]  /*62a30*/  HMMA.1688.F32.TF32 R132, R140.reuse, R22, R132 ;  /* 0x000000168c84723c */ /* 0x040ff00000081084 */
[----:B------:R-:W-:Y:S08]  /*62a40*/  HMMA.1688.F32.TF32 R136, R140, R26, R136 ;  /* 0x0000001a8c88723c */ /* 0x000ff00000081088 */
[C---:B------:R-:W-:Y:S08]  /*62a50*/  HMMA.1688.F32.TF32 R140, R172.reuse, R6, R152 ;  /* 0x00000006ac8c723c */ /* 0x040ff00000081098 */
[C---:B------:R-:W-:Y:S01]  /*62a60*/  HMMA.1688.F32.TF32 R152, R172.reuse, R18, R232 ;  /* 0x00000012ac98723c */ /* 0x040fe200000810e8 */
        /* <DEDUP_REMOVED lines=11> */
[----:B--2---:R-:W3:Y:S01]  /*62b20*/  LDL.LU R186, [R1+0xe8] ;  /* 0x0000e80001ba7983 */ /* 0x004ee20000300800 */
        /* <DEDUP_REMOVED lines=17> */
[----:B----4-:R-:W2:Y:S02]  /*62c40*/  LDL.LU R68, [R1+0x140] ;  /* 0x0001400001447983 */ /* 0x010ea40000300800 */
        /* <DEDUP_REMOVED lines=27> */
[C---:B--2---:R-:W-:Y:S11]  /*62e00*/  HMMA.1688.F32.TF32 R228, R172.reuse, R42, R228 ;  /* 0x0000002aace4723c */ /* 0x044ff600000810e4 */
[----:B------:R-:W-:Y:S11]  /*62e10*/  @!UPT UIADD3 URZ, URZ, URZ, URZ ;  /* 0x0000003f3f3ff290 */ /* 0x000ff6000fffe03f */
[----:B------:R-:W-:Y:S01]  /*62e20*/  @!UPT UIADD3 URZ, URZ, URZ, URZ ;  /* 0x0000003f3f3ff290 */ /* 0x000fe2000fffe03f */
[----:B------:R1:W-:Y:S01]  /*62e30*/  STL.64 [R1+0x480], R228 ;  /* 0x000480e401007387 */ /* 0x0003e20000100a00 */
[----:B------:R2:W-:Y:S03]  /*62e40*/  STL.64 [R1+0x488], R230 ;  /* 0x000488e601007387 */ /* 0x0005e60000100a00 */
[----:B-1----:R-:W4:Y:S01]  /*62e50*/  LDL.LU R228, [R1+0xa0] ;  /* 0x0000a00001e47983 */ /* 0x002f220000300800 */
[----:B------:R-:W4:Y:S02]  /*62e60*/  LDL.LU R229, [R1+0xa4] ;  /* 0x0000a40001e57983 */ /* 0x000f240000300800 */
[----:B--2---:R-:W4:Y:S02]  /*62e70*/  LDL.LU R230, [R1+0xa8] ;  /* 0x0000a80001e67983 */ /* 0x004f240000300800 */
[----:B------:R-:W4:Y:S01]  /*62e80*/  LDL.LU R231, [R1+0xac] ;  /* 0x0000ac0001e77983 */ /* 0x000f220000300800 */
[C---:B---3--:R-:W-:Y:S08]  /*62e90*/  HMMA.1688.F32.TF32 R240, R172.reuse, R46, R240 ;  /* 0x0000002eacf0723c */ /* 0x048ff000000810f0 */
[C---:B------:R-:W-:Y:S08]  /*62ea0*/  HMMA.1688.F32.TF32 R244, R172.reuse, R50, R244 ;  /* 0x00000032acf4723c */ /* 0x040ff000000810f4 */
[C---:B------:R-:W-:Y:S08]  /*62eb0*/  HMMA.1688.F32.TF32 R200, R172.reuse, R54, R200 ;  /* 0x00000036acc8723c */ /* 0x040ff000000810c8 */
[C---:B------:R-:W-:Y:S08]  /*62ec0*/  HMMA.1688.F32.TF32 R68, R172.reuse, R58, R68 ;  /* 0x0000003aac44723c */ /* 0x040ff00000081044 */
[C---:B------:R-:W-:Y:S08]  /*62ed0*/  HMMA.1688.F32.TF32 R224, R172.reuse, R62, R224 ;  /* 0x0000003eace0723c */ /* 0x040ff000000810e0 */
[C---:B------:R-:W-:Y:S08]  /*62ee0*/  HMMA.1688.F32.TF32 R148, R172.reuse, R14, R148 ;  /* 0x0000000eac94723c */ /* 0x040ff00000081094 */
[----:B------:R-:W-:Y:S08]  /*62ef0*/  HMMA.1688.F32.TF32 R172, R172, R66, R220 ;  /* 0x00000042acac723c */ /* 0x000ff000000810dc */
[----:B------:R-:W-:Y:S01]  /*62f00*/  HMMA.1688.F32.TF32 R180, R168, R30, R180 ;  /* 0x0000001ea8b4723c */ /* 0x000fe200000810b4 */
[----:B------:R-:W-:Y:S01]  /*62f10*/  STL.64 [R1+0x360], R240 ;  /* 0x000360f001007387 */ /* 0x000fe20000100a00 */
[----:B------:R-:W-:Y:S02]  /*62f20*/  STL.64 [R1+0x368], R242 ;  /* 0x000368f201007387 */ /* 0x000fe40000100a00 */
[----:B------:R-:W-:Y:S02]  /*62f30*/  STL.64 [R1+0x3c0], R244 ;  /* 0x0003c0f401007387 */ /* 0x000fe40000100a00 */
[----:B------:R-:W-:Y:S01]  /*62f40*/  STL.64 [R1+0x3c8], R246 ;  /* 0x0003c8f601007387 */ /* 0x000fe20000100a00 */
[----:B------:R-:W-:Y:S01]  /*62f50*/  STL.64 [R1+0x3d0], R200 ;  /* 0x0003d0c801007387 */ /* 0x000fe20000100a00 */
[----:B------:R1:W-:Y:S03]  /*62f60*/  STL.64 [R1+0x3d8], R202 ;  /* 0x0003d8ca01007387 */ /* 0x0003e60000100a00 */
[----:B-1----:R1:W5:Y:S01]  /*62f70*/  LDL.LU.64 R202, [R1+0x24a8] ;  /* 0x0024a80001ca7983 */ /* 0x0023620000300a00 */
[----:B------:R1:W5:Y:S02]  /*62f80*/  LDL.LU.64 R200, [R1+0x24a0] ;  /* 0x0024a00001c87983 */ /* 0x0003640000300a00 */
[----:B------:R-:W-:Y:S02]  /*62f90*/  STL.64 [R1+0x3e0], R68 ;  /* 0x0003e04401007387 */ /* 0x000fe40000100a00 */
[----:B------:R2:W-:Y:S01]  /*62fa0*/  STL.64 [R1+0x3e8], R70 ;  /* 0x0003e84601007387 */ /* 0x0005e20000100a00 */
[----:B------:R-:W-:Y:S01]  /*62fb0*/  MOV R240, R25 ;  /* 0x0000001900f07202 */ /* 0x000fe20000000f00 */
[----:B------:R-:W-:-:S02]  /*62fc0*/  IMAD.MOV.U32 R241, RZ, RZ, R24 ;  /* 0x000000fffff17224 */ /* 0x000fc400078e0018 */
[----:B------:R-:W-:Y:S01]  /*62fd0*/  IMAD.MOV.U32 R242, RZ, RZ, R21 ;  /* 0x000000fffff27224 */ /* 0x000fe200078e0015 */
[----:B------:R-:W-:Y:S01]  /*62fe0*/  MOV R243, R20 ;  /* 0x0000001400f37202 */ /* 0x000fe20000000f00 */
[----:B------:R-:W-:Y:S02]  /*62ff0*/  IMAD.MOV.U32 R244, RZ, RZ, R17 ;  /* 0x000000fffff47224 */ /* 0x000fe400078e0011 */
[----:B------:R-:W-:Y:S01]  /*63000*/  IMAD.MOV.U32 R245, RZ, RZ, R16 ;  /* 0x000000fffff57224 */ /* 0x000fe200078e0010 */
[----:B--2---:R1:W5:Y:S01]  /*63010*/  LDL.LU.64 R70, [R1+0x2498] ;  /* 0x0024980001467983 */ /* 0x0043620000300a00 */
[----:B------:R1:W5:Y:S02]  /*63020*/  LDL.LU.64 R68, [R1+0x2490] ;  /* 0x0024900001447983 */ /* 0x0003640000300a00 */
[----:B------:R-:W-:Y:S02]  /*63030*/  STL.64 [R1+0x400], R224 ;  /* 0x000400e001007387 */ /* 0x000fe40000100a00 */
[----:B------:R2:W-:Y:S01]  /*63040*/  STL.64 [R1+0x408], R226 ;  /* 0x000408e201007387 */ /* 0x0005e20000100a00 */
[----:B------:R-:W-:Y:S01]  /*63050*/  MOV R246, R13 ;  /* 0x0000000d00f67202 */ /* 0x000fe20000000f00 */
[----:B------:R-:W-:Y:S01]  /*63060*/  IMAD.MOV.U32 R247, RZ, RZ, R12 ;  /* 0x000000fffff77224 */ /* 0x000fe200078e000c */
[C---:B------:R-:W-:Y:S01]  /*63070*/  HMMA.1688.F32.TF32 R240, R168.reuse, R38, R240 ;  /* 0x00000026a8f0723c */ /* 0x040fe200000810f0 */
[----:B--2---:R1:W5:Y:S01]  /*63080*/  LDL.LU.64 R226, [R1+0x2488] ;  /* 0x0024880001e27983 */ /* 0x0043620000300a00 */
[----:B------:R1:W5:Y:S02]  /*63090*/  LDL.LU.64 R224, [R1+0x2480] ;  /* 0x0024800001e07983 */ /* 0x0003640000300a00 */
[----:B------:R1:W5:Y:S02]  /*630a0*/  LDL.LU.64 R222, [R1+0x2478] ;  /* 0x0024780001de7983 */ /* 0x0003640000300a00 */
[----:B------:R1:W5:Y:S01]  /*630b0*/  LDL.LU.64 R220, [R1+0x2470] ;  /* 0x0024700001dc7983 */ /* 0x0003620000300a00 */
[----:B------:R-:W-:Y:S01]  /*630c0*/  STL.64 [R1+0x3f0], R172 ;  /* 0x0003f0ac01007387 */ /* 0x000fe20000100a00 */
[----:B------:R2:W-:Y:S02]  /*630d0*/  STL.64 [R1+0x3f8], R174 ;  /* 0x0003f8ae01007387 */ /* 0x0005e40000100a00 */
[----:B------:R-:W-:Y:S01]  /*630e0*/  IMAD.MOV.U32 R248, RZ, RZ, R61 ;  /* 0x000000fffff87224 */ /* 0x000fe200078e003d */
[C---:B------:R-:W-:Y:S08]  /*630f0*/  HMMA.1688.F32.TF32 R244, R168.reuse, R42, R244 ;  /* 0x0000002aa8f4723c */ /* 0x040ff000000810f4 */
[C---:B------:R-:W-:Y:S08]  /*63100*/  HMMA.1688.F32.TF32 R12, R168.reuse, R14, R208 ;  /* 0x0000000ea80c723c */ /* 0x040ff000000810d0 */
[----:B------:R-:W-:Y:S01]  /*63110*/  HMMA.1688.F32.TF32 R16, R168, R18, R184 ;  /* 0x00000012a810723c */ /* 0x000fe200000810b8 */
[----:B--2---:R-:W-:-:S02]  /*63120*/  IMAD.MOV.U32 R174, RZ, RZ, R5 ;  /* 0x000000ffffae7224 */ /* 0x004fc400078e0005 */
[----:B------:R-:W-:-:S05]  /*63130*/  IMAD.MOV.U32 R175, RZ, RZ, R4 ;  /* 0x000000ffffaf7224 */ /* 0x000fca00078e0004 */
[C---:B------:R-:W-:Y:S01]  /*63140*/  HMMA.1688.F32.TF32 R4, R168.reuse, R6, R216 ;  /* 0x00000006a804723c */ /* 0x040fe200000810d8 */
[----:B------:R1:W5:Y:S01]  /*63150*/  LDL.LU.64 R218, [R1+0x2468] ;  /* 0x0024680001da7983 */ /* 0x0003620000300a00 */
[----:B------:R-:W-:Y:S01]  /*63160*/  IMAD.MOV.U32 R172, RZ, RZ, R9 ;  /* 0x000000ffffac7224 */ /* 0x000fe200078e0009 */
[----:B------:R-:W-:Y:S01]  /*63170*/  MOV R173, R8 ;  /* 0x0000000800ad7202 */ /* 0x000fe20000000f00 */
[----:B------:R1:W5:Y:S01]  /*63180*/  LDL.LU.64 R216, [R1+0x2460] ;  /* 0x0024600001d87983 */ /* 0x0003620000300a00 */
[----:B------:R-:W2:Y:S03]  /*63190*/  LDL R61, [R1+0xa0c] ;  /* 0x000a0c00013d7983 */ /* 0x000ea60000100800 */
[C---:B------:R-:W-:Y:S01]  /*631a0*/  HMMA.1688.F32.TF32 R8, R168.reuse, R10, R212 ;  /* 0x0000000aa808723c */ /* 0x040fe200000810d4 */
[----:B------:R-:W-:Y:S01]  /*631b0*/  MOV R42, R45 ;  /* 0x0000002d002a7202 */ /* 0x000fe20000000f00 */
[----:B------:R-:W-:Y:S01]  /*631c0*/  IMAD.MOV.U32 R43, RZ, RZ, R44 ;  /* 0x000000ffff2b7224 */ /* 0x000fe200078e002c */
[----:B------:R1:W5:Y:S01]  /*631d0*/  LDL.LU.64 R214, [R1+0x2458] ;  /* 0x0024580001d67983 */ /* 0x0003620000300a00 */
[----:B------:R1:W5:Y:S02]  /*631e0*/  LDL.LU.64 R212, [R1+0x2450] ;  /* 0x0024500001d47983 */ /* 0x0003640000300a00 */
[----:B------:R1:W5:Y:S02]  /*631f0*/  LDL.LU.64 R210, [R1+0x2448] ;  /* 0x0024480001d27983 */ /* 0x0003640000300a00 */
[----:B------:R1:W5:Y:S01]  /*63200*/  LDL.LU.64 R208, [R1+0x2440] ;  /* 0x0024400001d07983 */ /* 0x0003620000300a00 */
[----:B------:R1:W5:Y:S01]  /*63210*/  LDL.LU.64 R186, [R1+0x2438] ;  /* 0x0024380001ba7983 */ /* 0x0003620000300a00 */
[----:B------:R1:W5:Y:S01]  /*63220*/  LDL.LU.64 R184, [R1+0x2430] ;  /* 0x0024300001b87983 */ /* 0x0003620000300a00 */
[C---:B------:R-:W-:Y:S01]  /*63230*/  HMMA.1688.F32.TF32 R20, R168.reuse, R22, R232 ;  /* 0x00000016a814723c */ /* 0x040fe200000810e8 */
[----:B------:R1:W5:Y:S07]  /*63240*/  LDL.LU.64 R234, [R1+0x2428] ;  /* 0x0024280001ea7983 */ /* 0x00036e0000300a00 */
[C---:B------:R-:W-:Y:S01]  /*63250*/  HMMA.1688.F32.TF32 R40, R168.reuse, R46, R40 ;  /* 0x0000002ea828723c */ /* 0x040fe20000081028 */
[----:B------:R1:W5:Y:S07]  /*63260*/  LDL.LU.64 R232, [R1+0x2420] ;  /* 0x0024200001e87983 */ /* 0x00036e0000300a00 */
[----:B------:R-:W-:Y:S01]  /*63270*/  HMMA.1688.F32.TF32 R24, R168, R26, R236 ;  /* 0x0000001aa818723c */ /* 0x000fe200000810ec */
[----:B------:R1:W5:Y:S02]  /*63280*/  LDL.LU.64 R238, [R1+0x2418] ;  /* 0x0024180001ee7983 */ /* 0x0003640000300a00 */
[----:B------:R1:W5:Y:S01]  /*63290*/  LDL.LU.64 R236, [R1+0x2410] ;  /* 0x0024100001ec7983 */ /* 0x0003620000300a00 */
[----:B------:R-:W-:Y:S01]  /*632a0*/  STL.64 [R1+0x1e0], R180 ;  /* 0x0001e0b401007387 */ /* 0x000fe20000100a00 */
[----:B------:R3:W-:Y:S01]  /*632b0*/  STL.64 [R1+0x1e8], R182 ;  /* 0x0001e8b601007387 */ /* 0x0007e20000100a00 */
[----:B------:R-:W-:Y:S01]  /*632c0*/  MOV R30, R2 ;  /* 0x00000002001e7202 */ /* 0x000fe20000000f00 */
[----:B------:R-:W-:Y:S01]  /*632d0*/  IMAD.MOV.U32 R31, RZ, RZ, R252 ;  /* 0x000000ffff1f7224 */ /* 0x000fe200078e00fc */
[----:B---3--:R1:W5:Y:S01]  /*632e0*/  LDL.LU.64 R182, [R1+0x2408] ;  /* 0x0024080001b67983 */ /* 0x0083620000300a00 */
[----:B------:R1:W5:Y:S02]  /*632f0*/  LDL.LU.64 R180, [R1+0x2400] ;  /* 0x0024000001b47983 */ /* 0x0003640000300a00 */
[----:B------:R-:W3:Y:S02]  /*63300*/  LDL.LU R2, [R1+0x23fc] ;  /* 0x0023fc0001027983 */ /* 0x000ee40000300800 */
[----:B------:R-:W2:Y:S02]  /*63310*/  LDL.LU R252, [R1+0x23f8] ;  /* 0x0023f80001fc7983 */ /* 0x000ea40000300800 */
[----:B------:R-:W-:-:S02]  /*63320*/  IMAD.MOV.U32 R38, RZ, RZ, R49 ;  /* 0x000000ffff267224 */ /* 0x000fc400078e0031 */
[----:B------:R-:W-:Y:S01]  /*63330*/  IMAD.MOV.U32 R39, RZ, RZ, R48 ;  /* 0x000000ffff277224 */ /* 0x000fe200078e0030 */
[----:B------:R-:W-:Y:S01]  /*63340*/  HMMA.1688.F32.TF32 R44, R168, R50, R28 ;  /* 0x00000032a82c723c */ /* 0x000fe2000008101c */
[----:B------:R-:W-:Y:S01]  /*63350*/  MOV R249, R60 ;  /* 0x0000003c00f97202 */ /* 0x000fe20000000f00 */
[----:B------:R-:W-:Y:S02]  /*63360*/  IMAD.MOV.U32 R250, RZ, RZ, R57 ;  /* 0x000000fffffa7224 */ /* 0x000fe400078e0039 */
[----:B------:R-:W-:-:S04]  /*63370*/  IMAD.MOV.U32 R251, RZ, RZ, R56 ;  /* 0x000000fffffb7224 */ /* 0x000fc800078e0038 */
[C---:B----4-:R-:W-:Y:S07]  /*63380*/  HMMA.1688.F32.TF32 R228, R168.reuse, R34, R228 ;  /* 0x00000022a8e4723c */ /* 0x050fee00000810e4 */
[----:B------:R-:W-:Y:S01]  /*63390*/  IMAD.MOV.U32 R34, RZ, RZ, R53 ;  /* 0x000000ffff227224 */ /* 0x000fe200078e0035 */
[----:B------:R-:W-:Y:S11]  /*633a0*/  MOV R35, R52 ;  /* 0x0000003400237202 */ /* 0x000ff60000000f00 */
[----:B------:R-:W-:Y:S04]  /*633b0*/  @!UPT UIADD3 URZ, URZ, URZ, URZ ;  /* 0x0000003f3f3ff290 */ /* 0x000fe8000fffe03f */
[----:B------:R-:W-:Y:S01]  /*633c0*/  STL.64 [R1+0x1d0], R228 ;  /* 0x0001d0e401007387 */ /* 0x000fe20000100a00 */
[----:B------:R4:W-:Y:S03]  /*633d0*/  STL.64 [R1+0x1d8], R230 ;  /* 0x0001d8e601007387 */ /* 0x0009e60000100a00 */
[----:B----4-:R1:W5:Y:S01]  /*633e0*/  LDL.LU.64 R230, [R1+0x23f0] ;  /* 0x0023f00001e67983 */ /* 0x0103620000300a00 */
[----:B------:R1:W5:Y:S02]  /*633f0*/  LDL.LU.64 R228, [R1+0x23e8] ;  /* 0x0023e80001e47983 */ /* 0x0003640000300a00 */
[----:B------:R-:W-:Y:S02]  /*63400*/  STL.64 [R1+0x380], R240 ;  /* 0x000380f001007387 */ /* 0x000fe40000100a00 */
[----:B------:R4:W-:Y:S02]  /*63410*/  STL.64 [R1+0x388], R242 ;  /* 0x000388f201007387 */ /* 0x0009e40000100a00 */
[----:B----4-:R1:W5:Y:S01]  /*63420*/  LDL.LU.64 R242, [R1+0x23e0] ;  /* 0x0023e00001f27983 */ /* 0x0103620000300a00 */
[----:B------:R1:W5:Y:S02]  /*63430*/  LDL.LU.64 R240, [R1+0x23d8] ;  /* 0x0023d80001f07983 */ /* 0x0003640000300a00 */
[----:B------:R-:W-:Y:S02]  /*63440*/  STL.64 [R1+0x350], R244 ;  /* 0x000350f401007387 */ /* 0x000fe40000100a00 */
[----:B------:R4:W-:Y:S02]  /*63450*/  STL.64 [R1+0x358], R246 ;  /* 0x000358f601007387 */ /* 0x0009e40000100a00 */
[----:B----4-:R1:W5:Y:S01]  /*63460*/  LDL.LU.64 R246, [R1+0x23d0] ;  /* 0x0023d00001f67983 */ /* 0x0103620000300a00 */
[----:B------:R1:W5:Y:S02]  /*63470*/  LDL.LU.64 R244, [R1+0x23c8] ;  /* 0x0023c80001f47983 */ /* 0x0003640000300a00 */
[----:B------:R-:W4:Y:S02]  /*63480*/  LDL.LU R28, [R1+0x1e2c] ;  /* 0x001e2c00011c7983 */ /* 0x000f240000300800 */
[----:B------:R-:W-:Y:S01]  /*63490*/  STL.64 [R1+0x330], R40 ;  /* 0x0003302801007387 */ /* 0x000fe20000100a00 */
[----:B------:R1:W-:Y:S02]  /*634a0*/  STL.64 [R1+0x338], R42 ;  /* 0x0003382a01007387 */ /* 0x0003e40000100a00 */
[C---:B-1----:R-:W-:Y:S08]  /*634b0*/  HMMA.1688.F32.TF32 R40, R168.reuse, R54, R36 ;  /* 0x00000036a828723c */ /* 0x042ff00000081024 */
[C---:B------:R-:W-:Y:S01]  /*634c0*/  HMMA.1688.F32.TF32 R36, R168.reuse, R58, R32 ;  /* 0x0000003aa824723c */ /* 0x040fe20000081020 */
[----:B------:R-:W-:Y:S01]  /*634d0*/  STL.64 [R1+0x310], R44 ;  /* 0x0003102c01007387 */ /* 0x000fe20000100a00 */
[----:B------:R-:W-:Y:S11]  /*634e0*/  STL.64 [R1+0x318], R46 ;  /* 0x0003182e01007387 */ /* 0x000ff60000100a00 */
[----:B------:R-:W-:Y:S02]  /*634f0*/  @!UPT UIADD3 URZ, URZ, URZ, URZ ;  /* 0x0000003f3f3ff290 */ /* 0x000fe4000fffe03f */
[----:B------:R-:W-:Y:S01]  /*63500*/  STL.64 [R1+0x2f0], R40 ;  /* 0x0002f02801007387 */ /* 0x000fe20000100a00 */
[----:B------:R-:W-:Y:S02]  /*63510*/  STL.64 [R1+0x2f8], R42 ;  /* 0x0002f82a01007387 */ /* 0x000fe40000100a00 */
[----:B------:R-:W3:Y:S05]  /*63520*/  LDL.LU R30, [R1+0x1e08] ;  /* 0x001e0800011e7983 */ /* 0x000eea0000300800 */
[----:B------:R-:W-:Y:S01]  /*63530*/  STL.64 [R1+0x2c0], R36 ;  /* 0x0002c02401007387 */ /* 0x000fe20000100a00 */
[----:B------:R1:W-:Y:S01]  /*63540*/  STL.64 [R1+0x2c8], R38 ;  /* 0x0002c82601007387 */ /* 0x0003e20000100a00 */
[----:B------:R-:W3:Y:S01]  /*63550*/  LDL.LU R29, [R1+0x1e0c] ;  /* 0x001e0c00011d7983 */ /* 0x000ee20000300800 */
[C---:B------:R-:W-:Y:S08]  /*63560*/  HMMA.1688.F32.TF32 R32, R168.reuse, R62, R172 ;  /* 0x0000003ea820723c */ /* 0x040ff000000810ac */
[----:B-1----:R-:W-:Y:S11]  /*63570*/  HMMA.1688.F32.TF32 R36, R168, R66, R248 ;  /* 0x00000042a824723c */ /* 0x002ff600000810f8 */
[----:B------:R-:W-:Y:S04]  /*63580*/  @!UPT UIADD3 URZ, URZ, URZ, URZ ;  /* 0x0000003f3f3ff290 */ /* 0x000fe8000fffe03f */
[----:B------:R-:W-:Y:S01]  /*63590*/  STL.64 [R1+0x2b0], R32 ;  /* 0x0002b02001007387 */ /* 0x000fe20000100a00 */
[----:B------:R-:W-:Y:S07]  /*635a0*/  STL.64 [R1+0x2b8], R34 ;  /* 0x0002b82201007387 */ /* 0x000fee0000100a00 */
[----:B------:R-:W-:Y:S01]  /*635b0*/  STL.64 [R1+0x270], R36 ;  /* 0x0002702401007387 */ /* 0x000fe20000100a00 */
[----:B------:R1:W-:Y:S03]  /*635c0*/  STL.64 [R1+0x278], R38 ;  /* 0x0002782601007387 */ /* 0x0003e60000100a00 */
[----:B-1----:R-:W3:Y:S01]  /*635d0*/  LDL.LU R38, [R1+0x1e14] ;  /* 0x001e140001267983 */ /* 0x002ee20000300800 */
[----:B------:R-:W3:Y:S02]  /*635e0*/  LDL.LU R36, [R1+0x1e1c] ;  /* 0x001e1c0001247983 */ /* 0x000ee40000300800 */
[----:B------:R-:W3:Y:S02]  /*635f0*/  LDL.LU R39, [R1+0x1e10] ;  /* 0x001e100001277983 */ /* 0x000ee40000300800 */
[----:B------:R-:W3:Y:S02]  /*63600*/  LDL.LU R37, [R1+0x1e18] ;  /* 0x001e180001257983 */ /* 0x000ee40000300800 */
[----:B------:R-:W-:Y:S01]  /*63610*/  IMAD.MOV.U32 R33, RZ, RZ, 0x7f ;  /* 0x0000007fff217424 */ /* 0x000fe200078e00ff */
[----:B------:R-:W-:Y:S01]  /*63620*/  IADD3 R0, R0, -0x100, RZ ;  /* 0xffffff0000007810 */ /* 0x000fe20007ffe0ff */
[----:B------:R-:W-:Y:S01]  /*63630*/  IMAD.MOV.U32 R56, RZ, RZ, c[0x0][0x188] ;  /* 0x00006200ff387624 */ /* 0x000fe200078e00ff */
[----:B------:R-:W3:Y:S01]  /*63640*/  LDL.LU R41, [R1+0x1e20] ;  /* 0x001e200001297983 */ /* 0x000ee20000300800 */
[----:B------:R-:W3:Y:S01]  /*63650*/  LDL.LU R40, [R1+0x1e24] ;  /* 0x001e240001287983 */ /* 0x000ee20000300800 */
[----:B------:R-:W-:Y:S01]  /*63660*/  IADD3 R33, R33, c[0x0][0x180], RZ ;  /* 0x0000600021217a10 */ /* 0x000fe20007ffe0ff */
[----:B--2---:R-:W-:-:S02]  /*63670*/  IMAD R3, R61, -0x80, R0 ;  /* 0xffffff803d037824 */ /* 0x004fc400078e0200 */
[----:B------:R-:W-:Y:S01]  /*63680*/  IMAD.SHL.U32 R56, R56, 0x80, RZ ;  /* 0x0000008038387824 */ /* 0x000fe200078e00ff */
[----:B------:R-:W2:Y:S01]  /*63690*/  LDL.LU R35, [R1+0x1d8c] ;  /* 0x001d8c0001237983 */ /* 0x000ea20000300800 */
[----:B------:R-:W-:Y:S01]  /*636a0*/  SHF.R.S32.HI R0, RZ, 0x1f, R33 ;  /* 0x0000001fff007819 */ /* 0x000fe20000011421 */
[----:B------:R-:W2:Y:S03]  /*636b0*/  LDL.LU R34, [R1+0x1d90] ;  /* 0x001d900001227983 */ /* 0x000ea60000300800 */
[----:B------:R-:W-:Y:S02]  /*636c0*/  LEA.HI R0, R0, R33, RZ, 0x7 ;  /* 0x0000002100007211 */ /* 0x000fe400078f38ff */
[----:B------:R-:W1:Y:S01]  /*636d0*/  S2R R33, SR_TID.X ;  /* 0x0000000000217919 */ /* 0x000e620000002100 */
[----:B------:R-:W-:Y:S02]  /*636e0*/  SHF.L.U32 R56, R56, 0x2, RZ ;  /* 0x0000000238387819 */ /* 0x000fe400000006ff */
[----:B------:R-:W-:-:S02]  /*636f0*/  SHF.R.S32.HI R0, RZ, 0x7, R0 ;  /* 0x00000007ff007819 */ /* 0x000fc40000011400 */
[----:B-1----:R-:W-:Y:S02]  /*63700*/  LOP3.LUT R57, R33, 0x7f, RZ, 0xc0, !PT ;  /* 0x0000007f21397812 */ /* 0x002fe400078ec0ff */
[----:B------:R-:W-:Y:S02]  /*63710*/  IADD3 R0, R0, -0x2, RZ ;  /* 0xfffffffe00007810 */ /* 0x000fe40007ffe0ff */
[----:B------:R-:W-:Y:S02]  /*63720*/  ISETP.GT.AND P1, PT, R3, RZ, PT ;  /* 0x000000ff0300720c */ /* 0x000fe40003f24270 */
[----:B------:R-:W-:Y:S02]  /*63730*/  ISETP.GE.AND P0, PT, R61, R0, PT ;  /* 0x000000003d00720c */ /* 0x000fe40003f06270 */
[----:B------:R-:W-:-:S04]  /*63740*/  SEL R0, RZ, 0x4, !P1 ;  /* 0x00000004ff007807 */ /* 0x000fc80004800000 */
[----:B------:R-:W-:Y:S01]  /*63750*/  SEL R0, R0, RZ, !P0 ;  /* 0x000000ff00007207 */ /* 0x000fe20004000000 */
[----:B------:R-:W-:-:S03]  /*63760*/  IMAD.SHL.U32 R65, R57, 0x4, RZ ;  /* 0x0000000439417824 */ /* 0x000fc600078e00ff */
[----:B------:R-:W-:Y:S02]  /*63770*/  ISETP.NE.U32.AND P1, PT, R0, RZ, PT ;  /* 0x000000ff0000720c */ /* 0x000fe40003f25070 */
[----:B----4-:R-:W-:-:S04]  /*63780*/  IADD3 R28, R28, 0x1, RZ ;  /* 0x000000011c1c7810 */ /* 0x010fc80007ffe0ff */
[----:B------:R-:W-:-:S04]  /*63790*/  ISETP.GT.AND P2, PT, R28, 0x1, PT ;  /* 0x000000011c00780c */ /* 0x000fc80003f44270 */
[----:B------:R-:W-:Y:S02]  /*637a0*/  SEL R60, R28, RZ, !P2 ;  /* 0x000000ff1c3c7207 */ /* 0x000fe40005000000 */
[----:B---3--:R-:W-:-:S05]  /*637b0*/  IADD3 R29, P3, R29, R56, RZ ;  /* 0x000000381d1d7210 */ /* 0x008fca0007f7e0ff */
[----:B------:R-:W-:Y:S01]  /*637c0*/  IMAD.X R30, R30, 0x1, R2, P3 ;  /* 0x000000011e1e7824 */ /* 0x000fe200018e0602 */
[----:B------:R1:W-:Y:S01]  /*637d0*/  STL [R1+0x1e0c], R29 ;  /* 0x001e0c1d01007387 */ /* 0x0003e20000100800 */
[----:B------:R-:W-:-:S03]  /*637e0*/  IMAD.MOV.U32 R28, RZ, RZ, R29 ;  /* 0x000000ffff1c7224 */ /* 0x000fc600078e001d */
[----:B------:R3:W-:Y:S01]  /*637f0*/  STL [R1+0x1e08], R30 ;  /* 0x001e081e01007387 */ /* 0x0007e20000100800 */
[----:B------:R-:W4:Y:S02]  /*63800*/  LDL.LU R33, [R1+0x1d94] ;  /* 0x001d940001217983 */ /* 0x000f240000300800 */
[----:B------:R-:W4:Y:S02]  /*63810*/  LDL.LU R32, [R1+0x1d98] ;  /* 0x001d980001207983 */ /* 0x000f240000300800 */
[----:B------:R-:W4:Y:S02]  /*63820*/  LDL.LU R31, [R1+0x1d9c] ;  /* 0x001d9c00011f7983 */ /* 0x000f240000300800 */
[----:B-1----:R-:W-:Y:S02]  /*63830*/  IMAD.MOV.U32 R29, RZ, RZ, R30 ;  /* 0x000000ffff1d7224 */ /* 0x002fe400078e001e */
[----:B---3--:R-:W3:Y:S01]  /*63840*/  LDL.LU R30, [R1+0x1da0] ;  /* 0x001da000011e7983 */ /* 0x008ee20000300800 */
[----:B------:R-:W-:-:S05]  /*63850*/  LEA R0, R60, R65, 0x12 ;  /* 0x000000413c007211 */ /* 0x000fca00078e90ff */
[----:B------:R-:W-:Y:S01]  /*63860*/  @!PT LDS RZ, [RZ] ;  /* 0x00000000fffff984 */ /* 0x000fe20000000800 */
[----:B------:R-:W-:Y:S01]  /*63870*/  @!PT LDS RZ, [RZ] ;  /* 0x00000000fffff984 */ /* 0x000fe20000000800 */
[----:B------:R-:W-:Y:S01]  /*63880*/  @!PT LDS RZ, [RZ] ;  /* 0x00000000fffff984 */ /* 0x000fe20000000800 */
[----:B------:R1:W-:Y:S01]  /*63890*/  LDGSTS.E [R0], [R28.64], P1 ;  /* 0x000000001c007fae */ /* 0x0003e20008921844 */
[-C--:B------:R-:W-:Y:S02]  /*638a0*/  IADD3 R38, P2, R38, R56.reuse, RZ ;  /* 0x0000003826267210 */ /* 0x080fe40007f5e0ff */
[----:B------:R-:W-:Y:S02]  /*638b0*/  IADD3 R36, P3, R36, R56, RZ ;  /* 0x0000003824247210 */ /* 0x000fe40007f7e0ff */
[----:B------:R-:W-:Y:S01]  /*638c0*/  IADD3.X R39, R39, R2, RZ, P2, !PT ;  /* 0x0000000227277210 */ /* 0x000fe200017fe4ff */
[----:B-1----:R-:W-:Y:S02]  /*638d0*/  IMAD.MOV.U32 R28, RZ, RZ, R38 ;  /* 0x000000ffff1c7224 */ /* 0x002fe400078e0026 */
[----:B------:R-:W-:Y:S01]  /*638e0*/  IMAD.X R37, R37, 0x1, R2, P3 ;  /* 0x0000000125257824 */ /* 0x000fe200018e0602 */
[----:B------:R-:W-:Y:S01]  /*638f0*/  STL [R1+0x1e14], R38 ;  /* 0x001e142601007387 */ /* 0x000fe20000100800 */
[----:B------:R-:W-:Y:S01]  /*63900*/  MOV R29, R39 ;  /* 0x00000027001d7202 */ /* 0x000fe20000000f00 */
[----:B------:R1:W-:Y:S02]  /*63910*/  STL [R1+0x1e10], R39 ;  /* 0x001e102701007387 */ /* 0x0003e40000100800 */
[----:B------:R-:W-:Y:S01]  /*63920*/  STL [R1+0x1e1c], R36 ;  /* 0x001e1c2401007387 */ /* 0x000fe20000100800 */
[----:B------:R2:W-:Y:S04]  /*63930*/  STL [R1+0x1e18], R37 ;  /* 0x001e182501007387 */ /* 0x0005e80000100800 */
[----:B------:R2:W-:Y:S04]  /*63940*/  LDGSTS.E [R0+0x200], [R28.64], P1 ;  /* 0x002000001c007fae */ /* 0x0005e80008921844 */
[----:B-1----:R-:W3:Y:S01]  /*63950*/  LDL.LU R39, [R1+0x1da4] ;  /* 0x001da40001277983 */ /* 0x002ee20000300800 */
[----:B------:R-:W3:Y:S02]  /*63960*/  LDL.LU R38, [R1+0x1da8] ;  /* 0x001da80001267983 */ /* 0x000ee40000300800 */
[----:B--2---:R-:W-:-:S02]  /*63970*/  IMAD.MOV.U32 R29, RZ, RZ, R37 ;  /* 0x000000ffff1d7224 */ /* 0x004fc400078e0025 */
[----:B------:R-:W-:Y:S01]  /*63980*/  IMAD.MOV.U32 R28, RZ, RZ, R36 ;  /* 0x000000ffff1c7224 */ /* 0x000fe200078e0024 */
[----:B------:R-:W3:Y:S01]  /*63990*/  LDL.LU R37, [R1+0x1d0c] ;  /* 0x001d0c0001257983 */ /* 0x000ee20000300800 */
[----:B------:R-:W3:Y:S01]  /*639a0*/  LDL.LU R36, [R1+0x1d10] ;  /* 0x001d100001247983 */ /* 0x000ee20000300800 */
[----:B------:R-:W-:Y:S02]  /*639b0*/  ISETP.GT.AND P2, PT, R3, 0x4, PT ;  /* 0x000000040300780c */ /* 0x000fe40003f44270 */
[----:B------:R1:W-:Y:S01]  /*639c0*/  LDGSTS.E [R0+0x400], [R28.64], P1 ;  /* 0x004000001c007fae */ /* 0x0003e20008921844 */
[-C--:B------:R-:W-:Y:S02]  /*639d0*/  IADD3 R40, P3, R40, R56.reuse, RZ ;  /* 0x0000003828287210 */ /* 0x080fe40007f7e0ff */
[----:B------:R-:W-:Y:S02]  /*639e0*/  IADD3 R34, P4, R34, R56, RZ ;  /* 0x0000003822227210 */ /* 0x000fe40007f9e0ff */
[----:B------:R-:W-:-:S02]  /*639f0*/  IADD3.X R41, R41, R2, RZ, P3, !PT ;  /* 0x0000000229297210 */ /* 0x000fc40001ffe4ff */
[----:B-1----:R-:W-:-:S04]  /*63a00*/  SEL R28, RZ, 0x4, !P2 ;  /* 0x00000004ff1c7807 */ /* 0x002fc80005000000 */
[----:B------:R-:W-:Y:S01]  /*63a10*/  SEL R28, R28, RZ, !P0 ;  /* 0x000000ff1c1c7207 */ /* 0x000fe20004000000 */
[----:B------:R-:W-:Y:S01]  /*63a20*/  IMAD.X R35, R35, 0x1, R2, P4 ;  /* 0x0000000123237824 */ /* 0x000fe200020e0602 */
[----:B------:R-:W-:Y:S02]  /*63a30*/  MOV R29, R41 ;  /* 0x00000029001d7202 */ /* 0x000fe40000000f00 */
[----:B------:R-:W-:Y:S01]  /*63a40*/  ISETP.NE.U32.AND P2, PT, R28, RZ, PT ;  /* 0x000000ff1c00720c */ /* 0x000fe20003f45070 */
[----:B------:R-:W-:Y:S01]  /*63a50*/  IMAD.MOV.U32 R28, RZ, RZ, R40 ;  /* 0x000000ffff1c7224 */ /* 0x000fe200078e0028 */
[----:B------:R-:W-:Y:S01]  /*63a60*/  STL [R1+0x1e24], R40 ;  /* 0x001e242801007387 */ /* 0x000fe20000100800 */
[----:B------:R1:W-:Y:S02]  /*63a70*/  STL [R1+0x1e20], R41 ;  /* 0x001e202901007387 */ /* 0x0003e40000100800 */
[----:B------:R-:W-:Y:S02]  /*63a80*/  STL [R1+0x1d90], R34 ;  /* 0x001d902201007387 */ /* 0x000fe40000100800 */
[----:B------:R1:W-:Y:S01]  /*63a90*/  STL [R1+0x1d8c], R35 ;  /* 0x001d8c2301007387 */ /* 0x0003e20000100800 */
[----:B------:R1:W-:Y:S04]  /*63aa0*/  LDGSTS.E [R0+0x600], [R28.64], P1 ;  /* 0x006000001c007fae */ /* 0x0003e80008921844 */
[----:B-1----:R-:W3:Y:S01]  /*63ab0*/  LDL.LU R41, [R1+0x1d14] ;  /* 0x001d140001297983 */ /* 0x002ee20000300800 */
[----:B------:R-:W3:Y:S02]  /*63ac0*/  LDL.LU R40, [R1+0x1d18] ;  /* 0x001d180001287983 */ /* 0x000ee40000300800 */
[----:B------:R-:W-:-:S02]  /*63ad0*/  IMAD.MOV.U32 R29, RZ, RZ, R35 ;  /* 0x000000ffff1d7224 */ /* 0x000fc400078e0023 */
[----:B------:R-:W-:Y:S01]  /*63ae0*/  IMAD.MOV.U32 R28, RZ, RZ, R34 ;  /* 0x000000ffff1c7224 */ /* 0x000fe200078e0022 */
[----:B------:R-:W3:Y:S01]  /*63af0*/  LDL.LU R35, [R1+0x1d1c] ;  /* 0x001d1c0001237983 */ /* 0x000ee20000300800 */
[----:B------:R-:W3:Y:S03]  /*63b00*/  LDL.LU R34, [R1+0x1d20] ;  /* 0x001d200001227983 */ /* 0x000ee60000300800 */
[----:B------:R1:W-:Y:S01]  /*63b10*/  LDGSTS.E [R0+0x2000], [R28.64], P2 ;  /* 0x020000001c007fae */ /* 0x0003e20009121844 */
[----:B----4-:R-:W-:-:S04]  /*63b20*/  IADD3 R32, P1, R32, R56, RZ ;  /* 0x0000003820207210 */ /* 0x010fc80007f3e0ff */
[----:B------:R-:W-:Y:S02]  /*63b30*/  IADD3.X R33, R33, R2, RZ, P1, !PT ;  /* 0x0000000221217210 */ /* 0x000fe40000ffe4ff */
[----:B---3--:R-:W-:Y:S01]  /*63b40*/  IADD3 R30, P3, R30, R56, RZ ;  /* 0x000000381e1e7210 */ /* 0x008fe20007f7e0ff */
[----:B-1----:R-:W-:Y:S01]  /*63b50*/  IMAD.MOV.U32 R28, RZ, RZ, R32 ;  /* 0x000000ffff1c7224 */ /* 0x002fe200078e0020 */
[----:B------:R-:W-:Y:S01]  /*63b60*/  MOV R29, R33 ;  /* 0x00000021001d7202 */ /* 0x000fe20000000f00 */
[----:B------:R-:W-:Y:S02]  /*63b70*/  STL [R1+0x1d98], R32 ;  /* 0x001d982001007387 */ /* 0x000fe40000100800 */
[----:B------:R-:W-:Y:S02]  /*63b80*/  IMAD.X R31, R31, 0x1, R2, P3 ;  /* 0x000000011f1f7824 */ /* 0x000fe400018e0602 */
[----:B------:R1:W-:Y:S01]  /*63b90*/  STL [R1+0x1d94], R33 ;  /* 0x001d942101007387 */ /* 0x0003e20000100800 */
[----:B------:R-:W-:Y:S02]  /*63ba0*/  STL [R1+0x1da0], R30 ;  /* 0x001da01e01007387 */ /* 0x000fe40000100800 */
[----:B------:R3:W-:Y:S02]  /*63bb0*/  STL [R1+0x1d9c], R31 ;  /* 0x001d9c1f01007387 */ /* 0x0007e40000100800 */
[----:B------:R4:W-:Y:S04]  /*63bc0*/  LDGSTS.E [R0+0x2200], [R28.64], P2 ;  /* 0x022000001c007fae */ /* 0x0009e80009121844 */
[----:B-1----:R-:W2:Y:S01]  /*63bd0*/  LDL.LU R33, [R1+0x1d24] ;  /* 0x001d240001217983 */ /* 0x002ea20000300800 */
[----:B------:R-:W2:Y:S02]  /*63be0*/  LDL.LU R32, [R1+0x1d28] ;  /* 0x001d280001207983 */ /* 0x000ea40000300800 */
[----:B----4-:R-:W-:-:S02]  /*63bf0*/  IMAD.MOV.U32 R29, RZ, RZ, R31 ;  /* 0x000000ffff1d7224 */ /* 0x010fc400078e001f */
[----:B------:R-:W-:Y:S01]  /*63c00*/  IMAD.MOV.U32 R28, RZ, RZ, R30 ;  /* 0x000000ffff1c7224 */ /* 0x000fe200078e001e */
[----:B---3--:R-:W3:Y:S01]  /*63c10*/  LDL.LU R31, [R1+0x1c8c] ;  /* 0x001c8c00011f7983 */ /* 0x008ee20000300800 */
[----:B------:R-:W4:Y:S01]  /*63c20*/  LDL.LU R30, [R1+0x1c90] ;  /* 0x001c9000011e7983 */ /* 0x000f220000300800 */
[----:B------:R-:W-:Y:S02]  /*63c30*/  ISETP.GT.AND P1, PT, R3, 0x8, PT ;  /* 0x000000080300780c */ /* 0x000fe40003f24270 */
[----:B------:R1:W-:Y:S02]  /*63c40*/  LDGSTS.E [R0+0x2400], [R28.64], P2 ;  /* 0x024000001c007fae */ /* 0x0003e40009121844 */
[----:B-1----:R-:W-:-:S04]  /*63c50*/  SEL R28, RZ, 0x4, !P1 ;  /* 0x00000004ff1c7807 */ /* 0x002fc80004800000 */
[----:B------:R-:W-:Y:S02]  /*63c60*/  SEL R28, R28, RZ, !P0 ;  /* 0x000000ff1c1c7207 */ /* 0x000fe40004000000 */
[----:B------:R-:W-:Y:S02]  /*63c70*/  IADD3 R38, P3, R38, R56, RZ ;  /* 0x0000003826267210 */ /* 0x000fe40007f7e0ff */
[----:B------:R-:W-:Y:S02]  /*63c80*/  ISETP.NE.U32.AND P1, PT, R28, RZ, PT ;  /* 0x000000ff1c00720c */ /* 0x000fe40003f25070 */
[----:B------:R-:W-:Y:S02]  /*63c90*/  IADD3.X R39, R39, R2, RZ, P3, !PT ;  /* 0x0000000227277210 */ /* 0x000fe40001ffe4ff */
[----:B------:R-:W-:Y:S01]  /*63ca0*/  IADD3 R36, P4, R36, R56, RZ ;  /* 0x0000003824247210 */ /* 0x000fe20007f9e0ff */
[----:B------:R-:W-:Y:S01]  /*63cb0*/  IMAD.MOV.U32 R28, RZ, RZ, R38 ;  /* 0x000000ffff1c7224 */ /* 0x000fe200078e0026 */
[----:B------:R-:W-:Y:S01]  /*63cc0*/  MOV R29, R39 ;  /* 0x00000027001d7202 */ /* 0x000fe20000000f00 */
[----:B------:R-:W-:Y:S02]  /*63cd0*/  STL [R1+0x1da8], R38 ;  /* 0x001da82601007387 */ /* 0x000fe40000100800 */
[----:B------:R-:W-:-:S02]  /*63ce0*/  IMAD.X R37, R37, 0x1, R2, P4 ;  /* 0x0000000125257824 */ /* 0x000fc400020e0602 */
[----:B------:R1:W-:Y:S01]  /*63cf0*/  STL [R1+0x1da4], R39 ;  /* 0x001da42701007387 */ /* 0x0003e20000100800 */
[----:B------:R-:W-:Y:S02]  /*63d00*/  STL [R1+0x1d10], R36 ;  /* 0x001d102401007387 */ /* 0x000fe40000100800 */
[----:B------:R1:W-:Y:S02]  /*63d10*/  STL [R1+0x1d0c], R37 ;  /* 0x001d0c2501007387 */ /* 0x0003e40000100800 */
        /* <DEDUP_REMOVED lines=8> */
[----:B------:R-:W-:-:S04]  /*63da0*/  IADD3 R40, P2, R40, R56, RZ ;  /* 0x0000003828287210 */ /* 0x000fc80007f5e0ff */
[----:B------:R-:W-:Y:S02]  /*63db0*/  IADD3.X R41, R41, R2, RZ, P2, !PT ;  /* 0x0000000229297210 */ /* 0x000fe400017fe4ff */
[----:B------:R-:W-:Y:S01]  /*63dc0*/  IADD3 R34, P3, R34, R56, RZ ;  /* 0x0000003822227210 */ /* 0x000fe20007f7e0ff */
[----:B-1----:R-:W-:Y:S01]  /*63dd0*/  IMAD.MOV.U32 R28, RZ, RZ, R40 ;  /* 0x000000ffff1c7224 */ /* 0x002fe200078e0028 */
[----:B------:R-:W-:Y:S01]  /*63de0*/  MOV R29, R41 ;  /* 0x00000029001d7202 */ /* 0x000fe20000000f00 */
[----:B------:R-:W-:Y:S02]  /*63df0*/  STL [R1+0x1d18], R40 ;  /* 0x001d182801007387 */ /* 0x000fe40000100800 */
[----:B------:R-:W-:Y:S02]  /*63e00*/  IMAD.X R35, R35, 0x1, R2, P3 ;  /* 0x0000000123237824 */ /* 0x000fe400018e0602 */
[----:B------:R1:W-:Y:S01]  /*63e10*/  STL [R1+0x1d14], R41 ;  /* 0x001d142901007387 */ /* 0x0003e20000100800 */
[----:B------:R-:W-:Y:S02]  /*63e20*/  STL [R1+0x1d20], R34 ;  /* 0x001d202201007387 */ /* 0x000fe40000100800 */
[----:B------:R1:W-:Y:S02]  /*63e30*/  STL [R1+0x1d1c], R35 ;  /* 0x001d1c2301007387 */ /* 0x0003e40000100800 */
[----:B------:R1:W-:Y:S01]  /*63e40*/  LDGSTS.E [R0+0x4200], [R28.64], P1 ;  /* 0x042000001c007fae */ /* 0x0003e20008921844 */
[----:B------:R-:W-:-:S03]  /*63e50*/  ISETP.GT.AND P2, PT, R3, 0xc, PT ;  /* 0x0000000c0300780c */ /* 0x000fc60003f44270 */
[----:B-1----:R-:W3:Y:S01]  /*63e60*/  LDL.LU R41, [R1+0x1ca4] ;  /* 0x001ca40001297983 */ /* 0x002ee20000300800 */
[----:B------:R-:W3:Y:S02]  /*63e70*/  LDL.LU R40, [R1+0x1ca8] ;  /* 0x001ca80001287983 */ /* 0x000ee40000300800 */
[----:B------:R-:W-:Y:S02]  /*63e80*/  IMAD.MOV.U32 R28, RZ, RZ, R34 ;  /* 0x000000ffff1c7224 */ /* 0x000fe400078e0022 */
[----:B------:R-:W-:Y:S02]  /*63e90*/  IMAD.MOV.U32 R29, RZ, RZ, R35 ;  /* 0x000000ffff1d7224 */ /* 0x000fe400078e0023 */
[----:B------:R-:W3:Y:S01]  /*63ea0*/  LDL.LU R35, [R1+0x1c0c] ;  /* 0x001c0c0001237983 */ /* 0x000ee20000300800 */
[----:B------:R-:W3:Y:S03]  /*63eb0*/  LDL.LU R34, [R1+0x1c10] ;  /* 0x001c100001227983 */ /* 0x000ee60000300800 */
[----:B------:R1:W-:Y:S02]  /*63ec0*/  LDGSTS.E [R0+0x4400], [R28.64], P1 ;  /* 0x044000001c007fae */ /* 0x0003e40008921844 */
[----:B-1----:R-:W-:-:S04]  /*63ed0*/  SEL R28, RZ, 0x4, !P2 ;  /* 0x00000004ff1c7807 */ /* 0x002fc80005000000 */
[----:B------:R-:W-:-:S04]  /*63ee0*/  SEL R28, R28, RZ, !P0 ;  /* 0x000000ff1c1c7207 */ /* 0x000fc80004000000 */
[----:B------:R-:W-:Y:S02]  /*63ef0*/  ISETP.NE.U32.AND P2, PT, R28, RZ, PT ;  /* 0x000000ff1c00720c */ /* 0x000fe40003f45070 */
[----:B--2---:R-:W-:-:S04]  /*63f00*/  IADD3 R32, P3, R32, R56, RZ ;  /* 0x0000003820207210 */ /* 0x004fc80007f7e0ff */
[----:B------:R-:W-:Y:S02]  /*63f10*/  IADD3.X R33, R33, R2, RZ, P3, !PT ;  /* 0x0000000221217210 */ /* 0x000fe40001ffe4ff */
[----:B----4-:R-:W-:Y:S01]  /*63f20*/  IADD3 R30, P4, R30, R56, RZ ;  /* 0x000000381e1e7210 */ /* 0x010fe20007f9e0ff */
[----:B------:R-:W-:Y:S01]  /*63f30*/  IMAD.MOV.U32 R28, RZ, RZ, R32 ;  /* 0x000000ffff1c7224 */ /* 0x000fe200078e0020 */
[----:B------:R-:W-:Y:S01]  /*63f40*/  MOV R29, R33 ;  /* 0x00000021001d7202 */ /* 0x000fe20000000f00 */
[----:B------:R-:W-:Y:S02]  /*63f50*/  STL [R1+0x1d28], R32 ;  /* 0x001d282001007387 */ /* 0x000fe40000100800 */
[----:B---3--:R-:W-:Y:S02]  /*63f60*/  IMAD.X R31, R31, 0x1, R2, P4 ;  /* 0x000000011f1f7824 */ /* 0x008fe400020e0602 */
[----:B------:R1:W-:Y:S04]  /*63f70*/  STL [R1+0x1d24], R33 ;  /* 0x001d242101007387 */ /* 0x0003e80000100800 */
[----:B------:R-:W-:Y:S01]  /*63f80*/  STL [R1+0x1c90], R30 ;  /* 0x001c901e01007387 */ /* 0x000fe20000100800 */
[----:B------:R2:W-:Y:S03]  /*63f90*/  STL [R1+0x1c8c], R31 ;  /* 0x001c8c1f01007387 */ /* 0x0005e60000100800 */
[----:B------:R3:W-:Y:S04]  /*63fa0*/  LDGSTS.E [R0+0x4600], [R28.64], P1 ;  /* 0x046000001c007fae */ /* 0x0007e80008921844 */
[----:B-1----:R-:W4:Y:S01]  /*63fb0*/  LDL.LU R33, [R1+0x1c14] ;  /* 0x001c140001217983 */ /* 0x002f220000300800 */
[----:B------:R-:W4:Y:S02]  /*63fc0*/  LDL.LU R32, [R1+0x1c18] ;  /* 0x001c180001207983 */ /* 0x000f240000300800 */
[----:B---3--:R-:W-:-:S02]  /*63fd0*/  IMAD.MOV.U32 R29, RZ, RZ, R31 ;  /* 0x000000ffff1d7224 */ /* 0x008fc400078e001f */
[----:B------:R-:W-:Y:S01]  /*63fe0*/  IMAD.MOV.U32 R28, RZ, RZ, R30 ;  /* 0x000000ffff1c7224 */ /* 0x000fe200078e001e */
[----:B--2---:R-:W2:Y:S01]  /*63ff0*/  LDL.LU R31, [R1+0x1c1c] ;  /* 0x001c1c00011f7983 */ /* 0x004ea20000300800 */
        /* <DEDUP_REMOVED lines=15> */
[----:B------:R-:W-:-:S02]  /*640f0*/  IMAD.MOV.U32 R29, RZ, RZ, R37 ;  /* 0x000000ffff1d7224 */ /* 0x000fc400078e0025 */
[----:B------:R-:W-:Y:S01]  /*64100*/  IMAD.MOV.U32 R28, RZ, RZ, R36 ;  /* 0x000000ffff1c7224 */ /* 0x000fe200078e0024 */
[----:B------:R-:W2:Y:S01]  /*64110*/  LDL.LU R37, [R1+0x1b6c] ;  /* 0x001b6c0001257983 */ /* 0x000ea20000300800 */
[----:B------:R-:W2:Y:S01]  /*64120*/  LDL.LU R36, [R1+0x1b70] ;  /* 0x001b700001247983 */ /* 0x000ea20000300800 */
[----:B------:R-:W-:Y:S02]  /*64130*/  ISETP.GT.AND P1, PT, R3, 0x10, PT ;  /* 0x000000100300780c */ /* 0x000fe40003f24270 */
[----:B------:R1:W-:Y:S01]  /*64140*/  LDGSTS.E [R0+0x6400], [R28.64], P2 ;  /* 0x064000001c007fae */ /* 0x0003e20009121844 */
[----:B------:R-:W-:Y:S02]  /*64150*/  IADD3 R40, P3, R40, R56, RZ ;  /* 0x0000003828287210 */ /* 0x000fe40007f7e0ff */
[----:B-1----:R-:W-:Y:S02]  /*64160*/  SEL R28, RZ, 0x4, !P1 ;  /* 0x00000004ff1c7807 */ /* 0x002fe40004800000 */
[----:B------:R-:W-:-:S02]  /*64170*/  IADD3.X R41, R41, R2, RZ, P3, !PT ;  /* 0x0000000229297210 */ /* 0x000fc40001ffe4ff */
[----:B------:R-:W-:Y:S02]  /*64180*/  SEL R28, R28, RZ, !P0 ;  /* 0x000000ff1c1c7207 */ /* 0x000fe40004000000 */
[----:B------:R-:W-:Y:S02]  /*64190*/  IADD3 R34, P4, R34, R56, RZ ;  /* 0x0000003822227210 */ /* 0x000fe40007f9e0ff */
[----:B------:R-:W-:Y:S02]  /*641a0*/  MOV R29, R41 ;  /* 0x00000029001d7202 */ /* 0x000fe40000000f00 */
[----:B------:R-:W-:Y:S01]  /*641b0*/  ISETP.NE.U32.AND P1, PT, R28, RZ, PT ;  /* 0x000000ff1c00720c */ /* 0x000fe20003f25070 */
[----:B------:R-:W-:Y:S02]  /*641c0*/  IMAD.MOV.U32 R28, RZ, RZ, R40 ;  /* 0x000000ffff1c7224 */ /* 0x000fe400078e0028 */
[----:B------:R-:W-:Y:S01]  /*641d0*/  IMAD.X R35, R35, 0x1, R2, P4 ;  /* 0x0000000123237824 */ /* 0x000fe200020e0602 */
[----:B------:R-:W-:Y:S01]  /*641e0*/  STL [R1+0x1ca8], R40 ;  /* 0x001ca82801007387 */ /* 0x000fe20000100800 */
[----:B------:R1:W-:Y:S02]  /*641f0*/  STL [R1+0x1ca4], R41 ;  /* 0x001ca42901007387 */ /* 0x0003e40000100800 */
[----:B------:R-:W-:Y:S01]  /*64200*/  STL [R1+0x1c10], R34 ;  /* 0x001c102201007387 */ /* 0x000fe20000100800 */
[----:B------:R1:W-:Y:S04]  /*64210*/  LDGSTS.E [R0+0x6600], [R28.64], P2 ;  /* 0x066000001c007fae */ /* 0x0003e80009121844 */
[----:B------:R1:W-:Y:S04]  /*64220*/  STL [R1+0x1c0c], R35 ;  /* 0x001c0c2301007387 */ /* 0x0003e80000100800 */
[----:B-1----:R-:W2:Y:S01]  /*64230*/  LDL.LU R41, [R1+0x1b74] ;  /* 0x001b740001297983 */ /* 0x002ea20000300800 */
[----:B------:R-:W2:Y:S02]  /*64240*/  LDL.LU R40, [R1+0x1b78] ;  /* 0x001b780001287983 */ /* 0x000ea40000300800 */
[----:B------:R-:W-:-:S02]  /*64250*/  IMAD.MOV.U32 R29, RZ, RZ, R35 ;  /* 0x000000ffff1d7224 */ /* 0x000fc400078e0023 */
[----:B------:R-:W-:Y:S01]  /*64260*/  IMAD.MOV.U32 R28, RZ, RZ, R34 ;  /* 0x000000ffff1c7224 */ /* 0x000fe200078e0022 */
[----:B------:R-:W2:Y:S01]  /*64270*/  LDL.LU R35, [R1+0x1b7c] ;  /* 0x001b7c0001237983 */ /* 0x000ea20000300800 */
[----:B------:R-:W2:Y:S03]  /*64280*/  LDL.LU R34, [R1+0x1b80] ;  /* 0x001b800001227983 */ /* 0x000ea60000300800 */
[----:B------:R1:W-:Y:S01]  /*64290*/  LDGSTS.E [R0+0x8000], [R28.64], P1 ;  /* 0x080000001c007fae */ /* 0x0003e20008921844 */
[----:B----4-:R-:W-:-:S04]  /*642a0*/  IADD3 R32, P2, R32, R56, RZ ;  /* 0x0000003820207210 */ /* 0x010fc80007f5e0ff */
[----:B------:R-:W-:Y:S02]  /*642b0*/  IADD3.X R33, R33, R2, RZ, P2, !PT ;  /* 0x0000000221217210 */ /* 0x000fe400017fe4ff */
[----:B---3--:R-:W-:Y:S01]  /*642c0*/  IADD3 R30, P3, R30, R56, RZ ;  /* 0x000000381e1e7210 */ /* 0x008fe20007f7e0ff */
[----:B-1----:R-:W-:Y:S01]  /*642d0*/  IMAD.MOV.U32 R28, RZ, RZ, R32 ;  /* 0x000000ffff1c7224 */ /* 0x002fe200078e0020 */
[----:B------:R-:W-:Y:S01]  /*642e0*/  MOV R29, R33 ;  /* 0x00000021001d7202 */ /* 0x000fe20000000f00 */
[----:B------:R-:W-:Y:S02]  /*642f0*/  STL [R1+0x1c18], R32 ;  /* 0x001c182001007387 */ /* 0x000fe40000100800 */
[----:B--2---:R-:W-:Y:S02]  /*64300*/  IMAD.X R31, R31, 0x1, R2, P3 ;  /* 0x000000011f1f7824 */ /* 0x004fe400018e0602 */
        /* <DEDUP_REMOVED lines=9> */
[----:B------:R-:W3:Y:S01]  /*643a0*/  LDL.LU R30, [R1+0x1af0] ;  /* 0x001af000011e7983 */ /* 0x000ee20000300800 */
        /* <DEDUP_REMOVED lines=21> */
[----:B------:R-:W2:Y:S03]  /*64500*/  LDL.LU R36, [R1+0x1b00] ;  /* 0x001b000001247983 */ /* 0x000ea60000300800 */
        /* <DEDUP_REMOVED lines=13> */
[----:B-1----:R-:W2:Y:S01]  /*645e0*/  LDL.LU R41, [R1+0x1b04] ;  /* 0x001b040001297983 */ /* 0x002ea20000300800 */
[----:B------:R-:W2:Y:S02]  /*645f0*/  LDL.LU R40, [R1+0x1b08] ;  /* 0x001b080001287983 */ /* 0x000ea40000300800 */
[----:B------:R-:W-:Y:S02]  /*64600*/  IMAD.MOV.U32 R28, RZ, RZ, R34 ;  /* 0x000000ffff1c7224 */ /* 0x000fe400078e0022 */
[----:B------:R-:W-:Y:S02]  /*64610*/  IMAD.MOV.U32 R29, RZ, RZ, R35 ;  /* 0x000000ffff1d7224 */ /* 0x000fe400078e0023 */
[----:B------:R-:W2:Y:S01]  /*64620*/  LDL.LU R35, [R1+0x1a6c] ;  /* 0x001a6c0001237983 */ /* 0x000ea20000300800 */
[----:B------:R-:W2:Y:S03]  /*64630*/  LDL.LU R34, [R1+0x1a70] ;  /* 0x001a700001227983 */ /* 0x000ea60000300800 */
[----:B------:R1:W-:Y:S02]  /*64640*/  LDGSTS.E [R0+0xa400], [R28.64], P2 ;  /* 0x0a4000001c007fae */ /* 0x0003e40009121844 */
[----:B-1----:R-:W-:-:S04]  /*64650*/  SEL R28, RZ, 0x4, !P1 ;  /* 0x00000004ff1c7807 */ /* 0x002fc80004800000 */
[----:B------:R-:W-:-:S04]  /*64660*/  SEL R28, R28, RZ, !P0 ;  /* 0x000000ff1c1c7207 */ /* 0x000fc80004000000 */
[----:B------:R-:W-:Y:S02]  /*64670*/  ISETP.NE.U32.AND P1, PT, R28, RZ, PT ;  /* 0x000000ff1c00720c */ /* 0x000fe40003f25070 */
[----:B----4-:R-:W-:-:S04]  /*64680*/  IADD3 R32, P3, R32, R56, RZ ;  /* 0x0000003820207210 */ /* 0x010fc80007f7e0ff */
[----:B------:R-:W-:Y:S02]  /*64690*/  IADD3.X R33, R33, R2, RZ, P3, !PT ;  /* 0x0000000221217210 */ /* 0x000fe40001ffe4ff */
[----:B---3--:R-:W-:Y:S01]  /*646a0*/  IADD3 R30, P4, R30, R56, RZ ;  /* 0x000000381e1e7210 */ /* 0x008fe20007f9e0ff */
[----:B------:R-:W-:Y:S01]  /*646b0*/  IMAD.MOV.U32 R28, RZ, RZ, R32 ;  /* 0x000000ffff1c7224 */ /* 0x000fe200078e0020 */
        /* <DEDUP_REMOVED lines=38> */
[----:B------:R-:W-:Y:S01]  /*64920*/  ISETP.NE.U32.AND P2, PT, R28, RZ, PT ;  /* 0x000000ff1c00720c */ /* 0x000fe20003f45070 */
[----:B------:R-:W-:Y:S01]  /*64930*/  IMAD.MOV.U32 R28, RZ, RZ, R40 ;  /* 0x000000ffff1c7224 */ /* 0x000fe200078e0028 */
[----:B------:R-:W-:Y:S01]  /*64940*/  MOV R29, R41 ;  /* 0x00000029001d7202 */ /* 0x000fe20000000f00 */
        /* <DEDUP_REMOVED lines=111> */
[----:B------:R1:W-:Y:S02]  /*65040*/  LDGSTS.E [R0+0x12400], [R28.64], P2 ;  /* 0x124000001c007fae */ /* 0x0003e40009121844 */
[----:B-1----:R-:W-:Y:S02]  /*65050*/  SEL R28, RZ, 0x4, !P1 ;  /* 0x00000004ff1c7807 */ /* 0x002fe40004800000 */
[----:B------:R-:W-:Y:S02]  /*65060*/  IADD3 R40, P3, R40, R56, RZ ;  /* 0x0000003828287210 */ /* 0x000fe40007f7e0ff */
[----:B------:R-:W-:-:S02]  /*65070*/  SEL R28, R28, RZ, !P0 ;  /* 0x000000ff1c1c7207 */ /* 0x000fc40004000000 */
[----:B------:R-:W-:Y:S02]  /*65080*/  IADD3.X R41, R41, R2, RZ, P3, !PT ;  /* 0x0000000229297210 */ /* 0x000fe40001ffe4ff */
        /* <DEDUP_REMOVED lines=482> */
[----:B------:R-:W-:Y:S02]  /*66eb0*/  STL [R1+0x131c], R40 ;  /* 0x00131c2801007387 */ /* 0x000fe40000100800 */
[----:B------:R-:W-:Y:S02]  /*66ec0*/  IMAD.X R35, R35, 0x1, R2, P4 ;  /* 0x0000000123237824 */ /* 0x000fe400020e0602 */
[----:B------:R1:W-:Y:S01]  /*66ed0*/  STL [R1+0x1318], R41 ;  /* 0x0013182901007387 */ /* 0x0003e20000100800 */
[----:B------:R-:W-:Y:S01]  /*66ee0*/  IMAD.MOV.U32 R28, RZ, RZ, R40 ;  /* 0x000000ffff1c7224 */ /* 0x000fe200078e0028 */
[----:B------:R-:W-:Y:S01]  /*66ef0*/  MOV R29, R41 ;  /* 0x00000029001d7202 */ /* 0x000fe20000000f00 */
[----:B------:R-:W-:Y:S01]  /*66f00*/  STL [R1+0x1384], R34 ;  /* 0x0013842201007387 */ /* 0x000fe20000100800 */
[----:B------:R1:W-:Y:S04]  /*66f10*/  STL [R1+0x1380], R35 ;  /* 0x0013802301007387 */ /* 0x0003e80000100800 */
        /* <DEDUP_REMOVED lines=49> */
[----:B------:R-:W-:Y:S01]  /*67230*/  IADD3.X R41, R41, R2, RZ, P1, !PT ;  /* 0x0000000229297210 */ /* 0x000fe20000ffe4ff */
[----:B-1----:R-:W-:Y:S01]  /*67240*/  IMAD.MOV.U32 R28, RZ, RZ, R40 ;  /* 0x000000ffff1c7224 */ /* 0x002fe200078e0028 */
[----:B------:R-:W-:Y:S02]  /*67250*/  IADD3 R34, P3, R34, R56, RZ ;  /* 0x0000003822227210 */ /* 0x000fe40007f7e0ff */
[----:B------:R-:W-:Y:S01]  /*67260*/  MOV R29, R41 ;  /* 0x00000029001d7202 */ /* 0x000fe20000000f00 */
[----:B------:R-:W-:Y:S02]  /*67270*/  STL [R1+0x140c], R40 ;  /* 0x00140c2801007387 */ /* 0x000fe40000100800 */
[----:B------:R-:W-:Y:S02]  /*67280*/  IMAD.X R35, R35, 0x1, R2, P3 ;  /* 0x0000000123237824 */ /* 0x000fe400018e0602 */
[----:B------:R1:W-:Y:S01]  /*67290*/  STL [R1+0x1408], R41 ;  /* 0x0014082901007387 */ /* 0x0003e20000100800 */
[----:B------:R-:W-:Y:S03]  /*672a0*/  STL [R1+0x1414], R34 ;  /* 0x0014142201007387 */ /* 0x000fe60000100800 */
[----:B------:R1:W-:Y:S04]  /*672b0*/  LDGSTS.E [R0+0x2e200], [R28.64], P2 ;  /* 0x2e2000001c007fae */ /* 0x0003e80009121844 */
[----:B------:R1:W-:Y:S01]  /*672c0*/  STL [R1+0x1410], R35 ;  /* 0x0014102301007387 */ /* 0x0003e20000100800 */
        /* <DEDUP_REMOVED lines=54> */
[----:B------:R-:W-:Y:S01]  /*67630*/  STL [R1+0x149c], R40 ;  /* 0x00149c2801007387 */ /* 0x000fe20000100800 */
[----:B------:R-:W-:Y:S01]  /*67640*/  IMAD.MOV.U32 R28, RZ, RZ, R40 ;  /* 0x000000ffff1c7224 */ /* 0x000fe200078e0028 */
[----:B------:R-:W-:-:S02]  /*67650*/  MOV R29, R41 ;  /* 0x00000029001d7202 */ /* 0x000fc40000000f00 */
[----:B------:R-:W-:Y:S01]  /*67660*/  IMAD.X R35, R35, 0x1, R2, P4 ;  /* 0x0000000123237824 */ /* 0x000fe200020e0602 */
[----:B------:R1:W-:Y:S01]  /*67670*/  STL [R1+0x1498], R41 ;  /* 0x0014982901007387 */ /* 0x0003e20000100800 */
[----:B------:R-:W-:Y:S03]  /*67680*/  STL [R1+0x1504], R34 ;  /* 0x0015042201007387 */ /* 0x000fe60000100800 */
        /* <DEDUP_REMOVED lines=57> */
[----:B------:R-:W-:Y:S04]  /*67a20*/  STL [R1+0x1594], R34 ;  /* 0x0015942201007387 */ /* 0x000fe80000100800 */
[----:B------:R1:W-:Y:S01]  /*67a30*/  LDGSTS.E [R0+0x34200], [R28.64], P1 ;  /* 0x342000001c007fae */ /* 0x0003e20008921844 */
[----:B------:R1:W-:Y:S01]  /*67a40*/  STL [R1+0x1590], R35 ;  /* 0x0015902301007387 */ /* 0x0003e20000100800 */
[----:B------:R-:W-:-:S02]  /*67a50*/  ISETP.GT.AND P2, PT, R3, 0x6c, PT ;  /* 0x0000006c0300780c */ /* 0x000fc40003f44270 */
        /* <DEDUP_REMOVED lines=13> */
[----:B------:R-:W-:Y:S02]  /*67b30*/  STL [R1+0x159c], R32 ;  /* 0x00159c2001007387 */ /* 0x000fe40000100800 */
[----:B------:R1:W-:Y:S02]  /*67b40*/  STL [R1+0x1598], R33 ;  /* 0x0015982101007387 */ /* 0x0003e40000100800 */
[----:B--2---:R-:W-:Y:S02]  /*67b50*/  IMAD.X R31, R31, 0x1, R2, P4 ;  /* 0x000000011f1f7824 */ /* 0x004fe400020e0602 */
[----:B------:R-:W-:Y:S01]  /*67b60*/  IMAD.MOV.U32 R28, RZ, RZ, R32 ;  /* 0x000000ffff1c7224 */ /* 0x000fe200078e0020 */
[----:B------:R-:W-:Y:S01]  /*67b70*/  MOV R29, R33 ;  /* 0x00000021001d7202 */ /* 0x000fe20000000f00 */
[----:B------:R-:W-:Y:S01]  /*67b80*/  STL [R1+0x1604], R30 ;  /* 0x0016041e01007387 */ /* 0x000fe20000100800 */
[----:B------:R2:W-:Y:S03]  /*67b90*/  STL [R1+0x1600], R31 ;  /* 0x0016001f01007387 */ /* 0x0005e60000100800 */
[----:B-1----:R-:W3:Y:S01]  /*67ba0*/  LDL.LU R33, [R1+0x1688] ;  /* 0x0016880001217983 */ /* 0x002ee20000300800 */
[----:B------:R-:W4:Y:S03]  /*67bb0*/  LDL.LU R32, [R1+0x168c] ;  /* 0x00168c0001207983 */ /* 0x000f260000300800 */
[----:B------:R1:W-:Y:S02]  /*67bc0*/  LDGSTS.E [R0+0x34600], [R28.64], P1 ;  /* 0x346000001c007fae */ /* 0x0003e40008921844 */
[----:B-1----:R-:W-:-:S02]  /*67bd0*/  IMAD.MOV.U32 R29, RZ, RZ, R31 ;  /* 0x000000ffff1d7224 */ /* 0x002fc400078e001f */
[----:B------:R-:W-:Y:S01]  /*67be0*/  IMAD.MOV.U32 R28, RZ, RZ, R30 ;  /* 0x000000ffff1c7224 */ /* 0x000fe200078e001e */
[----:B--2---:R-:W2:Y:S01]  /*67bf0*/  LDL.LU R31, [R1+0x1690] ;  /* 0x00169000011f7983 */ /* 0x004ea20000300800 */
        /* <DEDUP_REMOVED lines=25> */
[----:B------:R-:W-:Y:S01]  /*67d90*/  IADD3 R34, P4, R34, R56, RZ ;  /* 0x0000003822227210 */ /* 0x000fe20007f9e0ff */
[----:B------:R-:W-:Y:S01]  /*67da0*/  STL [R1+0x161c], R40 ;  /* 0x00161c2801007387 */ /* 0x000fe20000100800 */
[----:B------:R-:W-:-:S03]  /*67db0*/  ISETP.NE.U32.AND P1, PT, R28, RZ, PT ;  /* 0x000000ff1c00720c */ /* 0x000fc60003f25070 */
[----:B------:R-:W-:Y:S01]  /*67dc0*/  IMAD.X R35, R35, 0x1, R2, P4 ;  /* 0x0000000123237824 */ /* 0x000fe200020e0602 */
[----:B------:R-:W-:Y:S01]  /*67dd0*/  STL [R1+0x1618], R41 ;  /* 0x0016182901007387 */ /* 0x000fe20000100800 */
[----:B------:R-:W-:Y:S01]  /*67de0*/  IMAD.MOV.U32 R28, RZ, RZ, R40 ;  /* 0x000000ffff1c7224 */ /* 0x000fe200078e0028 */
[----:B------:R-:W-:Y:S01]  /*67df0*/  MOV R29, R41 ;  /* 0x00000029001d7202 */ /* 0x000fe20000000f00 */
[----:B------:R-:W-:Y:S01]  /*67e00*/  STL [R1+0x1684], R34 ;  /* 0x0016842201007387 */ /* 0x000fe20000100800 */
[----:B------:R1:W-:Y:S01]  /*67e10*/  STL [R1+0x1680], R35 ;  /* 0x0016802301007387 */ /* 0x0003e20000100800 */
[----:B------:R-:W2:Y:S02]  /*67e20*/  LDL.LU R43, [R1+0x1708] ;  /* 0x00170800012b7983 */ /* 0x000ea40000300800 */
[----:B------:R-:W2:Y:S01]  /*67e30*/  LDL.LU R42, [R1+0x170c] ;  /* 0x00170c00012a7983 */ /* 0x000ea20000300800 */
[----:B------:R1:W-:Y:S02]  /*67e40*/  LDGSTS.E [R0+0x36600], [R28.64], P2 ;  /* 0x366000001c007fae */ /* 0x0003e40009121844 */
[----:B-1----:R-:W-:-:S02]  /*67e50*/  IMAD.MOV.U32 R29, RZ, RZ, R35 ;  /* 0x000000ffff1d7224 */ /* 0x002fc400078e0023 */
[----:B------:R-:W-:Y:S01]  /*67e60*/  IMAD.MOV.U32 R28, RZ, RZ, R34 ;  /* 0x000000ffff1c7224 */ /* 0x000fe200078e0022 */
[----:B------:R-:W2:Y:S01]  /*67e70*/  LDL.LU R35, [R1+0x1710] ;  /* 0x0017100001237983 */ /* 0x000ea20000300800 */
[----:B------:R-:W2:Y:S03]  /*67e80*/  LDL.LU R34, [R1+0x1714] ;  /* 0x0017140001227983 */ /* 0x000ea60000300800 */
[----:B------:R1:W-:Y:S01]  /*67e90*/  LDGSTS.E [R0+0x38000], [R28.64], P1 ;  /* 0x380000001c007fae */ /* 0x0003e20008921844 */
[----:B----4-:R-:W-:-:S04]  /*67ea0*/  IADD3 R32, P2, R32, R56, RZ ;  /* 0x0000003820207210 */ /* 0x010fc80007f5e0ff */
[----:B---3--:R-:W-:Y:S01]  /*67eb0*/  IADD3.X R33, R33, R2, RZ, P2, !PT ;  /* 0x0000000221217210 */ /* 0x008fe200017fe4ff */
[----:B-1----:R-:W-:-:S03]  /*67ec0*/  IMAD.MOV.U32 R28, RZ, RZ, R32 ;  /* 0x000000ffff1c7224 */ /* 0x002fc600078e0020 */
[----:B------:R-:W-:Y:S01]  /*67ed0*/  MOV R29, R33 ;  /* 0x00000021001d7202 */ /* 0x000fe20000000f00 */
[----:B------:R-:W-:Y:S01]  /*67ee0*/  STL [R1+0x168c], R32 ;  /* 0x00168c2001007387 */ /* 0x000fe20000100800 */
[----:B--2---:R-:W-:-:S03]  /*67ef0*/  IADD3 R30, P3, R30, R56, RZ ;  /* 0x000000381e1e7210 */ /* 0x004fc60007f7e0ff */
[----:B------:R-:W-:Y:S04]  /*67f00*/  STL [R1+0x1688], R33 ;  /* 0x0016882101007387 */ /* 0x000fe80000100800 */
[----:B------:R1:W-:Y:S01]  /*67f10*/  LDGSTS.E [R0+0x38200], [R28.64], P1 ;  /* 0x382000001c007fae */ /* 0x0003e20008921844 */
[----:B------:R-:W-:-:S03]  /*67f20*/  IMAD.X R31, R31, 0x1, R2, P3 ;  /* 0x000000011f1f7824 */ /* 0x000fc600018e0602 */
[----:B------:R-:W-:Y:S04]  /*67f30*/  STL [R1+0x1694], R30 ;  /* 0x0016941e01007387 */ /* 0x000fe80000100800 */
[----:B------:R2:W-:Y:S01]  /*67f40*/  STL [R1+0x1690], R31 ;  /* 0x0016901f01007387 */ /* 0x0005e20000100800 */
[----:B-1----:R-:W-:Y:S02]  /*67f50*/  IMAD.MOV.U32 R29, RZ, RZ, R31 ;  /* 0x000000ffff1d7224 */ /* 0x002fe400078e001f */
[----:B------:R-:W-:Y:S01]  /*67f60*/  IMAD.MOV.U32 R28, RZ, RZ, R30 ;  /* 0x000000ffff1c7224 */ /* 0x000fe200078e001e */
[----:B--2---:R-:W2:Y:S01]  /*67f70*/  LDL.LU R31, [R1+0x1718] ;  /* 0x00171800011f7983 */ /* 0x004ea20000300800 */
[----:B------:R-:W3:Y:S02]  /*67f80*/  LDL.LU R30, [R1+0x171c] ;  /* 0x00171c00011e7983 */ /* 0x000ee40000300800 */
[----:B------:R-:W4:Y:S02]  /*67f90*/  LDL.LU R33, [R1+0x1780] ;  /* 0x0017800001217983 */ /* 0x000f240000300800 */
[----:B------:R-:W2:Y:S01]  /*67fa0*/  LDL.LU R32, [R1+0x1784] ;  /* 0x0017840001207983 */ /* 0x000ea20000300800 */
[----:B------:R-:W2:Y:S01]  /*67fb0*/  LDL.LU R41, [R1+0x1788] ;  /* 0x0017880001297983 */ /* 0x000ea20000300800 */
[----:B------:R-:W2:Y:S01]  /*67fc0*/  LDL.LU R40, [R1+0x178c] ;  /* 0x00178c0001287983 */ /* 0x000ea20000300800 */
[----:B------:R-:W-:-:S02]  /*67fd0*/  ISETP.GT.AND P2, PT, R3, 0x74, PT ;  /* 0x000000740300780c */ /* 0x000fc40003f44270 */
[----:B------:R1:W-:Y:S02]  /*67fe0*/  LDGSTS.E [R0+0x38400], [R28.64], P1 ;  /* 0x384000001c007fae */ /* 0x0003e40008921844 */
[----:B-1----:R-:W-:Y:S02]  /*67ff0*/  SEL R28, RZ, 0x4, !P2 ;  /* 0x00000004ff1c7807 */ /* 0x002fe40005000000 */
[----:B------:R-:W-:Y:S02]  /*68000*/  IADD3 R38, P3, R38, R56, RZ ;  /* 0x0000003826267210 */ /* 0x000fe40007f7e0ff */
[----:B------:R-:W-:Y:S02]  /*68010*/  SEL R28, R28, RZ, !P0 ;  /* 0x000000ff1c1c7207 */ /* 0x000fe40004000000 */
[----:B------:R-:W-:Y:S02]  /*68020*/  IADD3.X R39, R39, R2, RZ, P3, !PT ;  /* 0x0000000227277210 */ /* 0x000fe40001ffe4ff */
[----:B------:R-:W-:-:S02]  /*68030*/  IADD3 R36, P4, R36, R56, RZ ;  /* 0x0000003824247210 */ /* 0x000fc40007f9e0ff */
        /* <DEDUP_REMOVED lines=9> */
[----:B-1----:R-:W4:Y:S01]  /*680d0*/  LDL.LU R39, [R1+0x1790] ;  /* 0x0017900001277983 */ /* 0x002f220000300800 */
[----:B------:R-:W4:Y:S02]  /*680e0*/  LDL.LU R38, [R1+0x1794] ;  /* 0x0017940001267983 */ /* 0x000f240000300800 */
[----:B------:R-:W-:-:S02]  /*680f0*/  IMAD.MOV.U32 R29, RZ, RZ, R37 ;  /* 0x000000ffff1d7224 */ /* 0x000fc400078e0025 */
[----:B------:R-:W-:Y:S01]  /*68100*/  IMAD.MOV.U32 R28, RZ, RZ, R36 ;  /* 0x000000ffff1c7224 */ /* 0x000fe200078e0024 */
[----:B------:R-:W4:Y:S01]  /*68110*/  LDL.LU R37, [R1+0x1798] ;  /* 0x0017980001257983 */ /* 0x000f220000300800 */
[----:B------:R-:W4:Y:S03]  /*68120*/  LDL.LU R36, [R1+0x179c] ;  /* 0x00179c0001247983 */ /* 0x000f260000300800 */
[----:B------:R1:W-:Y:S01]  /*68130*/  LDGSTS.E [R0+0x3a000], [R28.64], P2 ;  /* 0x3a0000001c007fae */ /* 0x0003e20009121844 */
[----:B------:R-:W-:-:S04]  /*68140*/  IADD3 R42, P1, R42, R56, RZ ;  /* 0x000000382a2a7210 */ /* 0x000fc80007f3e0ff */
[----:B------:R-:W-:Y:S01]  /*68150*/  IADD3.X R43, R43, R2, RZ, P1, !PT ;  /* 0x000000022b2b7210 */ /* 0x000fe20000ffe4ff */
[----:B-1----:R-:W-:-:S03]  /*68160*/  IMAD.MOV.U32 R28, RZ, RZ, R42 ;  /* 0x000000ffff1c7224 */ /* 0x002fc600078e002a */
[----:B------:R-:W-:Y:S02]  /*68170*/  MOV R29, R43 ;  /* 0x0000002b001d7202 */ /* 0x000fe40000000f00 */
[----:B------:R-:W-:-:S03]  /*68180*/  IADD3 R34, P3, R34, R56, RZ ;  /* 0x0000003822227210 */ /* 0x000fc60007f7e0ff */
[----:B------:R1:W-:Y:S02]  /*68190*/  LDGSTS.E [R0+0x3a200], [R28.64], P2 ;  /* 0x3a2000001c007fae */ /* 0x0003e40009121844 */
[----:B------:R-:W-:Y:S01]  /*681a0*/  IMAD.X R35, R35, 0x1, R2, P3 ;  /* 0x0000000123237824 */ /* 0x000fe200018e0602 */
[----:B------:R-:W-:Y:S01]  /*681b0*/  ISETP.GT.AND P1, PT, R3, 0x78, PT ;  /* 0x000000780300780c */ /* 0x000fe20003f24270 */
[----:B-1----:R-:W-:Y:S02]  /*681c0*/  IMAD.MOV.U32 R28, RZ, RZ, R34 ;  /* 0x000000ffff1c7224 */ /* 0x002fe400078e0022 */
[----:B------:R-:W-:-:S05]  /*681d0*/  IMAD.MOV.U32 R29, RZ, RZ, R35 ;  /* 0x000000ffff1d7224 */ /* 0x000fca00078e0023 */
[----:B------:R1:W-:Y:S02]  /*681e0*/  LDGSTS.E [R0+0x3a400], [R28.64], P2 ;  /* 0x3a4000001c007fae */ /* 0x0003e40009121844 */
[----:B-1----:R-:W-:-:S04]  /*681f0*/  SEL R28, RZ, 0x4, !P1 ;  /* 0x00000004ff1c7807 */ /* 0x002fc80004800000 */
[----:B------:R-:W-:-:S04]  /*68200*/  SEL R28, R28, RZ, !P0 ;  /* 0x000000ff1c1c7207 */ /* 0x000fc80004000000 */
[----:B------:R-:W-:Y:S01]  /*68210*/  ISETP.NE.U32.AND P1, PT, R28, RZ, PT ;  /* 0x000000ff1c00720c */ /* 0x000fe20003f25070 */
[----:B------:R-:W-:Y:S01]  /*68220*/  STL [R1+0x170c], R42 ;  /* 0x00170c2a01007387 */ /* 0x000fe20000100800 */
[----:B------:R-:W-:Y:S02]  /*68230*/  STL [R1+0x1708], R43 ;  /* 0x0017082b01007387 */ /* 0x000fe40000100800 */
[----:B------:R-:W-:Y:S02]  /*68240*/  STL [R1+0x1714], R34 ;  /* 0x0017142201007387 */ /* 0x000fe40000100800 */
[----:B------:R-:W-:Y:S01]  /*68250*/  STL [R1+0x1710], R35 ;  /* 0x0017102301007387 */ /* 0x000fe20000100800 */
[----:B---3--:R-:W-:-:S04]  /*68260*/  IADD3 R30, P3, R30, R56, RZ ;  /* 0x000000381e1e7210 */ /* 0x008fc80007f7e0ff */
[----:B--2---:R-:W-:Y:S01]  /*68270*/  IADD3.X R31, R31, R2, RZ, P3, !PT ;  /* 0x000000021f1f7210 */ /* 0x004fe20001ffe4ff */
[----:B------:R-:W-:-:S04]  /*68280*/  IMAD.MOV.U32 R28, RZ, RZ, R30 ;  /* 0x000000ffff1c7224 */ /* 0x000fc800078e001e */
[----:B------:R-:W-:-:S05]  /*68290*/  IMAD.MOV.U32 R29, RZ, RZ, R31 ;  /* 0x000000ffff1d7224 */ /* 0x000fca00078e001f */
[----:B------:R1:W-:Y:S01]  /*682a0*/  LDGSTS.E [R0+0x3a600], [R28.64], P2 ;  /* 0x3a6000001c007fae */ /* 0x0003e20009121844 */
[----:B------:R-:W-:-:S03]  /*682b0*/  IADD3 R32, P2, R32, R56, RZ ;  /* 0x0000003820207210 */ /* 0x000fc60007f5e0ff */
[----:B------:R-:W-:Y:S01]  /*682c0*/  STL [R1+0x171c], R30 ;  /* 0x00171c1e01007387 */ /* 0x000fe20000100800 */
[----:B------:R2:W-:Y:S01]  /*682d0*/  STL [R1+0x1718], R31 ;  /* 0x0017181f01007387 */ /* 0x0005e20000100800 */
[----:B------:R-:W-:Y:S02]  /*682e0*/  IADD3 R40, P3, R40, R56, RZ ;  /* 0x0000003828287210 */ /* 0x000fe40007f7e0ff */
[----:B----4-:R-:W-:Y:S01]  /*682f0*/  IADD3.X R33, R33, R2, RZ, P2, !PT ;  /* 0x0000000221217210 */ /* 0x010fe200017fe4ff */
[----:B--2---:R-:W2:Y:S01]  /*68300*/  LDL.LU.64 R30, [R1+0xe90] ;  /* 0x000e9000011e7983 */ /* 0x004ea20000300a00 */
[----:B------:R-:W-:Y:S03]  /*68310*/  STL [R1+0x1784], R32 ;  /* 0x0017842001007387 */ /* 0x000fe60000100800 */
[----:B------:R3:W-:Y:S01]  /*68320*/  STL [R1+0x1780], R33 ;  /* 0x0017802101007387 */ /* 0x0007e20000100800 */
[----:B-1----:R-:W-:Y:S01]  /*68330*/  IMAD.MOV.U32 R28, RZ, RZ, R32 ;  /* 0x000000ffff1c7224 */ /* 0x002fe200078e0020 */
[----:B------:R-:W-:-:S02]  /*68340*/  MOV R29, R33 ;  /* 0x00000021001d7202 */ /* 0x000fc40000000f00 */
[----:B------:R1:W-:Y:S01]  /*68350*/  STL [R1+0x178c], R40 ;  /* 0x00178c2801007387 */ /* 0x0003e20000100800 */
[----:B------:R-:W-:-:S03]  /*68360*/  IMAD.X R41, R41, 0x1, R2, P3 ;  /* 0x0000000129297824 */ /* 0x000fc600018e0602 */
[----:B------:R4:W-:Y:S04]  /*68370*/  LDGSTS.E [R0+0x3c000], [R28.64], P1 ;  /* 0x3c0000001c007fae */ /* 0x0009e80008921844 */
[----:B---3--:R-:W3:Y:S01]  /*68380*/  LDL.LU.64 R32, [R1+0xe88] ;  /* 0x000e880001207983 */ /* 0x008ee20000300a00 */
[----:B------:R1:W-:Y:S02]  /*68390*/  STL [R1+0x1788], R41 ;  /* 0x0017882901007387 */ /* 0x0003e40000100800 */
[----:B------:R-:W3:Y:S02]  /*683a0*/  LDL.LU.64 R34, [R1+0xe80] ;  /* 0x000e800001227983 */ /* 0x000ee40000300a00 */
[----:B------:R-:W3:Y:S02]  /*683b0*/  LDL.LU.64 R42, [R1+0xe78] ;  /* 0x000e7800012a7983 */ /* 0x000ee40000300a00 */
[----:B----4-:R-:W-:-:S02]  /*683c0*/  IMAD.MOV.U32 R28, RZ, RZ, R40 ;  /* 0x000000ffff1c7224 */ /* 0x010fc400078e0028 */
[----:B-1----:R-:W4:Y:S01]  /*683d0*/  LDL.LU R40, [R1+0x1e28] ;  /* 0x001e280001287983 */ /* 0x002f220000300800 */
[-C--:B------:R-:W-:Y:S02]  /*683e0*/  IADD3 R38, P2, R38, R56.reuse, RZ ;  /* 0x0000003826267210 */ /* 0x080fe40007f5e0ff */
[----:B------:R-:W-:Y:S02]  /*683f0*/  IADD3 R36, P3, R36, R56, RZ ;  /* 0x0000003824247210 */ /* 0x000fe40007f7e0ff */
[----:B------:R-:W-:-:S03]  /*68400*/  IADD3.X R39, R39, R2, RZ, P2, !PT ;  /* 0x0000000227277210 */ /* 0x000fc600017fe4ff */
[----:B------:R-:W-:Y:S01]  /*68410*/  IMAD.X R37, R37, 0x1, R2, P3 ;  /* 0x0000000125257824 */ /* 0x000fe200018e0602 */
[----:B------:R-:W-:Y:S01]  /*68420*/  STL [R1+0x1794], R38 ;  /* 0x0017942601007387 */ /* 0x000fe20000100800 */
[----:B------:R1:W-:Y:S02]  /*68430*/  STL [R1+0x1790], R39 ;  /* 0x0017902701007387 */ /* 0x0003e40000100800 */
[----:B------:R-:W-:Y:S02]  /*68440*/  STL [R1+0x179c], R36 ;  /* 0x00179c2401007387 */ /* 0x000fe40000100800 */
[----:B------:R-:W-:Y:S01]  /*68450*/  IMAD.MOV.U32 R29, RZ, RZ, R41 ;  /* 0x000000ffff1d7224 */ /* 0x000fe200078e0029 */
[----:B------:R1:W-:Y:S01]  /*68460*/  STL [R1+0x1798], R37 ;  /* 0x0017982501007387 */ /* 0x0003e20000100800 */
[----:B------:R-:W4:Y:S03]  /*68470*/  LDL.LU R41, [R1+0x1e00] ;  /* 0x001e000001297983 */ /* 0x000f260000300800 */
[----:B------:R1:W-:Y:S02]  /*68480*/  LDGSTS.E [R0+0x3c200], [R28.64], P1 ;  /* 0x3c2000001c007fae */ /* 0x0003e40008921844 */
[----:B-1----:R-:W-:Y:S01]  /*68490*/  IMAD.MOV.U32 R28, RZ, RZ, R38 ;  /* 0x000000ffff1c7224 */ /* 0x002fe200078e0026 */
[----:B------:R-:W-:-:S02]  /*684a0*/  MOV R29, R39 ;  /* 0x00000027001d7202 */ /* 0x000fc40000000f00 */
[----:B------:R-:W-:Y:S01]  /*684b0*/  ISETP.GT.AND P2, PT, R3, 0x1, PT ;  /* 0x000000010300780c */ /* 0x000fe20003f44270 */
[----:B------:R-:W4:Y:S04]  /*684c0*/  LDL.LU R39, [R1+0x1df8] ;  /* 0x001df80001277983 */ /* 0x000f280000300800 */
[----:B------:R1:W-:Y:S01]  /*684d0*/  LDGSTS.E [R0+0x3c400], [R28.64], P1 ;  /* 0x3c4000001c007fae */ /* 0x0003e20008921844 */
[----:B------:R-:W4:Y:S02]  /*684e0*/  LDL.LU R38, [R1+0x1e04] ;  /* 0x001e040001267983 */ /* 0x000f240000300800 */
[----:B-1----:R-:W-:Y:S02]  /*684f0*/  IMAD.MOV.U32 R28, RZ, RZ, R36 ;  /* 0x000000ffff1c7224 */ /* 0x002fe400078e0024 */
[----:B------:R-:W-:-:S02]  /*68500*/  IMAD.MOV.U32 R29, RZ, RZ, R37 ;  /* 0x000000ffff1d7224 */ /* 0x000fc400078e0025 */
[----:B------:R-:W4:Y:S04]  /*68510*/  LDL.LU R37, [R1+0x1df0] ;  /* 0x001df00001257983 */ /* 0x000f280000300800 */
[----:B------:R1:W-:Y:S01]  /*68520*/  LDGSTS.E [R0+0x3c600], [R28.64], P1 ;  /* 0x3c6000001c007fae */ /* 0x0003e20008921844 */
[----:B------:R-:W-:Y:S01]  /*68530*/  ISETP.GT.AND P1, PT, R3, 0x7c, PT ;  /* 0x0000007c0300780c */ /* 0x000fe20003f24270 */
[----:B------:R-:W4:Y:S03]  /*68540*/  LDL.LU R36, [R1+0x1dfc] ;  /* 0x001dfc0001247983 */ /* 0x000f260000300800 */
[----:B-1----:R-:W-:Y:S02]  /*68550*/  SEL R28, RZ, 0x4, !P1 ;  /* 0x00000004ff1c7807 */ /* 0x002fe40004800000 */
[----:B------:R-:W-:-:S02]  /*68560*/  SEL R29, RZ, 0x4, !P2 ;  /* 0x00000004ff1d7807 */ /* 0x000fc40005000000 */
[----:B------:R-:W-:Y:S02]  /*68570*/  SEL R28, R28, RZ, !P0 ;  /* 0x000000ff1c1c7207 */ /* 0x000fe40004000000 */
[----:B------:R-:W-:Y:S02]  /*68580*/  SEL R29, R29, RZ, !P0 ;  /* 0x000000ff1d1d7207 */ /* 0x000fe40004000000 */
[----:B------:R-:W-:Y:S02]  /*68590*/  ISETP.NE.U32.AND P2, PT, R28, RZ, PT ;  /* 0x000000ff1c00720c */ /* 0x000fe40003f45070 */
[----:B------:R-:W-:Y:S02]  /*685a0*/  ISETP.NE.U32.AND P1, PT, R29, RZ, PT ;  /* 0x000000ff1d00720c */ /* 0x000fe40003f25070 */
[----:B--2---:R-:W-:-:S04]  /*685b0*/  IADD3 R28, P3, R30, R56, RZ ;  /* 0x000000381e1c7210 */ /* 0x004fc80007f7e0ff */
[----:B------:R-:W-:-:S05]  /*685c0*/  IADD3.X R29, R31, R2, RZ, P3, !PT ;  /* 0x000000021f1d7210 */ /* 0x000fca0001ffe4ff */
[----:B------:R1:W-:Y:S01]  /*685d0*/  LDGSTS.E [R0+0x3e000], [R28.64], P2 ;  /* 0x3e0000001c007fae */ /* 0x0003e20009121844 */
[----:B---3--:R-:W-:-:S05]  /*685e0*/  IADD3 R30, P3, R32, R56, RZ ;  /* 0x00000038201e7210 */ /* 0x008fca0007f7e0ff */
[----:B------:R-:W-:Y:S01]  /*685f0*/  IMAD.X R31, R33, 0x1, R2, P3 ;  /* 0x00000001211f7824 */ /* 0x000fe200018e0602 */
[----:B------:R-:W-:-:S05]  /*68600*/  IADD3 R32, P3, R34, R56, RZ ;  /* 0x0000003822207210 */ /* 0x000fca0007f7e0ff */
[----:B------:R-:W-:Y:S01]  /*68610*/  IMAD.X R33, R35, 0x1, R2, P3 ;  /* 0x0000000123217824 */ /* 0x000fe200018e0602 */
[----:B------:R-:W-:Y:S01]  /*68620*/  IADD3 R34, P3, R42, R56, RZ ;  /* 0x000000382a227210 */ /* 0x000fe20007f7e0ff */
[----:B------:R-:W-:-:S03]  /*68630*/  IMAD.MOV.U32 R44, RZ, RZ, R30 ;  /* 0x000000ffff2c7224 */ /* 0x000fc600078e001e */
[----:B------:R-:W-:Y:S01]  /*68640*/  IADD3.X R35, R43, R2, RZ, P3, !PT ;  /* 0x000000022b237210 */ /* 0x000fe20001ffe4ff */
[----:B----4-:R-:W-:Y:S02]  /*68650*/  IADD3 R40, P3, R40, R56, RZ ;  /* 0x0000003828287210 */ /* 0x010fe40007f7e0ff */
[----:B------:R-:W-:Y:S02]  /*68660*/  IMAD.MOV.U32 R45, RZ, RZ, R31 ;  /* 0x000000ffff2d7224 */ /* 0x000fe400078e001f */
[----:B------:R-:W-:Y:S01]  /*68670*/  IMAD.MOV.U32 R42, RZ, RZ, R34 ;  /* 0x000000ffff2a7224 */ /* 0x000fe200078e0022 */
[----:B------:R-:W-:Y:S01]  /*68680*/  STL [R1+0x1e28], R40 ;  /* 0x001e282801007387 */ /* 0x000fe20000100800 */
[----:B------:R1:W-:Y:S02]  /*68690*/  STL.64 [R1+0xe90], R28 ;  /* 0x000e901c01007387 */ /* 0x0003e40000100a00 */
[----:B------:R-:W-:Y:S02]  /*686a0*/  STL.64 [R1+0xe88], R44 ;  /* 0x000e882c01007387 */ /* 0x000fe40000100a00 */
[----:B------:R-:W-:Y:S01]  /*686b0*/  IMAD.MOV.U32 R43, RZ, RZ, R35 ;  /* 0x000000ffff2b7224 */ /* 0x000fe200078e0023 */
[----:B------:R-:W-:Y:S01]  /*686c0*/  STL.64 [R1+0xe80], R32 ;  /* 0x000e802001007387 */ /* 0x000fe20000100a00 */
[----:B------:R-:W2:Y:S02]  /*686d0*/  LDL.LU R34, [R1+0x1df4] ;  /* 0x001df40001227983 */ /* 0x000ea40000300800 */
[----:B------:R-:W3:Y:S01]  /*686e0*/  LDL.LU R30, [R1+0x1dac] ;  /* 0x001dac00011e7983 */ /* 0x000ee20000300800 */
[----:B------:R-:W-:Y:S01]  /*686f0*/  IADD3.X R41, R41, R2, RZ, P3, !PT ;  /* 0x0000000229297210 */ /* 0x000fe20001ffe4ff */
[----:B------:R-:W-:Y:S01]  /*68700*/  STL.64 [R1+0xe78], R42 ;  /* 0x000e782a01007387 */ /* 0x000fe20000100a00 */
[----:B------:R-:W4:Y:S02]  /*68710*/  LDL.LU R35, [R1+0x1de8] ;  /* 0x001de80001237983 */ /* 0x000f240000300800 */
[----:B------:R-:W4:Y:S01]  /*68720*/  LDL.LU R31, [R1+0x1d80] ;  /* 0x001d8000011f7983 */ /* 0x000f220000300800 */
[----:B------:R1:W-:Y:S04]  /*68730*/  LDGSTS.E [R0+0x3e200], [R44.64], P2 ;  /* 0x3e2000002c007fae */ /* 0x0003e80009121844 */
[----:B------:R1:W-:Y:S02]  /*68740*/  STL [R1+0x1e00], R41 ;  /* 0x001e002901007387 */ /* 0x0003e40000100800 */
[----:B-1----:R-:W-:Y:S01]  /*68750*/  MOV R29, R41 ;  /* 0x00000029001d7202 */ /* 0x002fe20000000f00 */
[----:B------:R-:W-:-:S02]  /*68760*/  IMAD.MOV.U32 R28, RZ, RZ, R40 ;  /* 0x000000ffff1c7224 */ /* 0x000fc400078e0028 */
[----:B------:R1:W-:Y:S01]  /*68770*/  LDGSTS.E [R0+0x3e400], [R32.64], P2 ;  /* 0x3e40000020007fae */ /* 0x0003e20009121844 */
[----:B------:R-:W-:Y:S01]  /*68780*/  SHF.L.U32 R249, R57, 0x2, RZ ;  /* 0x0000000239f97819 */ /* 0x000fe200000006ff */
[----:B------:R1:W-:Y:S04]  /*68790*/  LDGSTS.E [R0+0x3e600], [R42.64], P2 ;  /* 0x3e6000002a007fae */ /* 0x0003e80009121844 */
[----:B------:R-:W4:Y:S01]  /*687a0*/  LDL.LU R41, [R1+0x1d78] ;  /* 0x001d780001297983 */ /* 0x000f220000300800 */
[----:B------:R-:W4:Y:S03]  /*687b0*/  LDL.LU R40, [R1+0x1d84] ;  /* 0x001d840001287983 */ /* 0x000f260000300800 */
[----:B-1----:R-:W4:Y:S01]  /*687c0*/  LDL.LU R33, [R1+0x1d70] ;  /* 0x001d700001217983 */ /* 0x002f220000300800 */
[----:B------:R-:W4:Y:S01]  /*687d0*/  LDL.LU R32, [R1+0x1d7c] ;  /* 0x001d7c0001207983 */ /* 0x000f220000300800 */
[----:B------:R-:W-:-:S02]  /*687e0*/  LOP3.LUT R66, R249, 0x20, RZ, 0x3c, !PT ;  /* 0x00000020f9427812 */ /* 0x000fc400078e3cff */
[----:B------:R-:W-:-:S03]  /*687f0*/  IADD3 R38, P2, R38, R56, RZ ;  /* 0x0000003826267210 */ /* 0x000fc60007f5e0ff */
[----:B------:R-:W-:Y:S02]  /*68800*/  IMAD R0, R60, 0x40000, R66 ;  /* 0x000400003c007824 */ /* 0x000fe400078e0242 */
[--C-:B------:R-:W-:Y:S01]  /*68810*/  IMAD.X R39, R39, 0x1, R2.reuse, P2 ;  /* 0x0000000127277824 */ /* 0x100fe200010e0602 */
[----:B------:R-:W-:Y:S02]  /*68820*/  IADD3 R36, P3, R36, R56, RZ ;  /* 0x0000003824247210 */ /* 0x000fe40007f7e0ff */
[----:B------:R1:W-:Y:S04]  /*68830*/  LDGSTS.E [R0+0x800], [R28.64], P1 ;  /* 0x008000001c007fae */ /* 0x0003e80008921844 */
[----:B------:R-:W-:Y:S01]  /*68840*/  STL [R1+0x1e04], R38 ;  /* 0x001e042601007387 */ /* 0x000fe20000100800 */
[----:B------:R-:W-:-:S03]  /*68850*/  IMAD.X R37, R37, 0x1, R2, P3 ;  /* 0x0000000125257824 */ /* 0x000fc600018e0602 */
[----:B------:R1:W-:Y:S01]  /*68860*/  STL [R1+0x1df8], R39 ;  /* 0x001df82701007387 */ /* 0x0003e20000100800 */
[----:B------:R-:W-:Y:S01]  /*68870*/  STL [R1+0x1dfc], R36 ;  /* 0x001dfc2401007387 */ /* 0x000fe20000100800 */
[----:B-1----:R-:W-:Y:S01]  /*68880*/  MOV R28, R38 ;  /* 0x00000026001c7202 */ /* 0x002fe20000000f00 */
[----:B------:R-:W-:Y:S01]  /*68890*/  IMAD.MOV.U32 R29, RZ, RZ, R39 ;  /* 0x000000ffff1d7224 */ /* 0x000fe200078e0027 */
[----:B------:R1:W-:Y:S01]  /*688a0*/  STL [R1+0x1df0], R37 ;  /* 0x001df02501007387 */ /* 0x0003e20000100800 */
[----:B------:R-:W4:Y:S02]  /*688b0*/  LDL.LU R39, [R1+0x1d68] ;  /* 0x001d680001277983 */ /* 0x000f240000300800 */
[----:B------:R-:W4:Y:S01]  /*688c0*/  LDL.LU R38, [R1+0x1d74] ;  /* 0x001d740001267983 */ /* 0x000f220000300800 */
[----:B------:R1:W-:Y:S01]  /*688d0*/  LDGSTS.E [R0+0xa00], [R28.64], P1 ;  /* 0x00a000001c007fae */ /* 0x0003e20008921844 */
[----:B------:R-:W-:Y:S01]  /*688e0*/  ISETP.GT.AND P2, PT, R3, 0x5, PT ;  /* 0x000000050300780c */ /* 0x000fe20003f44270 */
[----:B-1----:R-:W-:Y:S01]  /*688f0*/  IMAD.MOV.U32 R28, RZ, RZ, R36 ;  /* 0x000000ffff1c7224 */ /* 0x002fe200078e0024 */
[----:B------:R-:W-:-:S02]  /*68900*/  MOV R29, R37 ;  /* 0x00000025001d7202 */ /* 0x000fc40000000f00 */
[----:B------:R-:W4:Y:S01]  /*68910*/  LDL.LU R37, [R1+0x1d00] ;  /* 0x001d000001257983 */ /* 0x000f220000300800 */
[----:B------:R-:W4:Y:S03]  /*68920*/  LDL.LU R36, [R1+0x1d2c] ;  /* 0x001d2c0001247983 */ /* 0x000f260000300800 */
[----:B------:R1:W-:Y:S02]  /*68930*/  LDGSTS.E [R0+0xc00], [R28.64], P1 ;  /* 0x00c000001c007fae */ /* 0x0003e40008921844 */
[----:B-1----:R-:W-:-:S04]  /*68940*/  SEL R28, RZ, 0x4, !P2 ;  /* 0x00000004ff1c7807 */ /* 0x002fc80005000000 */
[----:B------:R-:W-:-:S04]  /*68950*/  SEL R28, R28, RZ, !P0 ;  /* 0x000000ff1c1c7207 */ /* 0x000fc80004000000 */
[----:B------:R-:W-:Y:S02]  /*68960*/  ISETP.NE.U32.AND P2, PT, R28, RZ, PT ;  /* 0x000000ff1c00720c */ /* 0x000fe40003f45070 */
[-C--:B--2---:R-:W-:Y:S02]  /*68970*/  IADD3 R34, P3, R34, R56.reuse, RZ ;  /* 0x0000003822227210 */ /* 0x084fe40007f7e0ff */
[----:B---3--:R-:W-:-:S03]  /*68980*/  IADD3 R30, P4, R30, R56, RZ ;  /* 0x000000381e1e7210 */ /* 0x008fc60007f9e0ff */
[--C-:B----4-:R-:W-:Y:S02]  /*68990*/  IMAD.X R35, R35, 0x1, R2.reuse, P3 ;  /* 0x0000000123237824 */ /* 0x110fe400018e0602 */
[----:B------:R-:W-:Y:S01]  /*689a0*/  IMAD.X R31, R31, 0x1, R2, P4 ;  /* 0x000000011f1f7824 */ /* 0x000fe200020e0602 */
[----:B------:R-:W-:Y:S01]  /*689b0*/  STL [R1+0x1df4], R34 ;  /* 0x001df42201007387 */ /* 0x000fe20000100800 */
[----:B------:R-:W-:Y:S01]  /*689c0*/  MOV R28, R34 ;  /* 0x00000022001c7202 */ /* 0x000fe20000000f00 */
[----:B------:R-:W-:Y:S02]  /*689d0*/  IMAD.MOV.U32 R29, RZ, RZ, R35 ;  /* 0x000000ffff1d7224 */ /* 0x000fe400078e0023 */
[----:B------:R1:W-:Y:S01]  /*689e0*/  STL [R1+0x1de8], R35 ;  /* 0x001de82301007387 */ /* 0x0003e20000100800 */
[----:B------:R-:W-:Y:S01]  /*689f0*/  STL [R1+0x1dac], R30 ;  /* 0x001dac1e01007387 */ /* 0x000fe20000100800 */
[----:B------:R2:W-:Y:S03]  /*68a00*/  STL [R1+0x1d80], R31 ;  /* 0x001d801f01007387 */ /* 0x0005e60000100800 */
[----:B------:R3:W-:Y:S04]  /*68a10*/  LDGSTS.E [R0+0xe00], [R28.64], P1 ;  /* 0x00e000001c007fae */ /* 0x0007e80008921844 */
[----:B-1----:R-:W4:Y:S01]  /*68a20*/  LDL.LU R35, [R1+0x1cf8] ;  /* 0x001cf80001237983 */ /* 0x002f220000300800 */
[----:B------:R-:W4:Y:S01]  /*68a30*/  LDL.LU R34, [R1+0x1d04] ;  /* 0x001d040001227983 */ /* 0x000f220000300800 */
[----:B---3--:R-:W-:Y:S01]  /*68a40*/  MOV R29, R31 ;  /* 0x0000001f001d7202 */ /* 0x008fe20000000f00 */
[----:B------:R-:W-:Y:S01]  /*68a50*/  IMAD.MOV.U32 R28, RZ, RZ, R30 ;  /* 0x000000ffff1c7224 */ /* 0x000fe200078e001e */
[----:B--2---:R-:W2:Y:S01]  /*68a60*/  LDL.LU R31, [R1+0x1cf0] ;  /* 0x001cf000011f7983 */ /* 0x004ea20000300800 */
[----:B------:R-:W3:Y:S01]  /*68a70*/  LDL.LU R30, [R1+0x1cfc] ;  /* 0x001cfc00011e7983 */ /* 0x000ee20000300800 */
[----:B------:R-:W-:-:S02]  /*68a80*/  IADD3 R40, P1, R40, R56, RZ ;  /* 0x0000003828287210 */ /* 0x000fc40007f3e0ff */
[----:B------:R-:W-:Y:S01]  /*68a90*/  IADD3 R32, P3, R32, R56, RZ ;  /* 0x0000003820207210 */ /* 0x000fe20007f7e0ff */
[----:B------:R1:W-:Y:S02]  /*68aa0*/  LDGSTS.E [R0+0x2800], [R28.64], P2 ;  /* 0x028000001c007fae */ /* 0x0003e40009121844 */
[--C-:B------:R-:W-:Y:S02]  /*68ab0*/  IMAD.X R41, R41, 0x1, R2.reuse, P1 ;  /* 0x0000000129297824 */ /* 0x100fe400008e0602 */
[----:B------:R-:W-:Y:S01]  /*68ac0*/  IMAD.X R33, R33, 0x1, R2, P3 ;  /* 0x0000000121217824 */ /* 0x000fe200018e0602 */
[----:B------:R-:W-:Y:S02]  /*68ad0*/  STL [R1+0x1d84], R40 ;  /* 0x001d842801007387 */ /* 0x000fe40000100800 */
[----:B------:R1:W-:Y:S02]  /*68ae0*/  STL [R1+0x1d78], R41 ;  /* 0x001d782901007387 */ /* 0x0003e40000100800 */
[----:B------:R-:W-:Y:S01]  /*68af0*/  STL [R1+0x1d7c], R32 ;  /* 0x001d7c2001007387 */ /* 0x000fe20000100800 */
[----:B------:R1:W-:Y:S02]  /*68b00*/  STL [R1+0x1d70], R33 ;  /* 0x001d702101007387 */ /* 0x0003e40000100800 */
[----:B-1----:R-:W-:Y:S01]  /*68b10*/  MOV R28, R40 ;  /* 0x00000028001c7202 */ /* 0x002fe20000000f00 */
[----:B------:R-:W-:-:S02]  /*68b20*/  IMAD.MOV.U32 R29, RZ, RZ, R41 ;  /* 0x000000ffff1d7224 */ /* 0x000fc400078e0029 */
[----:B------:R-:W2:Y:S04]  /*68b30*/  LDL.LU R41, [R1+0x1ce8] ;  /* 0x001ce80001297983 */ /* 0x000ea80000300800 */
[----:B------:R1:W-:Y:S01]  /*68b40*/  LDGSTS.E [R0+0x2a00], [R28.64], P2 ;  /* 0x02a000001c007fae */ /* 0x0003e20009121844 */
[----:B------:R-:W2:Y:S01]  /*68b50*/  LDL.LU R40, [R1+0x1cf4] ;  /* 0x001cf40001287983 */ /* 0x000ea20000300800 */
[----:B-1----:R-:W-:Y:S01]  /*68b60*/  MOV R29, R33 ;  /* 0x00000021001d7202 */ /* 0x002fe20000000f00 */
[----:B------:R-:W-:Y:S01]  /*68b70*/  IMAD.MOV.U32 R28, RZ, RZ, R32 ;  /* 0x000000ffff1c7224 */ /* 0x000fe200078e0020 */
[----:B------:R-:W2:Y:S01]  /*68b80*/  LDL.LU R33, [R1+0x1c80] ;  /* 0x001c800001217983 */ /* 0x000ea20000300800 */
[----:B------:R-:W2:Y:S01]  /*68b90*/  LDL.LU R32, [R1+0x1cac] ;  /* 0x001cac0001207983 */ /* 0x000ea20000300800 */
[----:B------:R-:W-:-:S02]  /*68ba0*/  ISETP.GT.AND P1, PT, R3, 0x9, PT ;  /* 0x000000090300780c */ /* 0x000fc40003f24270 */
[-C--:B------:R-:W-:Y:S01]  /*68bb0*/  IADD3 R38, P3, R38, R56.reuse, RZ ;  /* 0x0000003826267210 */ /* 0x080fe20007f7e0ff */
[----:B------:R1:W-:Y:S01]  /*68bc0*/  LDGSTS.E [R0+0x2c00], [R28.64], P2 ;  /* 0x02c000001c007fae */ /* 0x0003e20009121844 */
[----:B------:R-:W-:-:S03]  /*68bd0*/  IADD3 R36, P4, R36, R56, RZ ;  /* 0x0000003824247210 */ /* 0x000fc60007f9e0ff */
[--C-:B------:R-:W-:Y:S01]  /*68be0*/  IMAD.X R39, R39, 0x1, R2.reuse, P3 ;  /* 0x0000000127277824 */ /* 0x100fe200018e0602 */
[----:B-1----:R-:W-:Y:S01]  /*68bf0*/  SEL R28, RZ, 0x4, !P1 ;  /* 0x00000004ff1c7807 */ /* 0x002fe20004800000 */
[----:B------:R-:W-:-:S03]  /*68c00*/  IMAD.X R37, R37, 0x1, R2, P4 ;  /* 0x0000000125257824 */ /* 0x000fc600020e0602 */
[----:B------:R-:W-:Y:S01]  /*68c10*/  SEL R28, R28, RZ, !P0 ;  /* 0x000000ff1c1c7207 */ /* 0x000fe20004000000 */
[----:B------:R-:W-:Y:S01]  /*68c20*/  STL [R1+0x1d74], R38 ;  /* 0x001d742601007387 */ /* 0x000fe20000100800 */
[----:B------:R-:W-:Y:S02]  /*68c30*/  IMAD.MOV.U32 R29, RZ, RZ, R39 ;  /* 0x000000ffff1d7224 */ /* 0x000fe400078e0027 */
[----:B------:R-:W-:Y:S01]  /*68c40*/  ISETP.NE.U32.AND P1, PT, R28, RZ, PT ;  /* 0x000000ff1c00720c */ /* 0x000fe20003f25070 */
[----:B------:R-:W-:Y:S01]  /*68c50*/  MOV R28, R38 ;  /* 0x00000026001c7202 */ /* 0x000fe20000000f00 */
[----:B------:R1:W-:Y:S01]  /*68c60*/  STL [R1+0x1d68], R39 ;  /* 0x001d682701007387 */ /* 0x0003e20000100800 */
[----:B------:R-:W-:Y:S02]  /*68c70*/  STL [R1+0x1d2c], R36 ;  /* 0x001d2c2401007387 */ /* 0x000fe40000100800 */
[----:B------:R1:W-:Y:S01]  /*68c80*/  STL [R1+0x1d00], R37 ;  /* 0x001d002501007387 */ /* 0x0003e20000100800 */
[----:B------:R1:W-:Y:S04]  /*68c90*/  LDGSTS.E [R0+0x2e00], [R28.64], P2 ;  /* 0x02e000001c007fae */ /* 0x0003e80009121844 */
[----:B-1----:R-:W2:Y:S01]  /*68ca0*/  LDL.LU R39, [R1+0x1c78] ;  /* 0x001c780001277983 */ /* 0x002ea20000300800 */
[----:B------:R-:W2:Y:S01]  /*68cb0*/  LDL.LU R38, [R1+0x1c84] ;  /* 0x001c840001267983 */ /* 0x000ea20000300800 */
[----:B------:R-:W-:Y:S01]  /*68cc0*/  MOV R29, R37 ;  /* 0x00000025001d7202 */ /* 0x000fe20000000f00 */
[----:B------:R-:W-:Y:S01]  /*68cd0*/  IMAD.MOV.U32 R28, RZ, RZ, R36 ;  /* 0x000000ffff1c7224 */ /* 0x000fe200078e0024 */
[----:B------:R-:W2:Y:S01]  /*68ce0*/  LDL.LU R37, [R1+0x1c70] ;  /* 0x001c700001257983 */ /* 0x000ea20000300800 */
[----:B------:R-:W2:Y:S03]  /*68cf0*/  LDL.LU R36, [R1+0x1c7c] ;  /* 0x001c7c0001247983 */ /* 0x000ea60000300800 */
[----:B------:R1:W-:Y:S01]  /*68d00*/  LDGSTS.E [R0+0x4800], [R28.64], P1 ;  /* 0x048000001c007fae */ /* 0x0003e20008921844 */
[----:B----4-:R-:W-:-:S05]  /*68d10*/  IADD3 R34, P2, R34, R56, RZ ;  /* 0x0000003822227210 */ /* 0x010fca0007f5e0ff */
[--C-:B------:R-:W-:Y:S01]  /*68d20*/  IMAD.X R35, R35, 0x1, R2.reuse, P2 ;  /* 0x0000000123237824 */ /* 0x100fe200010e0602 */
[----:B---3--:R-:W-:Y:S02]  /*68d30*/  IADD3 R30, P3, R30, R56, RZ ;  /* 0x000000381e1e7210 */ /* 0x008fe40007f7e0ff */
[----:B-1----:R-:W-:Y:S01]  /*68d40*/  MOV R28, R34 ;  /* 0x00000022001c7202 */ /* 0x002fe20000000f00 */
[----:B------:R-:W-:Y:S01]  /*68d50*/  IMAD.MOV.U32 R29, RZ, RZ, R35 ;  /* 0x000000ffff1d7224 */ /* 0x000fe200078e0023 */
[----:B------:R-:W-:Y:S01]  /*68d60*/  STL [R1+0x1d04], R34 ;  /* 0x001d042201007387 */ /* 0x000fe20000100800 */
[----:B--2---:R-:W-:-:S03]  /*68d70*/  IMAD.X R31, R31, 0x1, R2, P3 ;  /* 0x000000011f1f7824 */ /* 0x004fc600018e0602 */
[----:B------:R1:W-:Y:S04]  /*68d80*/  STL [R1+0x1cf8], R35 ;  /* 0x001cf82301007387 */ /* 0x0003e80000100800 */
[----:B------:R-:W-:Y:S01]  /*68d90*/  STL [R1+0x1cfc], R30 ;  /* 0x001cfc1e01007387 */ /* 0x000fe20000100800 */
[----:B------:R2:W-:Y:S03]  /*68da0*/  STL [R1+0x1cf0], R31 ;  /* 0x001cf01f01007387 */ /* 0x0005e60000100800 */
[----:B------:R3:W-:Y:S01]  /*68db0*/  LDGSTS.E [R0+0x4a00], [R28.64], P1 ;  /* 0x04a000001c007fae */ /* 0x0007e20008921844 */
[----:B------:R-:W-:-:S03]  /*68dc0*/  ISETP.GT.AND P2, PT, R3, 0xd, PT ;  /* 0x0000000d0300780c */ /* 0x000fc60003f44270 */
[----:B-1----:R-:W4:Y:S01]  /*68dd0*/  LDL.LU R35, [R1+0x1c68] ;  /* 0x001c680001237983 */ /* 0x002f220000300800 */
[----:B------:R-:W4:Y:S02]  /*68de0*/  LDL.LU R34, [R1+0x1c74] ;  /* 0x001c740001227983 */ /* 0x000f240000300800 */
[----:B---3--:R-:W-:Y:S01]  /*68df0*/  IMAD.MOV.U32 R28, RZ, RZ, R30 ;  /* 0x000000ffff1c7224 */ /* 0x008fe200078e001e */
[----:B------:R-:W-:Y:S02]  /*68e00*/  MOV R29, R31 ;  /* 0x0000001f001d7202 */ /* 0x000fe40000000f00 */
[----:B--2---:R-:W2:Y:S01]  /*68e10*/  LDL.LU R31, [R1+0x1be8] ;  /* 0x001be800011f7983 */ /* 0x004ea20000300800 */
[----:B------:R-:W3:Y:S03]  /*68e20*/  LDL.LU R30, [R1+0x1c2c] ;  /* 0x001c2c00011e7983 */ /* 0x000ee60000300800 */
[----:B------:R1:W-:Y:S01]  /*68e30*/  LDGSTS.E [R0+0x4c00], [R28.64], P1 ;  /* 0x04c000001c007fae */ /* 0x0003e20008921844 */
[----:B------:R-:W-:-:S05]  /*68e40*/  IADD3 R40, P3, R40, R56, RZ ;  /* 0x0000003828287210 */ /* 0x000fca0007f7e0ff */
[----:B------:R-:W-:Y:S01]  /*68e50*/  IMAD.X R41, R41, 0x1, R2, P3 ;  /* 0x0000000129297824 */ /* 0x000fe200018e0602 */
[----:B------:R-:W-:Y:S02]  /*68e60*/  IADD3 R32, P4, R32, R56, RZ ;  /* 0x0000003820207210 */ /* 0x000fe40007f9e0ff */
[----:B-1----:R-:W-:-:S04]  /*68e70*/  SEL R28, RZ, 0x4, !P2 ;  /* 0x00000004ff1c7807 */ /* 0x002fc80005000000 */
[----:B------:R-:W-:Y:S01]  /*68e80*/  SEL R28, R28, RZ, !P0 ;  /* 0x000000ff1c1c7207 */ /* 0x000fe20004000000 */
[----:B------:R-:W-:Y:S02]  /*68e90*/  IMAD.X R33, R33, 0x1, R2, P4 ;  /* 0x0000000121217824 */ /* 0x000fe400020e0602 */
[----:B------:R-:W-:Y:S01]  /*68ea0*/  IMAD.MOV.U32 R29, RZ, RZ, R41 ;  /* 0x000000ffff1d7224 */ /* 0x000fe200078e0029 */
[----:B------:R-:W-:Y:S01]  /*68eb0*/  ISETP.NE.U32.AND P2, PT, R28, RZ, PT ;  /* 0x000000ff1c00720c */ /* 0x000fe20003f45070 */
[----:B------:R-:W-:Y:S01]  /*68ec0*/  MOV R28, R40 ;  /* 0x00000028001c7202 */ /* 0x000fe20000000f00 */
[----:B------:R-:W-:Y:S01]  /*68ed0*/  STL [R1+0x1cf4], R40 ;  /* 0x001cf42801007387 */ /* 0x000fe20000100800 */
[----:B------:R1:W-:Y:S02]  /*68ee0*/  STL [R1+0x1ce8], R41 ;  /* 0x001ce82901007387 */ /* 0x0003e40000100800 */
        /* <DEDUP_REMOVED lines=10> */
[----:B------:R-:W-:-:S05]  /*68f90*/  IADD3 R38, P1, R38, R56, RZ ;  /* 0x0000003826267210 */ /* 0x000fca0007f3e0ff */
[--C-:B------:R-:W-:Y:S01]  /*68fa0*/  IMAD.X R39, R39, 0x1, R2.reuse, P1 ;  /* 0x0000000127277824 */ /* 0x100fe200008e0602 */
[----:B------:R-:W-:Y:S01]  /*68fb0*/  IADD3 R36, P3, R36, R56, RZ ;  /* 0x0000003824247210 */ /* 0x000fe20007f7e0ff */
[----:B------:R-:W-:Y:S01]  /*68fc0*/  STL [R1+0x1c84], R38 ;  /* 0x001c842601007387 */ /* 0x000fe20000100800 */
[----:B-1----:R-:W-:Y:S01]  /*68fd0*/  MOV R28, R38 ;  /* 0x00000026001c7202 */ /* 0x002fe20000000f00 */
[----:B------:R-:W-:Y:S02]  /*68fe0*/  IMAD.MOV.U32 R29, RZ, RZ, R39 ;  /* 0x000000ffff1d7224 */ /* 0x000fe400078e0027 */
[----:B------:R-:W-:Y:S01]  /*68ff0*/  IMAD.X R37, R37, 0x1, R2, P3 ;  /* 0x0000000125257824 */ /* 0x000fe200018e0602 */
[----:B------:R1:W-:Y:S01]  /*69000*/  STL [R1+0x1c78], R39 ;  /* 0x001c782701007387 */ /* 0x0003e20000100800 */
[----:B------:R-:W-:Y:S03]  /*69010*/  STL [R1+0x1c7c], R36 ;  /* 0x001c7c2401007387 */ /* 0x000fe60000100800 */
[----:B------:R1:W-:Y:S04]  /*69020*/  LDGSTS.E [R0+0x6a00], [R28.64], P2 ;  /* 0x06a000001c007fae */ /* 0x0003e80009121844 */
[----:B------:R1:W-:Y:S01]  /*69030*/  STL [R1+0x1c70], R37 ;  /* 0x001c702501007387 */ /* 0x0003e20000100800 */
[----:B------:R-:W-:-:S03]  /*69040*/  ISETP.GT.AND P1, PT, R3, 0x11, PT ;  /* 0x000000110300780c */ /* 0x000fc60003f24270 */
[----:B-1----:R-:W2:Y:S01]  /*69050*/  LDL.LU R39, [R1+0x1bfc] ;  /* 0x001bfc0001277983 */ /* 0x002ea20000300800 */
[----:B------:R-:W2:Y:S02]  /*69060*/  LDL.LU R38, [R1+0x1c00] ;  /* 0x001c000001267983 */ /* 0x000ea40000300800 */
[----:B------:R-:W-:Y:S01]  /*69070*/  IMAD.MOV.U32 R28, RZ, RZ, R36 ;  /* 0x000000ffff1c7224 */ /* 0x000fe200078e0024 */
[----:B------:R-:W-:Y:S02]  /*69080*/  MOV R29, R37 ;  /* 0x00000025001d7202 */ /* 0x000fe40000000f00 */
[----:B------:R-:W2:Y:S01]  /*69090*/  LDL.LU R37, [R1+0x1b8c] ;  /* 0x001b8c0001257983 */ /* 0x000ea20000300800 */
[----:B------:R-:W2:Y:S03]  /*690a0*/  LDL.LU R36, [R1+0x1b90] ;  /* 0x001b900001247983 */ /* 0x000ea60000300800 */
[----:B------:R1:W-:Y:S02]  /*690b0*/  LDGSTS.E [R0+0x6c00], [R28.64], P2 ;  /* 0x06c000001c007fae */ /* 0x0003e40009121844 */
[----:B-1----:R-:W-:-:S04]  /*690c0*/  SEL R28, RZ, 0x4, !P1 ;  /* 0x00000004ff1c7807 */ /* 0x002fc80004800000 */
[----:B------:R-:W-:-:S04]  /*690d0*/  SEL R28, R28, RZ, !P0 ;  /* 0x000000ff1c1c7207 */ /* 0x000fc80004000000 */
[----:B------:R-:W-:Y:S02]  /*690e0*/  ISETP.NE.U32.AND P1, PT, R28, RZ, PT ;  /* 0x000000ff1c00720c */ /* 0x000fe40003f25070 */
[----:B----4-:R-:W-:-:S05]  /*690f0*/  IADD3 R34, P3, R34, R56, RZ ;  /* 0x0000003822227210 */ /* 0x010fca0007f7e0ff */
[--C-:B------:R-:W-:Y:S01]  /*69100*/  IMAD.X R35, R35, 0x1, R2.reuse, P3 ;  /* 0x0000000123237824 */ /* 0x100fe200018e0602 */
[----:B---3--:R-:W-:Y:S01]  /*69110*/  IADD3 R30, P4, R30, R56, RZ ;  /* 0x000000381e1e7210 */ /* 0x008fe20007f9e0ff */
[----:B------:R-:W-:Y:S01]  /*69120*/  STL [R1+0x1c74], R34 ;  /* 0x001c742201007387 */ /* 0x000fe20000100800 */
[----:B------:R-:W-:Y:S01]  /*69130*/  MOV R28, R34 ;  /* 0x00000022001c7202 */ /* 0x000fe20000000f00 */
[----:B------:R-:W-:Y:S02]  /*69140*/  IMAD.MOV.U32 R29, RZ, RZ, R35 ;  /* 0x000000ffff1d7224 */ /* 0x000fe400078e0023 */
[----:B--2---:R-:W-:Y:S01]  /*69150*/  IMAD.X R31, R31, 0x1, R2, P4 ;  /* 0x000000011f1f7824 */ /* 0x004fe200020e0602 */
[----:B------:R1:W-:Y:S01]  /*69160*/  STL [R1+0x1c68], R35 ;  /* 0x001c682301007387 */ /* 0x0003e20000100800 */
[----:B------:R-:W-:Y:S03]  /*69170*/  STL [R1+0x1c2c], R30 ;  /* 0x001c2c1e01007387 */ /* 0x000fe60000100800 */
[----:B------:R2:W-:Y:S04]  /*69180*/  LDGSTS.E [R0+0x6e00], [R28.64], P2 ;  /* 0x06e000001c007fae */ /* 0x0005e80009121844 */
[----:B------:R3:W-:Y:S04]  /*69190*/  STL [R1+0x1be8], R31 ;  /* 0x001be81f01007387 */ /* 0x0007e80000100800 */
[----:B-1----:R-:W4:Y:S01]  /*691a0*/  LDL.LU R35, [R1+0x1b94] ;  /* 0x001b940001237983 */ /* 0x002f220000300800 */
[----:B------:R-:W4:Y:S01]  /*691b0*/  LDL.LU R34, [R1+0x1b98] ;  /* 0x001b980001227983 */ /* 0x000f220000300800 */
[----:B--2---:R-:W-:Y:S01]  /*691c0*/  MOV R29, R31 ;  /* 0x0000001f001d7202 */ /* 0x004fe20000000f00 */
[----:B------:R-:W-:Y:S01]  /*691d0*/  IMAD.MOV.U32 R28, RZ, RZ, R30 ;  /* 0x000000ffff1c7224 */ /* 0x000fe200078e001e */
[----:B---3--:R-:W2:Y:S01]  /*691e0*/  LDL.LU R31, [R1+0x1b9c] ;  /* 0x001b9c00011f7983 */ /* 0x008ea20000300800 */
[----:B------:R-:W3:Y:S03]  /*691f0*/  LDL.LU R30, [R1+0x1ba0] ;  /* 0x001ba000011e7983 */ /* 0x000ee60000300800 */
[----:B------:R1:W-:Y:S01]  /*69200*/  LDGSTS.E [R0+0x8800], [R28.64], P1 ;  /* 0x088000001c007fae */ /* 0x0003e20008921844 */
[----:B------:R-:W-:-:S02]  /*69210*/  IADD3 R40, P2, R40, R56, RZ ;  /* 0x0000003828287210 */ /* 0x000fc40007f5e0ff */
[----:B------:R-:W-:-:S03]  /*69220*/  IADD3 R32, P3, R32, R56, RZ ;  /* 0x0000003820207210 */ /* 0x000fc60007f7e0ff */
[--C-:B------:R-:W-:Y:S01]  /*69230*/  IMAD.X R41, R41, 0x1, R2.reuse, P2 ;  /* 0x0000000129297824 */ /* 0x100fe200010e0602 */
[----:B------:R-:W-:Y:S01]  /*69240*/  STL [R1+0x1bf0], R40 ;  /* 0x001bf02801007387 */ /* 0x000fe20000100800 */
[----:B-1----:R-:W-:Y:S01]  /*69250*/  MOV R28, R40 ;  /* 0x00000028001c7202 */ /* 0x002fe20000000f00 */
[----:B------:R-:W-:Y:S02]  /*69260*/  IMAD.X R33, R33, 0x1, R2, P3 ;  /* 0x0000000121217824 */ /* 0x000fe400018e0602 */
[----:B------:R-:W-:Y:S01]  /*69270*/  IMAD.MOV.U32 R29, RZ, RZ, R41 ;  /* 0x000000ffff1d7224 */ /* 0x000fe200078e0029 */
        /* <DEDUP_REMOVED lines=9> */
[----:B------:R-:W2:Y:S01]  /*69310*/  LDL.LU R32, [R1+0x1b10] ;  /* 0x001b100001207983 */ /* 0x000ea20000300800 */
[----:B------:R-:W-:-:S02]  /*69320*/  ISETP.GT.AND P2, PT, R3, 0x15, PT ;  /* 0x000000150300780c */ /* 0x000fc40003f44270 */
[----:B------:R1:W-:Y:S01]  /*69330*/  LDGSTS.E [R0+0x8c00], [R28.64], P1 ;  /* 0x08c000001c007fae */ /* 0x0003e20008921844 */
[-C--:B------:R-:W-:Y:S02]  /*69340*/  IADD3 R38, P3, R38, R56.reuse, RZ ;  /* 0x0000003826267210 */ /* 0x080fe40007f7e0ff */
[----:B------:R-:W-:Y:S02]  /*69350*/  IADD3 R36, P4, R36, R56, RZ ;  /* 0x0000003824247210 */ /* 0x000fe40007f9e0ff */
[----:B-1----:R-:W-:Y:S01]  /*69360*/  SEL R28, RZ, 0x4, !P2 ;  /* 0x00000004ff1c7807 */ /* 0x002fe20005000000 */
[----:B------:R-:W-:-:S03]  /*69370*/  IMAD.X R39, R39, 0x1, R2, P3 ;  /* 0x0000000127277824 */ /* 0x000fc600018e0602 */
[----:B------:R-:W-:Y:S01]  /*69380*/  SEL R28, R28, RZ, !P0 ;  /* 0x000000ff1c1c7207 */ /* 0x000fe20004000000 */
[----:B------:R-:W-:Y:S01]  /*69390*/  IMAD.X R37, R37, 0x1, R2, P4 ;  /* 0x0000000125257824 */ /* 0x000fe200020e0602 */
[----:B------:R-:W-:Y:S01]  /*693a0*/  STL [R1+0x1c00], R38 ;  /* 0x001c002601007387 */ /* 0x000fe20000100800 */
[----:B------:R-:W-:Y:S01]  /*693b0*/  IMAD.MOV.U32 R29, RZ, RZ, R39 ;  /* 0x000000ffff1d7224 */ /* 0x000fe200078e0027 */
        /* <DEDUP_REMOVED lines=13> */
[----:B----4-:R-:W-:-:S02]  /*69490*/  IADD3 R34, P1, R34, R56, RZ ;  /* 0x0000003822227210 */ /* 0x010fc40007f3e0ff */
[----:B---3--:R-:W-:-:S03]  /*694a0*/  IADD3 R30, P3, R30, R56, RZ ;  /* 0x000000381e1e7210 */ /* 0x008fc60007f7e0ff */
[--C-:B------:R-:W-:Y:S01]  /*694b0*/  IMAD.X R35, R35, 0x1, R2.reuse, P1 ;  /* 0x0000000123237824 */ /* 0x100fe200008e0602 */
[----:B-1----:R-:W-:Y:S01]  /*694c0*/  MOV R28, R34 ;  /* 0x00000022001c7202 */ /* 0x002fe20000000f00 */
[----:B------:R-:W-:Y:S01]  /*694d0*/  STL [R1+0x1b98], R34 ;  /* 0x001b982201007387 */ /* 0x000fe20000100800 */
[----:B--2---:R-:W-:Y:S02]  /*694e0*/  IMAD.X R31, R31, 0x1, R2, P3 ;  /* 0x000000011f1f7824 */ /* 0x004fe400018e0602 */
[----:B------:R-:W-:Y:S01]  /*694f0*/  IMAD.MOV.U32 R29, RZ, RZ, R35 ;  /* 0x000000ffff1d7224 */ /* 0x000fe200078e0023 */
[----:B------:R1:W-:Y:S01]  /*69500*/  STL [R1+0x1b94], R35 ;  /* 0x001b942301007387 */ /* 0x0003e20000100800 */
[----:B------:R-:W-:Y:S02]  /*69510*/  STL [R1+0x1ba0], R30 ;  /* 0x001ba01e01007387 */ /* 0x000fe40000100800 */
[----:B------:R2:W-:Y:S01]  /*69520*/  STL [R1+0x1b9c], R31 ;  /* 0x001b9c1f01007387 */ /* 0x0005e20000100800 */
        /* <DEDUP_REMOVED lines=9> */
[----:B------:R-:W-:-:S02]  /*695c0*/  IADD3 R40, P3, R40, R56, RZ ;  /* 0x0000003828287210 */ /* 0x000fc40007f7e0ff */
[----:B-1----:R-:W-:-:S03]  /*695d0*/  SEL R28, RZ, 0x4, !P1 ;  /* 0x00000004ff1c7807 */ /* 0x002fc60004800000 */
[--C-:B------:R-:W-:Y:S01]  /*695e0*/  IMAD.X R41, R41, 0x1, R2.reuse, P3 ;  /* 0x0000000129297824 */ /* 0x100fe200018e0602 */
[----:B------:R-:W-:Y:S02]  /*695f0*/  SEL R28, R28, RZ, !P0 ;  /* 0x000000ff1c1c7207 */ /* 0x000fe40004000000 */
[----:B------:R-:W-:Y:S01]  /*69600*/  IADD3 R32, P4, R32, R56, RZ ;  /* 0x0000003820207210 */ /* 0x000fe20007f9e0ff */
[----:B------:R-:W-:Y:S01]  /*69610*/  IMAD.MOV.U32 R29, RZ, RZ, R41 ;  /* 0x000000ffff1d7224 */ /* 0x000fe200078e0029 */
[----:B------:R-:W-:Y:S01]  /*69620*/  ISETP.NE.U32.AND P1, PT, R28, RZ, PT ;  /* 0x000000ff1c00720c */ /* 0x000fe20003f25070 */
[----:B------:R-:W-:Y:S02]  /*69630*/  MOV R28, R40 ;  /* 0x00000028001c7202 */ /* 0x000fe40000000f00 */
[----:B------:R-:W-:Y:S01]  /*69640*/  IMAD.X R33, R33, 0x1, R2, P4 ;  /* 0x0000000121217824 */ /* 0x000fe200020e0602 */
[----:B------:R-:W-:Y:S01]  /*69650*/  STL [R1+0x1ba8], R40 ;  /* 0x001ba82801007387 */ /* 0x000fe20000100800 */
[----:B------:R1:W-:Y:S02]  /*69660*/  STL [R1+0x1ba4], R41 ;  /* 0x001ba42901007387 */ /* 0x0003e40000100800 */
[----:B------:R-:W-:Y:S01]  /*69670*/  STL [R1+0x1b10], R32 ;  /* 0x001b102001007387 */ /* 0x000fe20000100800 */
[----:B------:R1:W-:Y:S04]  /*69680*/  LDGSTS.E [R0+0xae00], [R28.64], P2 ;  /* 0x0ae000001c007fae */ /* 0x0003e80009121844 */
[----:B------:R1:W-:Y:S04]  /*69690*/  STL [R1+0x1b0c], R33 ;  /* 0x001b0c2101007387 */ /* 0x0003e80000100800 */
        /* <DEDUP_REMOVED lines=9> */
[----:B------:R-:W-:Y:S02]  /*69730*/  IADD3 R36, P3, R36, R56, RZ ;  /* 0x0000003824247210 */ /* 0x000fe40007f7e0ff */
[----:B-1----:R-:W-:Y:S01]  /*69740*/  MOV R28, R38 ;  /* 0x00000026001c7202 */ /* 0x002fe20000000f00 */
[----:B------:R-:W-:Y:S01]  /*69750*/  IMAD.MOV.U32 R29, RZ, RZ, R39 ;  /* 0x000000ffff1d7224 */ /* 0x000fe200078e0027 */
[----:B------:R-:W-:Y:S01]  /*69760*/  STL [R1+0x1b18], R38 ;  /* 0x001b182601007387 */ /* 0x000fe20000100800 */
        /* <DEDUP_REMOVED lines=53> */
[----:B------:R-:W-:Y:S02]  /*69ac0*/  IADD3 R38, P3, R38, R56, RZ ;  /* 0x0000003826267210 */ /* 0x000fe40007f7e0ff */
[----:B-1----:R-:W-:-:S03]  /*69ad0*/  SEL R28, RZ, 0x4, !P1 ;  /* 0x00000004ff1c7807 */ /* 0x002fc60004800000 */
[--C-:B------:R-:W-:Y:S01]  /*69ae0*/  IMAD.X R39, R39, 0x1, R2.reuse, P3 ;  /* 0x0000000127277824 */ /* 0x100fe200018e0602 */
[----:B------:R-:W-:Y:S02]  /*69af0*/  IADD3 R36, P4, R36, R56, RZ ;  /* 0x0000003824247210 */ /* 0x000fe40007f9e0ff */
[----:B------:R-:W-:Y:S01]  /*69b00*/  SEL R28, R28, RZ, !P0 ;  /* 0x000000ff1c1c7207 */ /* 0x000fe20004000000 */
[----:B------:R-:W-:Y:S01]  /*69b10*/  STL [R1+0x1aa8], R38 ;  /* 0x001aa82601007387 */ /* 0x000fe20000100800 */
[----:B------:R-:W-:Y:S02]  /*69b20*/  IMAD.MOV.U32 R29, RZ, RZ, R39 ;  /* 0x000000ffff1d7224 */ /* 0x000fe400078e0027 */
[----:B------:R-:W-:Y:S01]  /*69b30*/  IMAD.X R37, R37, 0x1, R2, P4 ;  /* 0x0000000125257824 */ /* 0x000fe200020e0602 */
        /* <DEDUP_REMOVED lines=115> */
[----:B------:R-:W-:Y:S02]  /*6a270*/  SEL R28, R28, RZ, !P0 ;  /* 0x000000ff1c1c7207 */ /* 0x000fe40004000000 */
[----:B------:R-:W-:Y:S01]  /*6a280*/  IADD3 R36, P4, R36, R56, RZ ;  /* 0x0000003824247210 */ /* 0x000fe20007f9e0ff */
[----:B------:R-:W-:Y:S01]  /*6a290*/  STL [R1+0x1908], R38 ;  /* 0x0019082601007387 */ /* 0x000fe20000100800 */
[----:B------:R-:W-:Y:S01]  /*6a2a0*/  ISETP.NE.U32.AND P2, PT, R28, RZ, PT ;  /* 0x000000ff1c00720c */ /* 0x000fe20003f45070 */
[----:B------:R-:W-:Y:S02]  /*6a2b0*/  MOV R28, R38 ;  /* 0x00000026001c7202 */ /* 0x000fe40000000f00 */
        /* <DEDUP_REMOVED lines=113> */
[----:B-1----:R-:W-:-:S04]  /*6a9d0*/  SEL R28, RZ, 0x4, !P1 ;  /* 0x00000004ff1c7807 */ /* 0x002fc80004800000 */
[----:B------:R-:W-:Y:S02]  /*6a9e0*/  SEL R28, R28, RZ, !P0 ;  /* 0x000000ff1c1c7207 */ /* 0x000fe40004000000 */
[----:B------:R-:W-:Y:S01]  /*6a9f0*/  IADD3 R36, P4, R36, R56, RZ ;  /* 0x0000003824247210 */ /* 0x000fe20007f9e0ff */
[--C-:B------:R-:W-:Y:S01]  /*6aa00*/  IMAD.X R39, R39, 0x1, R2.reuse, P3 ;  /* 0x0000000127277824 */ /* 0x100fe200018e0602 */
[----:B------:R-:W-:Y:S01]  /*6aa10*/  ISETP.NE.U32.AND P1, PT, R28, RZ, PT ;  /* 0x000000ff1c00720c */ /* 0x000fe20003f25070 */
[----:B------:R-:W-:Y:S02]  /*6aa20*/  STL [R1+0xf3c], R38 ;  /* 0x000f3c2601007387 */ /* 0x000fe40000100800 */
[----:B------:R-:W-:Y:S01]  /*6aa30*/  IMAD.X R37, R37, 0x1, R2, P4 ;  /* 0x0000000125257824 */ /* 0x000fe200020e0602 */
[----:B------:R-:W-:Y:S01]  /*6aa40*/  MOV R28, R38 ;  /* 0x00000026001c7202 */ /* 0x000fe20000000f00 */
        /* <DEDUP_REMOVED lines=110> */
[----:B------:R1:W-:Y:S02]  /*6b130*/  LDGSTS.E [R0+0x20c00], [R28.64], P1 ;  /* 0x20c000001c007fae */ /* 0x0003e40008921844 */
[----:B-1----:R-:W-:Y:S02]  /*6b140*/  SEL R28, RZ, 0x4, !P2 ;  /* 0x00000004ff1c7807 */ /* 0x002fe40005000000 */
[----:B------:R-:W-:Y:S02]  /*6b150*/  IADD3 R38, P3, R38, R56, RZ ;  /* 0x0000003826267210 */ /* 0x000fe40007f7e0ff */
[----:B------:R-:W-:-:S03]  /*6b160*/  SEL R28, R28, RZ, !P0 ;  /* 0x000000ff1c1c7207 */ /* 0x000fc60004000000 */
[--C-:B------:R-:W-:Y:S01]  /*6b170*/  IMAD.X R39, R39, 0x1, R2.reuse, P3 ;  /* 0x0000000127277824 */ /* 0x100fe200018e0602 */
[----:B------:R-:W-:Y:S02]  /*6b180*/  IADD3 R36, P4, R36, R56, RZ ;  /* 0x0000003824247210 */ /* 0x000fe40007f9e0ff */
[----:B------:R-:W-:Y:S01]  /*6b190*/  ISETP.NE.U32.AND P2, PT, R28, RZ, PT ;  /* 0x000000ff1c00720c */ /* 0x000fe20003f45070 */
[----:B------:R-:W-:Y:S01]  /*6b1a0*/  STL [R1+0x10bc], R38 ;  /* 0x0010bc2601007387 */ /* 0x000fe20000100800 */
[----:B------:R-:W-:Y:S01]  /*6b1b0*/  MOV R28, R38 ;  /* 0x00000026001c7202 */ /* 0x000fe20000000f00 */
        /* <DEDUP_REMOVED lines=115> */
[----:B------:R-:W-:Y:S01]  /*6b8f0*/  IMAD.X R39, R39, 0x1, R2, P3 ;  /* 0x0000000127277824 */ /* 0x000fe200018e0602 */
[----:B------:R-:W-:Y:S01]  /*6b900*/  IADD3 R36, P4, R36, R56, RZ ;  /* 0x0000003824247210 */ /* 0x000fe20007f9e0ff */
[----:B------:R-:W-:Y:S01]  /*6b910*/  STL [R1+0x123c], R38 ;  /* 0x00123c2601007387 */ /* 0x000fe20000100800 */
[----:B------:R-:W-:-:S03]  /*6b920*/  ISETP.NE.U32.AND P1, PT, R28, RZ, PT ;  /* 0x000000ff1c00720c */ /* 0x000fc60003f25070 */
[----:B------:R-:W-:Y:S01]  /*6b930*/  IMAD.X R37, R37, 0x1, R2, P4 ;  /* 0x0000000125257824 */ /* 0x000fe200020e0602 */
[----:B------:R1:W-:Y:S01]  /*6b940*/  STL [R1+0x1238], R39 ;  /* 0x0012382701007387 */ /* 0x0003e20000100800 */
[----:B------:R-:W-:Y:S01]  /*6b950*/  MOV R28, R38 ;  /* 0x00000026001c7202 */ /* 0x000fe20000000f00 */
[----:B------:R-:W-:Y:S02]  /*6b960*/  IMAD.MOV.U32 R29, RZ, RZ, R39 ;  /* 0x000000ffff1d7224 */ /* 0x000fe400078e0027 */
[----:B------:R-:W-:Y:S01]  /*6b970*/  STL [R1+0x12a4], R36 ;  /* 0x0012a42401007387 */ /* 0x000fe20000100800 */
[----:B------:R1:W-:Y:S04]  /*6b980*/  STL [R1+0x12a0], R37 ;  /* 0x0012a02501007387 */ /* 0x0003e80000100800 */
        /* <DEDUP_REMOVED lines=108> */
[-C--:B------:R-:W-:Y:S02]  /*6c050*/  IADD3 R38, P3, R38, R56.reuse, RZ ;  /* 0x0000003826267210 */ /* 0x080fe40007f7e0ff */
[----:B------:R-:W-:Y:S02]  /*6c060*/  SEL R28, R28, RZ, !P0 ;  /* 0x000000ff1c1c7207 */ /* 0x000fe40004000000 */
[----:B------:R-:W-:Y:S01]  /*6c070*/  IADD3 R36, P4, R36, R56, RZ ;  /* 0x0000003824247210 */ /* 0x000fe20007f9e0ff */
[--C-:B------:R-:W-:Y:S01]  /*6c080*/  IMAD.X R39, R39, 0x1, R2.reuse, P3 ;  /* 0x0000000127277824 */ /* 0x100fe200018e0602 */
[----:B------:R-:W-:Y:S01]  /*6c090*/  ISETP.NE.U32.AND P2, PT, R28, RZ, PT ;  /* 0x000000ff1c00720c */ /* 0x000fe20003f45070 */
[----:B------:R-:W-:Y:S02]  /*6c0a0*/  STL [R1+0x13bc], R38 ;  /* 0x0013bc2601007387 */ /* 0x000fe40000100800 */
[----:B------:R-:W-:-:S02]  /*6c0b0*/  IMAD.X R37, R37, 0x1, R2, P4 ;  /* 0x0000000125257824 */ /* 0x000fc400020e0602 */
[----:B------:R1:W-:Y:S01]  /*6c0c0*/  STL [R1+0x13b8], R39 ;  /* 0x0013b82701007387 */ /* 0x0003e20000100800 */
[----:B------:R-:W-:Y:S01]  /*6c0d0*/  MOV R28, R38 ;  /* 0x00000026001c7202 */ /* 0x000fe20000000f00 */
[----:B------:R-:W-:Y:S01]  /*6c0e0*/  IMAD.MOV.U32 R29, RZ, RZ, R39 ;  /* 0x000000ffff1d7224 */ /* 0x000fe200078e0027 */
[----:B------:R-:W-:Y:S01]  /*6c0f0*/  STL [R1+0x1424], R36 ;  /* 0x0014242401007387 */ /* 0x000fe20000100800 */
[----:B------:R1:W-:Y:S03]  /*6c100*/  STL [R1+0x1420], R37 ;  /* 0x0014202501007387 */ /* 0x0003e60000100800 */
        /* <DEDUP_REMOVED lines=50> */
[----:B-1----:R-:W-:Y:S02]  /*6c430*/  MOV R28, R38 ;  /* 0x00000026001c7202 */ /* 0x002fe40000000f00 */
[----:B------:R-:W-:Y:S01]  /*6c440*/  IADD3 R36, P3, R36, R56, RZ ;  /* 0x0000003824247210 */ /* 0x000fe20007f7e0ff */
[----:B------:R-:W-:Y:S01]  /*6c450*/  IMAD.MOV.U32 R29, RZ, RZ, R39 ;  /* 0x000000ffff1d7224 */ /* 0x000fe200078e0027 */
[----:B------:R-:W-:Y:S03]  /*6c460*/  STL [R1+0x14ac], R38 ;  /* 0x0014ac2601007387 */ /* 0x000fe60000100800 */
        /* <DEDUP_REMOVED lines=19> */
[----:B------:R-:W-:Y:S03]  /*6c5a0*/  STL [R1+0x14bc], R34 ;  /* 0x0014bc2201007387 */ /* 0x000fe60000100800 */
[----:B------:R1:W-:Y:S02]  /*6c5b0*/  STL [R1+0x14b8], R35 ;  /* 0x0014b82301007387 */ /* 0x0003e40000100800 */
[----:B--2---:R-:W-:Y:S01]  /*6c5c0*/  IMAD.X R31, R31, 0x1, R2, P4 ;  /* 0x000000011f1f7824 */ /* 0x004fe200020e0602 */
[----:B------:R-:W-:Y:S01]  /*6c5d0*/  MOV R28, R34 ;  /* 0x00000022001c7202 */ /* 0x000fe20000000f00 */
[----:B------:R-:W-:Y:S01]  /*6c5e0*/  IMAD.MOV.U32 R29, RZ, RZ, R35 ;  /* 0x000000ffff1d7224 */ /* 0x000fe200078e0023 */
[----:B------:R-:W-:Y:S02]  /*6c5f0*/  STL [R1+0x1524], R30 ;  /* 0x0015241e01007387 */ /* 0x000fe40000100800 */
[----:B------:R2:W-:Y:S02]  /*6c600*/  STL [R1+0x1520], R31 ;  /* 0x0015201f01007387 */ /* 0x0005e40000100800 */
[----:B-1----:R-:W3:Y:S01]  /*6c610*/  LDL.LU R35, [R1+0x15a8] ;  /* 0x0015a80001237983 */ /* 0x002ee20000300800 */
[----:B------:R-:W4:Y:S03]  /*6c620*/  LDL.LU R34, [R1+0x15ac] ;  /* 0x0015ac0001227983 */ /* 0x000f260000300800 */
[----:B------:R1:W-:Y:S02]  /*6c630*/  LDGSTS.E [R0+0x30e00], [R28.64], P1 ;  /* 0x30e000001c007fae */ /* 0x0003e40008921844 */
[----:B-1----:R-:W-:Y:S01]  /*6c640*/  MOV R29, R31 ;  /* 0x0000001f001d7202 */ /* 0x002fe20000000f00 */
[----:B------:R-:W-:Y:S01]  /*6c650*/  IMAD.MOV.U32 R28, RZ, RZ, R30 ;  /* 0x000000ffff1c7224 */ /* 0x000fe200078e001e */
[----:B--2---:R-:W2:Y:S01]  /*6c660*/  LDL.LU R31, [R1+0x15b0] ;  /* 0x0015b000011f7983 */ /* 0x004ea20000300800 */
[----:B------:R-:W2:Y:S03]  /*6c670*/  LDL.LU R30, [R1+0x15b4] ;  /* 0x0015b400011e7983 */ /* 0x000ea60000300800 */
[----:B------:R1:W-:Y:S01]  /*6c680*/  LDGSTS.E [R0+0x32800], [R28.64], P2 ;  /* 0x328000001c007fae */ /* 0x0003e20009121844 */
[----:B------:R-:W-:-:S02]  /*6c690*/  IADD3 R40, P1, R40, R56, RZ ;  /* 0x0000003828287210 */ /* 0x000fc40007f3e0ff */
[----:B------:R-:W-:-:S03]  /*6c6a0*/  IADD3 R32, P3, R32, R56, RZ ;  /* 0x0000003820207210 */ /* 0x000fc60007f7e0ff */
[--C-:B------:R-:W-:Y:S01]  /*6c6b0*/  IMAD.X R41, R41, 0x1, R2.reuse, P1 ;  /* 0x0000000129297824 */ /* 0x100fe200008e0602 */
[----:B------:R-:W-:Y:S01]  /*6c6c0*/  STL [R1+0x152c], R40 ;  /* 0x00152c2801007387 */ /* 0x000fe20000100800 */
[----:B------:R-:W-:-:S03]  /*6c6d0*/  IMAD.X R33, R33, 0x1, R2, P3 ;  /* 0x0000000121217824 */ /* 0x000fc600018e0602 */
[----:B------:R1:W-:Y:S02]  /*6c6e0*/  STL [R1+0x1528], R41 ;  /* 0x0015282901007387 */ /* 0x0003e40000100800 */
[----:B-1----:R-:W-:Y:S01]  /*6c6f0*/  MOV R28, R40 ;  /* 0x00000028001c7202 */ /* 0x002fe20000000f00 */
[----:B------:R-:W-:Y:S01]  /*6c700*/  IMAD.MOV.U32 R29, RZ, RZ, R41 ;  /* 0x000000ffff1d7224 */ /* 0x000fe200078e0029 */
[----:B------:R-:W-:Y:S04]  /*6c710*/  STL [R1+0x1534], R32 ;  /* 0x0015342001007387 */ /* 0x000fe80000100800 */
[----:B------:R1:W-:Y:S04]  /*6c720*/  STL [R1+0x1530], R33 ;  /* 0x0015302101007387 */ /* 0x0003e80000100800 */
[----:B------:R1:W-:Y:S04]  /*6c730*/  LDGSTS.E [R0+0x32a00], [R28.64], P2 ;  /* 0x32a000001c007fae */ /* 0x0003e80009121844 */
[----:B------:R-:W2:Y:S01]  /*6c740*/  LDL.LU R41, [R1+0x15b8] ;  /* 0x0015b80001297983 */ /* 0x000ea20000300800 */
[----:B------:R-:W2:Y:S01]  /*6c750*/  LDL.LU R40, [R1+0x15bc] ;  /* 0x0015bc0001287983 */ /* 0x000ea20000300800 */
[----:B-1----:R-:W-:Y:S01]  /*6c760*/  MOV R29, R33 ;  /* 0x00000021001d7202 */ /* 0x002fe20000000f00 */
        /* <DEDUP_REMOVED lines=10> */
[----:B------:R-:W-:Y:S03]  /*6c810*/  STL [R1+0x153c], R38 ;  /* 0x00153c2601007387 */ /* 0x000fe60000100800 */
[----:B------:R-:W-:Y:S01]  /*6c820*/  IMAD.X R37, R37, 0x1, R2, P4 ;  /* 0x0000000125257824 */ /* 0x000fe200020e0602 */
[----:B------:R-:W-:Y:S01]  /*6c830*/  ISETP.NE.U32.AND P1, PT, R28, RZ, PT ;  /* 0x000000ff1c00720c */ /* 0x000fe20003f25070 */
[----:B------:R1:W-:Y:S01]  /*6c840*/  STL [R1+0x1538], R39 ;  /* 0x0015382701007387 */ /* 0x0003e20000100800 */
[----:B------:R-:W-:Y:S01]  /*6c850*/  MOV R28, R38 ;  /* 0x00000026001c7202 */ /* 0x000fe20000000f00 */
[----:B------:R-:W-:-:S02]  /*6c860*/  IMAD.MOV.U32 R29, RZ, RZ, R39 ;  /* 0x000000ffff1d7224 */ /* 0x000fc400078e0027 */
        /* <DEDUP_REMOVED lines=11> */
[----:B---3--:R-:W-:Y:S01]  /*6c920*/  IMAD.X R35, R35, 0x1, R2, P2 ;  /* 0x0000000123237824 */ /* 0x008fe200010e0602 */
[----:B-1----:R-:W-:-:S03]  /*6c930*/  MOV R28, R34 ;  /* 0x00000022001c7202 */ /* 0x002fc60000000f00 */
[----:B------:R-:W-:Y:S01]  /*6c940*/  IMAD.MOV.U32 R29, RZ, RZ, R35 ;  /* 0x000000ffff1d7224 */ /* 0x000fe200078e0023 */
[----:B--2---:R-:W-:Y:S01]  /*6c950*/  IADD3 R30, P3, R30, R56, RZ ;  /* 0x000000381e1e7210 */ /* 0x004fe20007f7e0ff */
[----:B------:R1:W-:Y:S01]  /*6c960*/  STL [R1+0x15ac], R34 ;  /* 0x0015ac2201007387 */ /* 0x0003e20000100800 */
[----:B------:R-:W-:Y:S03]  /*6c970*/  STL [R1+0x15a8], R35 ;  /* 0x0015a82301007387 */ /* 0x000fe60000100800 */
[----:B------:R3:W-:Y:S01]  /*6c980*/  LDGSTS.E [R0+0x34a00], [R28.64], P1 ;  /* 0x34a000001c007fae */ /* 0x0007e20008921844 */
[----:B------:R-:W-:-:S03]  /*6c990*/  IMAD.X R31, R31, 0x1, R2, P3 ;  /* 0x000000011f1f7824 */ /* 0x000fc600018e0602 */
[----:B------:R3:W-:Y:S01]  /*6c9a0*/  STL [R1+0x15b4], R30 ;  /* 0x0015b41e01007387 */ /* 0x0007e20000100800 */
[----:B------:R-:W-:-:S03]  /*6c9b0*/  ISETP.GT.AND P2, PT, R3, 0x6d, PT ;  /* 0x0000006d0300780c */ /* 0x000fc60003f44270 */
[----:B------:R4:W-:Y:S01]  /*6c9c0*/  STL [R1+0x15b0], R31 ;  /* 0x0015b01f01007387 */ /* 0x0009e20000100800 */
[----:B-1----:R-:W2:Y:S02]  /*6c9d0*/  LDL.LU R34, [R1+0x1638] ;  /* 0x0016380001227983 */ /* 0x002ea40000300800 */
[----:B---3--:R-:W-:Y:S01]  /*6c9e0*/  IMAD.MOV.U32 R28, RZ, RZ, R30 ;  /* 0x000000ffff1c7224 */ /* 0x008fe200078e001e */
[----:B------:R-:W-:Y:S01]  /*6c9f0*/  MOV R29, R31 ;  /* 0x0000001f001d7202 */ /* 0x000fe20000000f00 */
[----:B------:R-:W3:Y:S01]  /*6ca00*/  LDL.LU R30, [R1+0x163c] ;  /* 0x00163c00011e7983 */ /* 0x000ee20000300800 */
[----:B------:R-:W2:Y:S02]  /*6ca10*/  LDL.LU R35, [R1+0x16a0] ;  /* 0x0016a00001237983 */ /* 0x000ea40000300800 */
[----:B----4-:R-:W4:Y:S01]  /*6ca20*/  LDL.LU R31, [R1+0x16a4] ;  /* 0x0016a400011f7983 */ /* 0x010f220000300800 */
        /* <DEDUP_REMOVED lines=12> */
[----:B------:R1:W-:Y:S01]  /*6caf0*/  STL [R1+0x1624], R32 ;  /* 0x0016242001007387 */ /* 0x0003e20000100800 */
[----:B------:R1:W-:Y:S04]  /*6cb00*/  LDGSTS.E [R0+0x34e00], [R28.64], P1 ;  /* 0x34e000001c007fae */ /* 0x0003e80008921844 */
[----:B------:R1:W-:Y:S04]  /*6cb10*/  STL [R1+0x1620], R33 ;  /* 0x0016202101007387 */ /* 0x0003e80000100800 */
[----:B-1----:R-:W2:Y:S01]  /*6cb20*/  LDL.LU R41, [R1+0x16a8] ;  /* 0x0016a80001297983 */ /* 0x002ea20000300800 */
[----:B------:R-:W-:-:S03]  /*6cb30*/  IMAD.MOV.U32 R28, RZ, RZ, R32 ;  /* 0x000000ffff1c7224 */ /* 0x000fc600078e0020 */
[----:B------:R-:W2:Y:S01]  /*6cb40*/  LDL.LU R32, [R1+0x16ac] ;  /* 0x0016ac0001207983 */ /* 0x000ea20000300800 */
[----:B------:R-:W-:Y:S01]  /*6cb50*/  MOV R29, R33 ;  /* 0x00000021001d7202 */ /* 0x000fe20000000f00 */
[----:B------:R-:W2:Y:S02]  /*6cb60*/  LDL.LU R40, [R1+0x16b0] ;  /* 0x0016b00001287983 */ /* 0x000ea40000300800 */
[----:B------:R-:W2:Y:S02]  /*6cb70*/  LDL.LU R33, [R1+0x16b4] ;  /* 0x0016b40001217983 */ /* 0x000ea40000300800 */
        /* <DEDUP_REMOVED lines=17> */
[----:B------:R-:W2:Y:S04]  /*6cc90*/  LDL.LU R37, [R1+0x1720] ;  /* 0x0017200001257983 */ /* 0x000ea80000300800 */
[----:B------:R1:W-:Y:S01]  /*6cca0*/  LDGSTS.E [R0+0x36c00], [R28.64], P2 ;  /* 0x36c000001c007fae */ /* 0x0003e20009121844 */
[----:B------:R-:W2:Y:S01]  /*6ccb0*/  LDL.LU R36, [R1+0x1724] ;  /* 0x0017240001247983 */ /* 0x000ea20000300800 */
[----:B-1----:R-:W-:-:S04]  /*6ccc0*/  SEL R28, RZ, 0x4, !P1 ;  /* 0x00000004ff1c7807 */ /* 0x002fc80004800000 */
[----:B------:R-:W-:-:S04]  /*6ccd0*/  SEL R28, R28, RZ, !P0 ;  /* 0x000000ff1c1c7207 */ /* 0x000fc80004000000 */
[----:B------:R-:W-:Y:S02]  /*6cce0*/  ISETP.NE.U32.AND P1, PT, R28, RZ, PT ;  /* 0x000000ff1c00720c */ /* 0x000fe40003f25070 */
[-C--:B---3--:R-:W-:Y:S02]  /*6ccf0*/  IADD3 R30, P3, R30, R56.reuse, RZ ;  /* 0x000000381e1e7210 */ /* 0x088fe40007f7e0ff */
[----:B----4-:R-:W-:-:S03]  /*6cd00*/  IADD3 R31, P4, R31, R56, RZ ;  /* 0x000000381f1f7210 */ /* 0x010fc60007f9e0ff */
[--C-:B--2---:R-:W-:Y:S01]  /*6cd10*/  IMAD.X R34, R34, 0x1, R2.reuse, P3 ;  /* 0x0000000122227824 */ /* 0x104fe200018e0602 */
[----:B------:R-:W-:Y:S01]  /*6cd20*/  STL [R1+0x163c], R30 ;  /* 0x00163c1e01007387 */ /* 0x000fe20000100800 */
[----:B------:R-:W-:Y:S01]  /*6cd30*/  IMAD.X R35, R35, 0x1, R2, P4 ;  /* 0x0000000123237824 */ /* 0x000fe200020e0602 */
[----:B------:R-:W-:Y:S01]  /*6cd40*/  MOV R28, R30 ;  /* 0x0000001e001c7202 */ /* 0x000fe20000000f00 */
[----:B------:R-:W-:Y:S01]  /*6cd50*/  IMAD.MOV.U32 R29, RZ, RZ, R34 ;  /* 0x000000ffff1d7224 */ /* 0x000fe200078e0022 */
[----:B------:R1:W-:Y:S01]  /*6cd60*/  STL [R1+0x1638], R34 ;  /* 0x0016382201007387 */ /* 0x0003e20000100800 */
[----:B------:R-:W-:Y:S03]  /*6cd70*/  STL [R1+0x16a4], R31 ;  /* 0x0016a41f01007387 */ /* 0x000fe60000100800 */
[----:B------:R2:W-:Y:S04]  /*6cd80*/  LDGSTS.E [R0+0x36e00], [R28.64], P2 ;  /* 0x36e000001c007fae */ /* 0x0005e80009121844 */
[----:B-1----:R-:W3:Y:S01]  /*6cd90*/  LDL.LU R34, [R1+0x172c] ;  /* 0x00172c0001227983 */ /* 0x002ee20000300800 */
[----:B------:R1:W-:Y:S02]  /*6cda0*/  STL [R1+0x16a0], R35 ;  /* 0x0016a02301007387 */ /* 0x0003e40000100800 */
[----:B------:R-:W4:Y:S01]  /*6cdb0*/  LDL.LU R30, [R1+0x1734] ;  /* 0x00173400011e7983 */ /* 0x000f220000300800 */
[----:B--2---:R-:W-:Y:S01]  /*6cdc0*/  MOV R29, R35 ;  /* 0x00000023001d7202 */ /* 0x004fe20000000f00 */
[----:B------:R-:W-:Y:S01]  /*6cdd0*/  IMAD.MOV.U32 R28, RZ, RZ, R31 ;  /* 0x000000ffff1c7224 */ /* 0x000fe200078e001f */
[----:B-1----:R-:W2:Y:S01]  /*6cde0*/  LDL.LU R35, [R1+0x1728] ;  /* 0x0017280001237983 */ /* 0x002ea20000300800 */
[----:B------:R-:W2:Y:S03]  /*6cdf0*/  LDL.LU R31, [R1+0x1730] ;  /* 0x00173000011f7983 */ /* 0x000ea60000300800 */
[----:B------:R1:W-:Y:S01]  /*6ce00*/  LDGSTS.E [R0+0x38800], [R28.64], P1 ;  /* 0x388000001c007fae */ /* 0x0003e20008921844 */
[----:B------:R-:W-:-:S02]  /*6ce10*/  IADD3 R32, P2, R32, R56, RZ ;  /* 0x0000003820207210 */ /* 0x000fc40007f5e0ff */
[----:B------:R-:W-:-:S03]  /*6ce20*/  IADD3 R33, P3, R33, R56, RZ ;  /* 0x0000003821217210 */ /* 0x000fc60007f7e0ff */
[--C-:B------:R-:W-:Y:S01]  /*6ce30*/  IMAD.X R41, R41, 0x1, R2.reuse, P2 ;  /* 0x0000000129297824 */ /* 0x100fe200010e0602 */
[----:B------:R1:W-:Y:S02]  /*6ce40*/  STL [R1+0x16ac], R32 ;  /* 0x0016ac2001007387 */ /* 0x0003e40000100800 */
[----:B-1----:R-:W-:Y:S01]  /*6ce50*/  MOV R28, R32 ;  /* 0x00000020001c7202 */ /* 0x002fe20000000f00 */
[----:B------:R-:W-:Y:S02]  /*6ce60*/  IMAD.X R40, R40, 0x1, R2, P3 ;  /* 0x0000000128287824 */ /* 0x000fe400018e0602 */
[----:B------:R-:W-:Y:S01]  /*6ce70*/  IMAD.MOV.U32 R29, RZ, RZ, R41 ;  /* 0x000000ffff1d7224 */ /* 0x000fe200078e0029 */
[----:B------:R-:W-:Y:S01]  /*6ce80*/  STL [R1+0x16a8], R41 ;  /* 0x0016a82901007387 */ /* 0x000fe20000100800 */
[----:B------:R1:W-:Y:S03]  /*6ce90*/  STL [R1+0x16b4], R33 ;  /* 0x0016b42101007387 */ /* 0x0003e60000100800 */
[----:B------:R1:W-:Y:S04]  /*6cea0*/  LDGSTS.E [R0+0x38a00], [R28.64], P1 ;  /* 0x38a000001c007fae */ /* 0x0003e80008921844 */
[----:B------:R-:W2:Y:S01]  /*6ceb0*/  LDL.LU R32, [R1+0x173c] ;  /* 0x00173c0001207983 */ /* 0x000ea20000300800 */
[----:B------:R1:W-:Y:S02]  /*6cec0*/  STL [R1+0x16b0], R40 ;  /* 0x0016b02801007387 */ /* 0x0003e40000100800 */
[----:B-1----:R-:W-:-:S02]  /*6ced0*/  IMAD.MOV.U32 R28, RZ, RZ, R33 ;  /* 0x000000ffff1c7224 */ /* 0x002fc400078e0021 */
[----:B------:R-:W2:Y:S01]  /*6cee0*/  LDL.LU R33, [R1+0x1738] ;  /* 0x0017380001217983 */ /* 0x000ea20000300800 */
[----:B------:R-:W2:Y:S02]  /*6cef0*/  LDL.LU R43, [R1+0x17a0] ;  /* 0x0017a000012b7983 */ /* 0x000ea40000300800 */
[----:B------:R-:W2:Y:S01]  /*6cf00*/  LDL.LU R42, [R1+0x17a4] ;  /* 0x0017a400012a7983 */ /* 0x000ea20000300800 */
[----:B------:R-:W-:Y:S01]  /*6cf10*/  MOV R29, R40 ;  /* 0x00000028001d7202 */ /* 0x000fe20000000f00 */
[----:B------:R-:W2:Y:S01]  /*6cf20*/  LDL.LU R41, [R1+0x17a8] ;  /* 0x0017a80001297983 */ /* 0x000ea20000300800 */
[----:B------:R-:W2:Y:S01]  /*6cf30*/  LDL.LU R40, [R1+0x17ac] ;  /* 0x0017ac0001287983 */ /* 0x000ea20000300800 */
[----:B------:R-:W-:Y:S02]  /*6cf40*/  ISETP.GT.AND P2, PT, R3, 0x75, PT ;  /* 0x000000750300780c */ /* 0x000fe40003f44270 */
[----:B------:R1:W-:Y:S02]  /*6cf50*/  LDGSTS.E [R0+0x38c00], [R28.64], P1 ;  /* 0x38c000001c007fae */ /* 0x0003e40008921844 */
[----:B-1----:R-:W-:-:S02]  /*6cf60*/  SEL R28, RZ, 0x4, !P2 ;  /* 0x00000004ff1c7807 */ /* 0x002fc40005000000 */
[----:B------:R-:W-:Y:S02]  /*6cf70*/  IADD3 R38, P3, R38, R56, RZ ;  /* 0x0000003826267210 */ /* 0x000fe40007f7e0ff */
[----:B------:R-:W-:-:S03]  /*6cf80*/  SEL R28, R28, RZ, !P0 ;  /* 0x000000ff1c1c7207 */ /* 0x000fc60004000000 */
[--C-:B------:R-:W-:Y:S01]  /*6cf90*/  IMAD.X R39, R39, 0x1, R2.reuse, P3 ;  /* 0x0000000127277824 */ /* 0x100fe200018e0602 */
[----:B------:R-:W-:Y:S02]  /*6cfa0*/  ISETP.NE.U32.AND P2, PT, R28, RZ, PT ;  /* 0x000000ff1c00720c */ /* 0x000fe40003f45070 */
[----:B------:R-:W-:Y:S01]  /*6cfb0*/  IADD3 R36, P4, R36, R56, RZ ;  /* 0x0000003824247210 */ /* 0x000fe20007f9e0ff */
[----:B------:R-:W-:Y:S02]  /*6cfc0*/  MOV R28, R38 ;  /* 0x00000026001c7202 */ /* 0x000fe40000000f00 */
[----:B------:R-:W-:Y:S02]  /*6cfd0*/  IMAD.MOV.U32 R29, RZ, RZ, R39 ;  /* 0x000000ffff1d7224 */ /* 0x000fe400078e0027 */
[----:B------:R-:W-:-:S03]  /*6cfe0*/  IMAD.X R37, R37, 0x1, R2, P4 ;  /* 0x0000000125257824 */ /* 0x000fc600020e0602 */
[----:B------:R1:W-:Y:S02]  /*6cff0*/  LDGSTS.E [R0+0x38e00], [R28.64], P1 ;  /* 0x38e000001c007fae */ /* 0x0003e40008921844 */
[----:B-1----:R-:W-:Y:S01]  /*6d000*/  IMAD.MOV.U32 R28, RZ, RZ, R36 ;  /* 0x000000ffff1c7224 */ /* 0x002fe200078e0024 */
[----:B------:R-:W-:-:S05]  /*6d010*/  MOV R29, R37 ;  /* 0x00000025001d7202 */ /* 0x000fca0000000f00 */
[----:B------:R1:W-:Y:S04]  /*6d020*/  LDGSTS.E [R0+0x3a800], [R28.64], P2 ;  /* 0x3a8000001c007fae */ /* 0x0003e80009121844 */
[----:B------:R-:W-:Y:S01]  /*6d030*/  STL [R1+0x16bc], R38 ;  /* 0x0016bc2601007387 */ /* 0x000fe20000100800 */
[----:B------:R-:W-:Y:S02]  /*6d040*/  STL [R1+0x16b8], R39 ;  /* 0x0016b82701007387 */ /* 0x000fe40000100800 */
[----:B------:R-:W-:Y:S02]  /*6d050*/  STL [R1+0x1724], R36 ;  /* 0x0017242401007387 */ /* 0x000fe40000100800 */
[----:B------:R-:W-:Y:S01]  /*6d060*/  STL [R1+0x1720], R37 ;  /* 0x0017202501007387 */ /* 0x000fe20000100800 */
[----:B---3--:R-:W-:-:S02]  /*6d070*/  IADD3 R34, P1, R34, R56, RZ ;  /* 0x0000003822227210 */ /* 0x008fc40007f3e0ff */
[----:B----4-:R-:W-:Y:S02]  /*6d080*/  IADD3 R30, P3, R30, R56, RZ ;  /* 0x000000381e1e7210 */ /* 0x010fe40007f7e0ff */
[----:B-1----:R-:W-:Y:S01]  /*6d090*/  MOV R28, R34 ;  /* 0x00000022001c7202 */ /* 0x002fe20000000f00 */
[--C-:B--2---:R-:W-:Y:S02]  /*6d0a0*/  IMAD.X R35, R35, 0x1, R2.reuse, P1 ;  /* 0x0000000123237824 */ /* 0x104fe400008e0602 */
[----:B------:R-:W-:Y:S02]  /*6d0b0*/  IMAD.X R31, R31, 0x1, R2, P3 ;  /* 0x000000011f1f7824 */ /* 0x000fe400018e0602 */
[----:B------:R-:W-:Y:S01]  /*6d0c0*/  IMAD.MOV.U32 R29, RZ, RZ, R35 ;  /* 0x000000ffff1d7224 */ /* 0x000fe200078e0023 */
[----:B------:R-:W-:-:S04]  /*6d0d0*/  ISETP.GT.AND P1, PT, R3, 0x79, PT ;  /* 0x000000790300780c */ /* 0x000fc80003f24270 */
[----:B------:R1:W-:Y:S04]  /*6d0e0*/  LDGSTS.E [R0+0x3aa00], [R28.64], P2 ;  /* 0x3aa000001c007fae */ /* 0x0003e80009121844 */
[----:B------:R-:W-:Y:S01]  /*6d0f0*/  STL [R1+0x172c], R34 ;  /* 0x00172c2201007387 */ /* 0x000fe20000100800 */
[----:B------:R-:W-:Y:S02]  /*6d100*/  STL [R1+0x1728], R35 ;  /* 0x0017282301007387 */ /* 0x000fe40000100800 */
[----:B------:R-:W-:Y:S02]  /*6d110*/  STL [R1+0x1734], R30 ;  /* 0x0017341e01007387 */ /* 0x000fe40000100800 */
[----:B-1----:R-:W-:Y:S01]  /*6d120*/  IMAD.MOV.U32 R28, RZ, RZ, R30 ;  /* 0x000000ffff1c7224 */ /* 0x002fe200078e001e */
[----:B------:R-:W-:Y:S01]  /*6d130*/  MOV R29, R31 ;  /* 0x0000001f001d7202 */ /* 0x000fe20000000f00 */
[----:B------:R1:W-:Y:S04]  /*6d140*/  STL [R1+0x1730], R31 ;  /* 0x0017301f01007387 */ /* 0x0003e80000100800 */
[----:B------:R2:W-:Y:S01]  /*6d150*/  LDGSTS.E [R0+0x3ac00], [R28.64], P2 ;  /* 0x3ac000001c007fae */ /* 0x0005e20009121844 */
[----:B------:R-:W-:-:S03]  /*6d160*/  IADD3 R32, P3, R32, R56, RZ ;  /* 0x0000003820207210 */ /* 0x000fc60007f7e0ff */
[----:B-1----:R-:W3:Y:S01]  /*6d170*/  LDL.LU.64 R30, [R1+0xee0] ;  /* 0x000ee000011e7983 */ /* 0x002ee20000300a00 */
[----:B--2---:R-:W-:Y:S01]  /*6d180*/  SEL R28, RZ, 0x4, !P1 ;  /* 0x00000004ff1c7807 */ /* 0x004fe20004800000 */
[----:B------:R-:W-:-:S03]  /*6d190*/  IMAD.X R33, R33, 0x1, R2, P3 ;  /* 0x0000000121217824 */ /* 0x000fc600018e0602 */
[----:B------:R-:W-:Y:S01]  /*6d1a0*/  SEL R28, R28, RZ, !P0 ;  /* 0x000000ff1c1c7207 */ /* 0x000fe20004000000 */
[----:B------:R-:W-:Y:S01]  /*6d1b0*/  STL [R1+0x173c], R32 ;  /* 0x00173c2001007387 */ /* 0x000fe20000100800 */
[----:B------:R1:W-:Y:S02]  /*6d1c0*/  STL [R1+0x1738], R33 ;  /* 0x0017382101007387 */ /* 0x0003e40000100800 */
[----:B------:R-:W-:Y:S01]  /*6d1d0*/  ISETP.NE.U32.AND P1, PT, R28, RZ, PT ;  /* 0x000000ff1c00720c */ /* 0x000fe20003f25070 */
[----:B------:R-:W-:Y:S01]  /*6d1e0*/  IMAD.MOV.U32 R28, RZ, RZ, R32 ;  /* 0x000000ffff1c7224 */ /* 0x000fe200078e0020 */
[----:B------:R-:W-:-:S05]  /*6d1f0*/  MOV R29, R33 ;  /* 0x00000021001d7202 */ /* 0x000fca0000000f00 */
[----:B------:R2:W-:Y:S04]  /*6d200*/  LDGSTS.E [R0+0x3ae00], [R28.64], P2 ;  /* 0x3ae000001c007fae */ /* 0x0005e80009121844 */
[----:B-1----:R-:W4:Y:S01]  /*6d210*/  LDL.LU.64 R32, [R1+0xed8] ;  /* 0x000ed80001207983 */ /* 0x002f220000300a00 */
[----:B------:R-:W4:Y:S02]  /*6d220*/  LDL.LU.64 R34, [R1+0xe70] ;  /* 0x000e700001227983 */ /* 0x000f240000300a00 */
[----:B------:R-:W4:Y:S01]  /*6d230*/  LDL.LU.64 R36, [R1+0xe68] ;  /* 0x000e680001247983 */ /* 0x000f220000300a00 */
[-C--:B------:R-:W-:Y:S02]  /*6d240*/  IADD3 R42, P2, R42, R56.reuse, RZ ;  /* 0x000000382a2a7210 */ /* 0x080fe40007f5e0ff */
[----:B------:R-:W-:Y:S01]  /*6d250*/  IADD3 R40, P3, R40, R56, RZ ;  /* 0x0000003828287210 */ /* 0x000fe20007f7e0ff */
[----:B------:R-:W4:Y:S01]  /*6d260*/  LDL.LU.64 R38, [R1+0xe60] ;  /* 0x000e600001267983 */ /* 0x000f220000300a00 */
[----:B------:R-:W4:Y:S02]  /*6d270*/  LDL.LU.64 R48, [R1+0xe58] ;  /* 0x000e580001307983 */ /* 0x000f240000300a00 */
[----:B------:R-:W-:-:S02]  /*6d280*/  IMAD.X R43, R43, 0x1, R2, P2 ;  /* 0x000000012b2b7824 */ /* 0x000fc400010e0602 */
[----:B------:R-:W-:Y:S01]  /*6d290*/  IMAD.X R41, R41, 0x1, R2, P3 ;  /* 0x0000000129297824 */ /* 0x000fe200018e0602 */
[----:B--2---:R-:W-:Y:S01]  /*6d2a0*/  MOV R28, R42 ;  /* 0x0000002a001c7202 */ /* 0x004fe20000000f00 */
[----:B------:R-:W-:Y:S01]  /*6d2b0*/  IMAD.MOV.U32 R29, RZ, RZ, R43 ;  /* 0x000000ffff1d7224 */ /* 0x000fe200078e002b */
[----:B------:R-:W-:Y:S01]  /*6d2c0*/  STL [R1+0x17a4], R42 ;  /* 0x0017a42a01007387 */ /* 0x000fe20000100800 */
[----:B------:R-:W-:Y:S02]  /*6d2d0*/  STL [R1+0x17a0], R43 ;  /* 0x0017a02b01007387 */ /* 0x000fe40000100800 */
[----:B------:R-:W-:Y:S02]  /*6d2e0*/  STL [R1+0x17ac], R40 ;  /* 0x0017ac2801007387 */ /* 0x000fe40000100800 */
[----:B------:R1:W-:Y:S01]  /*6d2f0*/  STL [R1+0x17a8], R41 ;  /* 0x0017a82901007387 */ /* 0x0003e20000100800 */
[----:B------:R2:W-:Y:S02]  /*6d300*/  LDGSTS.E [R0+0x3c800], [R28.64], P1 ;  /* 0x3c8000001c007fae */ /* 0x0005e40008921844 */
[----:B--2---:R-:W-:Y:S01]  /*6d310*/  MOV R29, R41 ;  /* 0x00000029001d7202 */ /* 0x004fe20000000f00 */
[----:B------:R-:W-:Y:S01]  /*6d320*/  IMAD.MOV.U32 R28, RZ, RZ, R40 ;  /* 0x000000ffff1c7224 */ /* 0x000fe200078e0028 */
[----:B-1----:R-:W2:Y:S01]  /*6d330*/  LDL.LU R41, [R1+0x1de0] ;  /* 0x001de00001297983 */ /* 0x002ea20000300800 */
[----:B------:R-:W2:Y:S01]  /*6d340*/  LDL.LU R40, [R1+0x1dec] ;  /* 0x001dec0001287983 */ /* 0x000ea20000300800 */
[----:B------:R-:W-:-:S02]  /*6d350*/  ISETP.GT.AND P2, PT, R3, 0x7d, PT ;  /* 0x0000007d0300780c */ /* 0x000fc40003f44270 */
[----:B------:R-:W-:Y:S01]  /*6d360*/  ISETP.GT.AND P3, PT, R3, 0x2, PT ;  /* 0x000000020300780c */ /* 0x000fe20003f64270 */
[----:B------:R1:W-:Y:S04]  /*6d370*/  LDGSTS.E [R0+0x3ca00], [R28.64], P1 ;  /* 0x3ca000001c007fae */ /* 0x0003e80008921844 */
[----:B------:R-:W2:Y:S01]  /*6d380*/  LDL.LU R46, [R1+0x1dd8] ;  /* 0x001dd800012e7983 */ /* 0x000ea20000300800 */
[----:B------:R-:W2:Y:S02]  /*6d390*/  LDL.LU R45, [R1+0x1de4] ;  /* 0x001de400012d7983 */ /* 0x000ea40000300800 */
[----:B------:R-:W2:Y:S02]  /*6d3a0*/  LDL.LU R44, [R1+0x1dd0] ;  /* 0x001dd000012c7983 */ /* 0x000ea40000300800 */
[----:B------:R-:W2:Y:S01]  /*6d3b0*/  LDL.LU R43, [R1+0x1ddc] ;  /* 0x001ddc00012b7983 */ /* 0x000ea20000300800 */
[----:B-1----:R-:W-:-:S02]  /*6d3c0*/  SEL R28, RZ, 0x4, !P2 ;  /* 0x00000004ff1c7807 */ /* 0x002fc40005000000 */
[----:B------:R-:W-:Y:S02]  /*6d3d0*/  SEL R29, RZ, 0x4, !P3 ;  /* 0x00000004ff1d7807 */ /* 0x000fe40005800000 */
[----:B------:R-:W-:Y:S02]  /*6d3e0*/  SEL R28, R28, RZ, !P0 ;  /* 0x000000ff1c1c7207 */ /* 0x000fe40004000000 */
[----:B------:R-:W-:Y:S02]  /*6d3f0*/  SEL R29, R29, RZ, !P0 ;  /* 0x000000ff1d1d7207 */ /* 0x000fe40004000000 */
[----:B------:R-:W-:Y:S02]  /*6d400*/  ISETP.NE.U32.AND P3, PT, R28, RZ, PT ;  /* 0x000000ff1c00720c */ /* 0x000fe40003f65070 */
[----:B------:R-:W-:Y:S02]  /*6d410*/  ISETP.NE.U32.AND P2, PT, R29, RZ, PT ;  /* 0x000000ff1d00720c */ /* 0x000fe40003f45070 */
[----:B---3--:R-:W-:-:S05]  /*6d420*/  IADD3 R28, P4, R30, R56, RZ ;  /* 0x000000381e1c7210 */ /* 0x008fca0007f9e0ff */
[----:B------:R-:W-:-:S05]  /*6d430*/  IMAD.X R29, R31, 0x1, R2, P4 ;  /* 0x000000011f1d7824 */ /* 0x000fca00020e0602 */
[----:B------:R1:W-:Y:S01]  /*6d440*/  LDGSTS.E [R0+0x3cc00], [R28.64], P1 ;  /* 0x3cc000001c007fae */ /* 0x0003e20008921844 */
[----:B----4-:R-:W-:-:S05]  /*6d450*/  IADD3 R30, P4, R32, R56, RZ ;  /* 0x00000038201e7210 */ /* 0x010fca0007f9e0ff */
[----:B------:R-:W-:Y:S01]  /*6d460*/  IMAD.X R31, R33, 0x1, R2, P4 ;  /* 0x00000001211f7824 */ /* 0x000fe200020e0602 */
[----:B------:R-:W-:-:S04]  /*6d470*/  IADD3 R32, P4, R34, R56, RZ ;  /* 0x0000003822207210 */ /* 0x000fc80007f9e0ff */
[----:B------:R-:W-:Y:S01]  /*6d480*/  IADD3.X R33, R35, R2, RZ, P4, !PT ;  /* 0x0000000223217210 */ /* 0x000fe200027fe4ff */
[-C--:B------:R-:W-:Y:S01]  /*6d490*/  IADD3 R34, P4, R36, R56.reuse, RZ ;  /* 0x0000003824227210 */ /* 0x080fe20007f9e0ff */
[----:B------:R3:W-:Y:S03]  /*6d4a0*/  LDGSTS.E [R0+0x3ce00], [R30.64], P1 ;  /* 0x3ce000001e007fae */ /* 0x0007e60008921844 */
[----:B------:R4:W-:Y:S02]  /*6d4b0*/  LDGSTS.E [R0+0x3e800], [R32.64], P3 ;  /* 0x3e80000020007fae */ /* 0x0009e40009921844 */
[----:B------:R-:W-:Y:S01]  /*6d4c0*/  IMAD.X R35, R37, 0x1, R2, P4 ;  /* 0x0000000125237824 */ /* 0x000fe200020e0602 */
[----:B------:R-:W-:-:S04]  /*6d4d0*/  IADD3 R36, P4, R38, R56, RZ ;  /* 0x0000003826247210 */ /* 0x000fc80007f9e0ff */
[----:B------:R1:W-:Y:S01]  /*6d4e0*/  LDGSTS.E [R0+0x3ea00], [R34.64], P3 ;  /* 0x3ea0000022007fae */ /* 0x0003e20009921844 */
[----:B------:R-:W-:Y:S01]  /*6d4f0*/  IMAD.X R37, R39, 0x1, R2, P4 ;  /* 0x0000000127257824 */ /* 0x000fe200020e0602 */
[----:B------:R-:W-:-:S04]  /*6d500*/  IADD3 R38, P4, R48, R56, RZ ;  /* 0x0000003830267210 */ /* 0x000fc80007f9e0ff */
[----:B------:R-:W-:Y:S01]  /*6d510*/  IADD3.X R39, R49, R2, RZ, P4, !PT ;  /* 0x0000000231277210 */ /* 0x000fe200027fe4ff */
[----:B------:R1:W-:Y:S01]  /*6d520*/  LDGSTS.E [R0+0x3ec00], [R36.64], P3 ;  /* 0x3ec0000024007fae */ /* 0x0003e20009921844 */
[-C--:B--2---:R-:W-:Y:S01]  /*6d530*/  IADD3 R40, P4, R40, R56.reuse, RZ ;  /* 0x0000003828287210 */ /* 0x084fe20007f9e0ff */
[----:B------:R-:W-:Y:S02]  /*6d540*/  IMAD.MOV.U32 R48, RZ, RZ, R38 ;  /* 0x000000ffff307224 */ /* 0x000fe400078e0026 */
[----:B------:R-:W-:Y:S02]  /*6d550*/  IMAD.MOV.U32 R49, RZ, RZ, R39 ;  /* 0x000000ffff317224 */ /* 0x000fe400078e0027 */
[----:B------:R-:W-:Y:S01]  /*6d560*/  STL [R1+0x1dec], R40 ;  /* 0x001dec2801007387 */ /* 0x000fe20000100800 */
[----:B------:R-:W-:Y:S02]  /*6d570*/  STL.64 [R1+0xee0], R28 ;  /* 0x000ee01c01007387 */ /* 0x000fe40000100a00 */
[----:B------:R-:W-:Y:S02]  /*6d580*/  STL.64 [R1+0xed8], R30 ;  /* 0x000ed81e01007387 */ /* 0x000fe40000100a00 */
[----:B------:R4:W-:Y:S01]  /*6d590*/  STL.64 [R1+0xe70], R32 ;  /* 0x000e702001007387 */ /* 0x0009e20000100a00 */
[----:B------:R1:W-:Y:S01]  /*6d5a0*/  STL.64 [R1+0xe68], R34 ;  /* 0x000e682201007387 */ /* 0x0003e20000100a00 */
[----:B------:R-:W-:Y:S02]  /*6d5b0*/  STL.64 [R1+0xe60], R36 ;  /* 0x000e602401007387 */ /* 0x000fe40000100a00 */
[----:B------:R-:W-:Y:S02]  /*6d5c0*/  STL.64 [R1+0xe58], R48 ;  /* 0x000e583001007387 */ /* 0x000fe40000100a00 */
[----:B------:R-:W-:Y:S01]  /*6d5d0*/  IMAD.X R41, R41, 0x1, R2, P4 ;  /* 0x0000000129297824 */ /* 0x000fe200020e0602 */
[----:B------:R-:W-:Y:S01]  /*6d5e0*/  IADD3 R45, P1, R45, R56, RZ ;  /* 0x000000382d2d7210 */ /* 0x000fe20007f3e0ff */
[----:B------:R2:W-:Y:S04]  /*6d5f0*/  LDGSTS.E [R0+0x3ee00], [R48.64], P3 ;  /* 0x3ee0000030007fae */ /* 0x0005e80009921844 */
[----:B----4-:R-:W4:Y:S01]  /*6d600*/  LDL.LU R32, [R1+0x1dd4] ;  /* 0x001dd40001207983 */ /* 0x010f220000300800 */
[----:B---3--:R-:W3:Y:S02]  /*6d610*/  LDL.LU R30, [R1+0x1d6c] ;  /* 0x001d6c00011e7983 */ /* 0x008ee40000300800 */
[----:B-1----:R-:W2:Y:S02]  /*6d620*/  LDL.LU R34, [R1+0x1dc8] ;  /* 0x001dc80001227983 */ /* 0x002ea40000300800 */
[----:B------:R-:W2:Y:S01]  /*6d630*/  LDL.LU R31, [R1+0x1d60] ;  /* 0x001d6000011f7983 */ /* 0x000ea20000300800 */
[----:B------:R1:W-:Y:S01]  /*6d640*/  STL [R1+0x1de0], R41 ;  /* 0x001de02901007387 */ /* 0x0003e20000100800 */
[----:B------:R-:W-:-:S02]  /*6d650*/  IMAD.MOV.U32 R29, RZ, RZ, R41 ;  /* 0x000000ffff1d7224 */ /* 0x000fc400078e0029 */
[----:B------:R-:W2:Y:S01]  /*6d660*/  LDL.LU R42, [R1+0x1d58] ;  /* 0x001d5800012a7983 */ /* 0x000ea20000300800 */
[----:B------:R-:W-:Y:S02]  /*6d670*/  MOV R28, R40 ;  /* 0x00000028001c7202 */ /* 0x000fe40000000f00 */
[----:B------:R-:W-:Y:S02]  /*6d680*/  IADD3 R43, P3, R43, R56, RZ ;  /* 0x000000382b2b7210 */ /* 0x000fe40007f7e0ff */
[----:B------:R-:W-:Y:S01]  /*6d690*/  SHF.L.U32 R250, R57, 0x2, RZ ;  /* 0x0000000239fa7819 */ /* 0x000fe200000006ff */
[----:B-1----:R-:W2:Y:S01]  /*6d6a0*/  LDL.LU R41, [R1+0x1d64] ;  /* 0x001d640001297983 */ /* 0x002ea20000300800 */
[----:B------:R-:W2:Y:S02]  /*6d6b0*/  LDL.LU R40, [R1+0x1d50] ;  /* 0x001d500001287983 */ /* 0x000ea40000300800 */
[----:B------:R-:W2:Y:S02]  /*6d6c0*/  LDL.LU R39, [R1+0x1d5c] ;  /* 0x001d5c0001277983 */ /* 0x000ea40000300800 */
[----:B------:R-:W-:Y:S01]  /*6d6d0*/  IMAD.X R46, R46, 0x1, R2, P1 ;  /* 0x000000012e2e7824 */ /* 0x000fe200008e0602 */
[----:B------:R-:W-:-:S02]  /*6d6e0*/  IADD3.X R44, R44, R2, RZ, P3, !PT ;  /* 0x000000022c2c7210 */ /* 0x000fc40001ffe4ff */
[----:B------:R-:W-:Y:S01]  /*6d6f0*/  LOP3.LUT R63, R250, 0x40, RZ, 0x3c, !PT ;  /* 0x00000040fa3f7812 */ /* 0x000fe200078e3cff */
[----:B------:R-:W-:Y:S01]  /*6d700*/  STL [R1+0x1de4], R45 ;  /* 0x001de42d01007387 */ /* 0x000fe20000100800 */
[----:B------:R-:W-:Y:S02]  /*6d710*/  STL [R1+0x1dd8], R46 ;  /* 0x001dd82e01007387 */ /* 0x000fe40000100800 */
[----:B------:R-:W-:Y:S02]  /*6d720*/  STL [R1+0x1ddc], R43 ;  /* 0x001ddc2b01007387 */ /* 0x000fe40000100800 */
[----:B------:R-:W-:Y:S02]  /*6d730*/  STL [R1+0x1dd0], R44 ;  /* 0x001dd02c01007387 */ /* 0x000fe40000100800 */
[----:B------:R-:W-:Y:S01]  /*6d740*/  IMAD R33, R60, 0x40000, R63 ;  /* 0x000400003c217824 */ /* 0x000fe200078e023f */
[----:B------:R-:W2:Y:S01]  /*6d750*/  LDL.LU R38, [R1+0x1d48] ;  /* 0x001d480001267983 */ /* 0x000ea20000300800 */
[----:B------:R-:W2:Y:S02]  /*6d760*/  LDL.LU R37, [R1+0x1d54] ;  /* 0x001d540001257983 */ /* 0x000ea40000300800 */
[----:B------:R-:W2:Y:S02]  /*6d770*/  LDL.LU R36, [R1+0x1ce0] ;  /* 0x001ce00001247983 */ /* 0x000ea40000300800 */
[----:B------:R-:W2:Y:S01]  /*6d780*/  LDL.LU R35, [R1+0x1cec] ;  /* 0x001cec0001237983 */ /* 0x000ea20000300800 */
[----:B------:R1:W-:Y:S02]  /*6d790*/  LDGSTS.E [R33+0x1000], [R28.64], P2 ;  /* 0x010000001c217fae */ /* 0x0003e40009121844 */
[----:B-1----:R-:W-:-:S02]  /*6d7a0*/  IMAD.MOV.U32 R28, RZ, RZ, R45 ;  /* 0x000000ffff1c7224 */ /* 0x002fc400078e002d */
[----:B------:R-:W-:-:S05]  /*6d7b0*/  IMAD.MOV.U32 R29, RZ, RZ, R46 ;  /* 0x000000ffff1d7224 */ /* 0x000fca00078e002e */
[----:B------:R1:W-:Y:S02]  /*6d7c0*/  LDGSTS.E [R33+0x1200], [R28.64], P2 ;  /* 0x012000001c217fae */ /* 0x0003e40009121844 */
[----:B-1----:R-:W-:Y:S01]  /*6d7d0*/  MOV R28, R43 ;  /* 0x0000002b001c7202 */ /* 0x002fe20000000f00 */
[----:B------:R-:W-:-:S05]  /*6d7e0*/  IMAD.MOV.U32 R29, RZ, RZ, R44 ;  /* 0x000000ffff1d7224 */ /* 0x000fca00078e002c */
[----:B------:R1:W-:Y:S01]  /*6d7f0*/  LDGSTS.E [R33+0x1400], [R28.64], P2 ;  /* 0x014000001c217fae */ /* 0x0003e20009121844 */
[-C--:B----4-:R-:W-:Y:S02]  /*6d800*/  IADD3 R32, P3, R32, R56.reuse, RZ ;  /* 0x0000003820207210 */ /* 0x090fe40007f7e0ff */
[----:B---3--:R-:W-:-:S03]  /*6d810*/  IADD3 R30, P4, R30, R56, RZ ;  /* 0x000000381e1e7210 */ /* 0x008fc60007f9e0ff */
[----:B--2---:R-:W-:Y:S01]  /*6d820*/  IMAD.X R34, R34, 0x1, R2, P3 ;  /* 0x0000000122227824 */ /* 0x004fe200018e0602 */
[----:B------:R-:W-:Y:S01]  /*6d830*/  IADD3.X R31, R31, R2, RZ, P4, !PT ;  /* 0x000000021f1f7210 */ /* 0x000fe200027fe4ff */
[----:B------:R-:W-:Y:S01]  /*6d840*/  STL [R1+0x1dd4], R32 ;  /* 0x001dd42001007387 */ /* 0x000fe20000100800 */
[----:B-1----:R-:W-:Y:S02]  /*6d850*/  IMAD.MOV.U32 R28, RZ, RZ, R32 ;  /* 0x000000ffff1c7224 */ /* 0x002fe400078e0020 */
[----:B------:R-:W-:Y:S02]  /*6d860*/  IMAD.MOV.U32 R29, RZ, RZ, R34 ;  /* 0x000000ffff1d7224 */ /* 0x000fe400078e0022 */
[----:B------:R1:W-:Y:S01]  /*6d870*/  STL [R1+0x1dc8], R34 ;  /* 0x001dc82201007387 */ /* 0x0003e20000100800 */
[----:B------:R-:W-:Y:S01]  /*6d880*/  STL [R1+0x1d6c], R30 ;  /* 0x001d6c1e01007387 */ /* 0x000fe20000100800 */
[----:B------:R2:W-:Y:S03]  /*6d890*/  STL [R1+0x1d60], R31 ;  /* 0x001d601f01007387 */ /* 0x0005e60000100800 */
[----:B------:R3:W-:Y:S04]  /*6d8a0*/  LDGSTS.E [R33+0x1600], [R28.64], P2 ;  /* 0x016000001c217fae */ /* 0x0007e80009121844 */
[----:B-1----:R-:W4:Y:S01]  /*6d8b0*/  LDL.LU R34, [R1+0x1cd8] ;  /* 0x001cd80001227983 */ /* 0x002f220000300800 */
[----:B------:R-:W4:Y:S02]  /*6d8c0*/  LDL.LU R32, [R1+0x1ce4] ;  /* 0x001ce40001207983 */ /* 0x000f240000300800 */
[----:B---3--:R-:W-:Y:S01]  /*6d8d0*/  IMAD.MOV.U32 R29, RZ, RZ, R31 ;  /* 0x000000ffff1d7224 */ /* 0x008fe200078e001f */
[----:B------:R-:W-:Y:S01]  /*6d8e0*/  MOV R28, R30 ;  /* 0x0000001e001c7202 */ /* 0x000fe20000000f00 */
[----:B--2---:R-:W2:Y:S01]  /*6d8f0*/  LDL.LU R31, [R1+0x1cd0] ;  /* 0x001cd000011f7983 */ /* 0x004ea20000300800 */
[----:B------:R-:W3:Y:S01]  /*6d900*/  LDL.LU R30, [R1+0x1cdc] ;  /* 0x001cdc00011e7983 */ /* 0x000ee20000300800 */
[----:B------:R-:W-:-:S04]  /*6d910*/  ISETP.GT.AND P1, PT, R3, 0x6, PT ;  /* 0x000000060300780c */ /* 0x000fc80003f24270 */
[----:B------:R-:W-:-:S04]  /*6d920*/  SEL R0, RZ, 0x4, !P1 ;  /* 0x00000004ff007807 */ /* 0x000fc80004800000 */
[----:B------:R-:W-:-:S04]  /*6d930*/  SEL R0, R0, RZ, !P0 ;  /* 0x000000ff00007207 */ /* 0x000fc80004000000 */
[----:B------:R-:W-:Y:S02]  /*6d940*/  ISETP.NE.U32.AND P1, PT, R0, RZ, PT ;  /* 0x000000ff0000720c */ /* 0x000fe40003f25070 */
[-C--:B------:R-:W-:Y:S02]  /*6d950*/  IADD3 R41, P2, R41, R56.reuse, RZ ;  /* 0x0000003829297210 */ /* 0x080fe40007f5e0ff */
[----:B------:R-:W-:-:S03]  /*6d960*/  IADD3 R39, P3, R39, R56, RZ ;  /* 0x0000003827277210 */ /* 0x000fc60007f7e0ff */
[----:B------:R-:W-:Y:S01]  /*6d970*/  IMAD.X R42, R42, 0x1, R2, P2 ;  /* 0x000000012a2a7824 */ /* 0x000fe200010e0602 */
[----:B------:R-:W-:Y:S01]  /*6d980*/  IADD3.X R40, R40, R2, RZ, P3, !PT ;  /* 0x0000000228287210 */ /* 0x000fe20001ffe4ff */
[----:B------:R-:W-:Y:S03]  /*6d990*/  STL [R1+0x1d64], R41 ;  /* 0x001d642901007387 */ /* 0x000fe60000100800 */
[----:B------:R1:W-:Y:S02]  /*6d9a0*/  STL [R1+0x1d58], R42 ;  /* 0x001d582a01007387 */ /* 0x0003e40000100800 */
[----:B------:R-:W-:Y:S01]  /*6d9b0*/  STL [R1+0x1d5c], R39 ;  /* 0x001d5c2701007387 */ /* 0x000fe20000100800 */
[----:B------:R1:W-:Y:S04]  /*6d9c0*/  LDGSTS.E [R33+0x3000], [R28.64], P1 ;  /* 0x030000001c217fae */ /* 0x0003e80008921844 */
[----:B------:R1:W-:Y:S01]  /*6d9d0*/  STL [R1+0x1d50], R40 ;  /* 0x001d502801007387 */ /* 0x0003e20000100800 */
[----:B------:R-:W-:-:S02]  /*6d9e0*/  IADD3 R37, P3, R37, R56, RZ ;  /* 0x0000003825257210 */ /* 0x000fc40007f7e0ff */
[----:B------:R-:W-:Y:S01]  /*6d9f0*/  IADD3 R35, P4, R35, R56, RZ ;  /* 0x0000003823237210 */ /* 0x000fe20007f9e0ff */
[----:B-1----:R-:W-:Y:S02]  /*6da00*/  IMAD.MOV.U32 R28, RZ, RZ, R41 ;  /* 0x000000ffff1c7224 */ /* 0x002fe400078e0029 */
[----:B------:R-:W-:Y:S02]  /*6da10*/  IMAD.MOV.U32 R29, RZ, RZ, R42 ;  /* 0x000000ffff1d7224 */ /* 0x000fe400078e002a */
[----:B------:R-:W2:Y:S04]  /*6da20*/  LDL.LU R42, [R1+0x1cc8] ;  /* 0x001cc800012a7983 */ /* 0x000ea80000300800 */
[----:B------:R1:W-:Y:S01]  /*6da30*/  LDGSTS.E [R33+0x3200], [R28.64], P1 ;  /* 0x032000001c217fae */ /* 0x0003e20008921844 */
[----:B------:R-:W2:Y:S01]  /*6da40*/  LDL.LU R41, [R1+0x1cd4] ;  /* 0x001cd40001297983 */ /* 0x000ea20000300800 */
[----:B------:R-:W-:Y:S01]  /*6da50*/  ISETP.GT.AND P2, PT, R3, 0xa, PT ;  /* 0x0000000a0300780c */ /* 0x000fe20003f44270 */
[----:B------:R-:W-:Y:S01]  /*6da60*/  IMAD.X R38, R38, 0x1, R2, P3 ;  /* 0x0000000126267824 */ /* 0x000fe200018e0602 */
[----:B------:R-:W-:Y:S01]  /*6da70*/  IADD3.X R36, R36, R2, RZ, P4, !PT ;  /* 0x0000000224247210 */ /* 0x000fe200027fe4ff */
[----:B-1----:R-:W-:Y:S01]  /*6da80*/  IMAD.MOV.U32 R29, RZ, RZ, R40 ;  /* 0x000000ffff1d7224 */ /* 0x002fe200078e0028 */
[----:B------:R-:W-:Y:S01]  /*6da90*/  MOV R28, R39 ;  /* 0x00000027001c7202 */ /* 0x000fe20000000f00 */
[----:B------:R-:W2:Y:S01]  /*6daa0*/  LDL.LU R40, [R1+0x1c60] ;  /* 0x001c600001287983 */ /* 0x000ea20000300800 */
[----:B------:R-:W2:Y:S01]  /*6dab0*/  LDL.LU R39, [R1+0x1c6c] ;  /* 0x001c6c0001277983 */ /* 0x000ea20000300800 */
[----:B------:R-:W-:Y:S01]  /*6dac0*/  SEL R0, RZ, 0x4, !P2 ;  /* 0x00000004ff007807 */ /* 0x000fe20005000000 */
[----:B------:R-:W-:Y:S01]  /*6dad0*/  STL [R1+0x1d54], R37 ;  /* 0x001d542501007387 */ /* 0x000fe20000100800 */
[----:B------:R1:W-:Y:S04]  /*6dae0*/  LDGSTS.E [R33+0x3400], [R28.64], P1 ;  /* 0x034000001c217fae */ /* 0x0003e80008921844 */
[----:B------:R1:W-:Y:S01]  /*6daf0*/  STL [R1+0x1d48], R38 ;  /* 0x001d482601007387 */ /* 0x0003e20000100800 */
[----:B------:R-:W-:Y:S02]  /*6db00*/  STL [R1+0x1cec], R35 ;  /* 0x001cec2301007387 */ /* 0x000fe40000100800 */
[----:B------:R1:W-:Y:S01]  /*6db10*/  STL [R1+0x1ce0], R36 ;  /* 0x001ce02401007387 */ /* 0x0003e20000100800 */
[----:B------:R-:W-:Y:S01]  /*6db20*/  SEL R0, R0, RZ, !P0 ;  /* 0x000000ff00007207 */ /* 0x000fe20004000000 */
[----:B-1----:R-:W-:-:S02]  /*6db30*/  IMAD.MOV.U32 R28, RZ, RZ, R37 ;  /* 0x000000ffff1c7224 */ /* 0x002fc400078e0025 */
[----:B------:R-:W-:Y:S02]  /*6db40*/  IMAD.MOV.U32 R29, RZ, RZ, R38 ;  /* 0x000000ffff1d7224 */ /* 0x000fe400078e0026 */
[----:B------:R-:W2:Y:S04]  /*6db50*/  LDL.LU R38, [R1+0x1c58] ;  /* 0x001c580001267983 */ /* 0x000ea80000300800 */
[----:B------:R1:W-:Y:S01]  /*6db60*/  LDGSTS.E [R33+0x3600], [R28.64], P1 ;  /* 0x036000001c217fae */ /* 0x0003e20008921844 */
[----:B------:R-:W2:Y:S01]  /*6db70*/  LDL.LU R37, [R1+0x1c64] ;  /* 0x001c640001257983 */ /* 0x000ea20000300800 */
[----:B------:R-:W-:Y:S01]  /*6db80*/  ISETP.NE.U32.AND P2, PT, R0, RZ, PT ;  /* 0x000000ff0000720c */ /* 0x000fe20003f45070 */
[----:B-1----:R-:W-:Y:S01]  /*6db90*/  IMAD.MOV.U32 R29, RZ, RZ, R36 ;  /* 0x000000ffff1d7224 */ /* 0x002fe200078e0024 */
[----:B------:R-:W-:Y:S01]  /*6dba0*/  MOV R28, R35 ;  /* 0x00000023001c7202 */ /* 0x000fe20000000f00 */
[----:B------:R-:W2:Y:S01]  /*6dbb0*/  LDL.LU R36, [R1+0x1c50] ;  /* 0x001c500001247983 */ /* 0x000ea20000300800 */
[----:B------:R-:W2:Y:S09]  /*6dbc0*/  LDL.LU R35, [R1+0x1c5c] ;  /* 0x001c5c0001237983 */ /* 0x000eb20000300800 */
[----:B------:R1:W-:Y:S01]  /*6dbd0*/  LDGSTS.E [R33+0x5000], [R28.64], P2 ;  /* 0x050000001c217fae */ /* 0x0003e20009121844 */
[----:B----4-:R-:W-:-:S05]  /*6dbe0*/  IADD3 R32, P1, R32, R56, RZ ;  /* 0x0000003820207210 */ /* 0x010fca0007f3e0ff */
[----:B------:R-:W-:Y:S01]  /*6dbf0*/  IMAD.X R34, R34, 0x1, R2, P1 ;  /* 0x0000000122227824 */ /* 0x000fe200008e0602 */
[----:B---3--:R-:W-:Y:S01]  /*6dc00*/  IADD3 R30, P3, R30, R56, RZ ;  /* 0x000000381e1e7210 */ /* 0x008fe20007f7e0ff */
[----:B------:R-:W-:Y:S01]  /*6dc10*/  STL [R1+0x1ce4], R32 ;  /* 0x001ce42001007387 */ /* 0x000fe20000100800 */
[----:B-1----:R-:W-:Y:S02]  /*6dc20*/  IMAD.MOV.U32 R28, RZ, RZ, R32 ;  /* 0x000000ffff1c7224 */ /* 0x002fe400078e0020 */
[----:B--2---:R-:W-:Y:S01]  /*6dc30*/  IADD3.X R31, R31, R2, RZ, P3, !PT ;  /* 0x000000021f1f7210 */ /* 0x004fe20001ffe4ff */
[----:B------:R-:W-:Y:S01]  /*6dc40*/  IMAD.MOV.U32 R29, RZ, RZ, R34 ;  /* 0x000000ffff1d7224 */ /* 0x000fe200078e0022 */
[----:B------:R1:W-:Y:S01]  /*6dc50*/  STL [R1+0x1cd8], R34 ;  /* 0x001cd82201007387 */ /* 0x0003e20000100800 */
[----:B------:R-:W-:Y:S02]  /*6dc60*/  STL [R1+0x1cdc], R30 ;  /* 0x001cdc1e01007387 */ /* 0x000fe40000100800 */
[----:B------:R2:W-:Y:S01]  /*6dc70*/  STL [R1+0x1cd0], R31 ;  /* 0x001cd01f01007387 */ /* 0x0005e20000100800 */
[----:B------:R3:W-:Y:S04]  /*6dc80*/  LDGSTS.E [R33+0x5200], [R28.64], P2 ;  /* 0x052000001c217fae */ /* 0x0007e80009121844 */
[----:B-1----:R-:W4:Y:S01]  /*6dc90*/  LDL.LU R34, [R1+0x1c48] ;  /* 0x001c480001227983 */ /* 0x002f220000300800 */
[----:B------:R-:W4:Y:S02]  /*6dca0*/  LDL.LU R32, [R1+0x1c54] ;  /* 0x001c540001207983 */ /* 0x000f240000300800 */
[----:B---3--:R-:W-:Y:S01]  /*6dcb0*/  IMAD.MOV.U32 R29, RZ, RZ, R31 ;  /* 0x000000ffff1d7224 */ /* 0x008fe200078e001f */
[----:B------:R-:W-:Y:S01]  /*6dcc0*/  MOV R28, R30 ;  /* 0x0000001e001c7202 */ /* 0x000fe20000000f00 */
[----:B--2---:R-:W2:Y:S01]  /*6dcd0*/  LDL.LU R31, [R1+0x1be0] ;  /* 0x001be000011f7983 */ /* 0x004ea20000300800 */
[----:B------:R-:W3:Y:S01]  /*6dce0*/  LDL.LU R30, [R1+0x1c04] ;  /* 0x001c0400011e7983 */ /* 0x000ee20000300800 */
[----:B------:R-:W-:-:S02]  /*6dcf0*/  ISETP.GT.AND P1, PT, R3, 0xe, PT ;  /* 0x0000000e0300780c */ /* 0x000fc40003f24270 */
[----:B------:R1:W-:Y:S02]  /*6dd00*/  LDGSTS.E [R33+0x5400], [R28.64], P2 ;  /* 0x054000001c217fae */ /* 0x0003e40009121844 */
[----:B------:R-:W-:-:S04]  /*6dd10*/  SEL R0, RZ, 0x4, !P1 ;  /* 0x00000004ff007807 */ /* 0x000fc80004800000 */
[----:B------:R-:W-:Y:S02]  /*6dd20*/  SEL R0, R0, RZ, !P0 ;  /* 0x000000ff00007207 */ /* 0x000fe40004000000 */
[----:B------:R-:W-:-:S05]  /*6dd30*/  IADD3 R41, P3, R41, R56, RZ ;  /* 0x0000003829297210 */ /* 0x000fca0007f7e0ff */
[----:B------:R-:W-:Y:S01]  /*6dd40*/  IMAD.X R42, R42, 0x1, R2, P3 ;  /* 0x000000012a2a7824 */ /* 0x000fe200018e0602 */
[----:B------:R-:W-:Y:S01]  /*6dd50*/  STL [R1+0x1cd4], R41 ;  /* 0x001cd42901007387 */ /* 0x000fe20000100800 */
[----:B-1----:R-:W-:Y:S01]  /*6dd60*/  IMAD.MOV.U32 R28, RZ, RZ, R41 ;  /* 0x000000ffff1c7224 */ /* 0x002fe200078e0029 */
[----:B------:R-:W-:Y:S01]  /*6dd70*/  IADD3 R39, P4, R39, R56, RZ ;  /* 0x0000003827277210 */ /* 0x000fe20007f9e0ff */
[----:B------:R-:W-:-:S03]  /*6dd80*/  IMAD.MOV.U32 R29, RZ, RZ, R42 ;  /* 0x000000ffff1d7224 */ /* 0x000fc600078e002a */
[----:B------:R-:W-:Y:S02]  /*6dd90*/  IADD3.X R40, R40, R2, RZ, P4, !PT ;  /* 0x0000000228287210 */ /* 0x000fe400027fe4ff */
[----:B------:R-:W-:Y:S01]  /*6dda0*/  ISETP.NE.U32.AND P1, PT, R0, RZ, PT ;  /* 0x000000ff0000720c */ /* 0x000fe20003f25070 */
[----:B------:R1:W-:Y:S01]  /*6ddb0*/  STL [R1+0x1cc8], R42 ;  /* 0x001cc82a01007387 */ /* 0x0003e20000100800 */
[----:B------:R-:W-:Y:S02]  /*6ddc0*/  STL [R1+0x1c6c], R39 ;  /* 0x001c6c2701007387 */ /* 0x000fe40000100800 */
[----:B------:R1:W-:Y:S01]  /*6ddd0*/  STL [R1+0x1c60], R40 ;  /* 0x001c602801007387 */ /* 0x0003e20000100800 */
[----:B------:R1:W-:Y:S04]  /*6dde0*/  LDGSTS.E [R33+0x5600], [R28.64], P2 ;  /* 0x056000001c217fae */ /* 0x0003e80009121844 */
[----:B-1----:R-:W2:Y:S01]  /*6ddf0*/  LDL.LU R42, [R1+0x1bd8] ;  /* 0x001bd800012a7983 */ /* 0x002ea20000300800 */
[----:B------:R-:W2:Y:S01]  /*6de00*/  LDL.LU R41, [R1+0x1be4] ;  /* 0x001be40001297983 */ /* 0x000ea20000300800 */
[----:B------:R-:W-:Y:S01]  /*6de10*/  IADD3 R37, P2, R37, R56, RZ ;  /* 0x0000003825257210 */ /* 0x000fe20007f5e0ff */
[----:B------:R-:W-:Y:S01]  /*6de20*/  IMAD.MOV.U32 R29, RZ, RZ, R40 ;  /* 0x000000ffff1d7224 */ /* 0x000fe200078e0028 */
[----:B------:R-:W-:Y:S01]  /*6de30*/  MOV R28, R39 ;  /* 0x00000027001c7202 */ /* 0x000fe20000000f00 */
[----:B------:R-:W2:Y:S01]  /*6de40*/  LDL.LU R40, [R1+0x1bd0] ;  /* 0x001bd00001287983 */ /* 0x000ea20000300800 */
[----:B------:R-:W2:Y:S02]  /*6de50*/  LDL.LU R39, [R1+0x1bdc] ;  /* 0x001bdc0001277983 */ /* 0x000ea40000300800 */
[----:B------:R-:W-:-:S02]  /*6de60*/  IMAD.X R38, R38, 0x1, R2, P2 ;  /* 0x0000000126267824 */ /* 0x000fc400010e0602 */
[----:B------:R-:W-:Y:S01]  /*6de70*/  STL [R1+0x1c64], R37 ;  /* 0x001c642501007387 */ /* 0x000fe20000100800 */
[----:B------:R1:W-:Y:S01]  /*6de80*/  LDGSTS.E [R33+0x7000], [R28.64], P1 ;  /* 0x070000001c217fae */ /* 0x0003e20008921844 */
[----:B------:R-:W-:-:S03]  /*6de90*/  IADD3 R35, P3, R35, R56, RZ ;  /* 0x0000003823237210 */ /* 0x000fc60007f7e0ff */
[----:B------:R1:W-:Y:S01]  /*6dea0*/  STL [R1+0x1c58], R38 ;  /* 0x001c582601007387 */ /* 0x0003e20000100800 */
[----:B------:R-:W-:Y:S01]  /*6deb0*/  IADD3.X R36, R36, R2, RZ, P3, !PT ;  /* 0x0000000224247210 */ /* 0x000fe20001ffe4ff */
[----:B-1----:R-:W-:Y:S02]  /*6dec0*/  IMAD.MOV.U32 R28, RZ, RZ, R37 ;  /* 0x000000ffff1c7224 */ /* 0x002fe400078e0025 */
[----:B------:R-:W-:Y:S01]  /*6ded0*/  IMAD.MOV.U32 R29, RZ, RZ, R38 ;  /* 0x000000ffff1d7224 */ /* 0x000fe200078e0026 */
[----:B------:R-:W-:Y:S01]  /*6dee0*/  STL [R1+0x1c5c], R35 ;  /* 0x001c5c2301007387 */ /* 0x000fe20000100800 */
[----:B------:R1:W-:Y:S03]  /*6def0*/  STL [R1+0x1c50], R36 ;  /* 0x001c502401007387 */ /* 0x0003e60000100800 */
[----:B------:R-:W2:Y:S04]  /*6df00*/  LDL.LU R38, [R1+0x1bc8] ;  /* 0x001bc80001267983 */ /* 0x000ea80000300800 */
[----:B------:R1:W-:Y:S01]  /*6df10*/  LDGSTS.E [R33+0x7200], [R28.64], P1 ;  /* 0x072000001c217fae */ /* 0x0003e20008921844 */
[----:B------:R-:W2:Y:S02]  /*6df20*/  LDL.LU R37, [R1+0x1bd4] ;  /* 0x001bd40001257983 */ /* 0x000ea40000300800 */
[----:B-1----:R-:W-:Y:S01]  /*6df30*/  IMAD.MOV.U32 R29, RZ, RZ, R36 ;  /* 0x000000ffff1d7224 */ /* 0x002fe200078e0024 */
[----:B------:R-:W-:Y:S01]  /*6df40*/  MOV R28, R35 ;  /* 0x00000023001c7202 */ /* 0x000fe20000000f00 */
[----:B------:R-:W2:Y:S01]  /*6df50*/  LDL.LU R36, [R1+0x1b60] ;  /* 0x001b600001247983 */ /* 0x000ea20000300800 */
[----:B------:R-:W2:Y:S03]  /*6df60*/  LDL.LU R35, [R1+0x1bac] ;  /* 0x001bac0001237983 */ /* 0x000ea60000300800 */
        /* <DEDUP_REMOVED lines=22> */
[----:B------:R-:W-:-:S11]  /*6e0d0*/  IADD3 R41, P1, R41, R56, RZ ;  /* 0x0000003829297210 */ /* 0x000fd60007f3e0ff */
[----:B------:R1:W-:Y:S01]  /*6e0e0*/  LDGSTS.E [R33+0x9000], [R28.64], P2 ;  /* 0x090000001c217fae */ /* 0x0003e20009121844 */
[----:B------:R-:W-:Y:S01]  /*6e0f0*/  IMAD.X R42, R42, 0x1, R2, P1 ;  /* 0x000000012a2a7824 */ /* 0x000fe200008e0602 */
[----:B------:R-:W-:Y:S02]  /*6e100*/  IADD3 R39, P3, R39, R56, RZ ;  /* 0x0000003827277210 */ /* 0x000fe40007f7e0ff */
[----:B------:R-:W-:Y:S02]  /*6e110*/  STL [R1+0x1be4], R41 ;  /* 0x001be42901007387 */ /* 0x000fe40000100800 */
[----:B------:R-:W-:Y:S02]  /*6e120*/  IADD3.X R40, R40, R2, RZ, P3, !PT ;  /* 0x0000000228287210 */ /* 0x000fe40001ffe4ff */
[----:B------:R1:W-:Y:S02]  /*6e130*/  STL [R1+0x1bd8], R42 ;  /* 0x001bd82a01007387 */ /* 0x0003e40000100800 */
[----:B-1----:R-:W-:-:S02]  /*6e140*/  IMAD.MOV.U32 R28, RZ, RZ, R41 ;  /* 0x000000ffff1c7224 */ /* 0x002fc400078e0029 */
[----:B------:R-:W-:Y:S01]  /*6e150*/  IMAD.MOV.U32 R29, RZ, RZ, R42 ;  /* 0x000000ffff1d7224 */ /* 0x000fe200078e002a */
[----:B------:R-:W-:Y:S01]  /*6e160*/  STL [R1+0x1bdc], R39 ;  /* 0x001bdc2701007387 */ /* 0x000fe20000100800 */
[----:B------:R1:W-:Y:S03]  /*6e170*/  STL [R1+0x1bd0], R40 ;  /* 0x001bd02801007387 */ /* 0x0003e60000100800 */
[----:B------:R1:W-:Y:S04]  /*6e180*/  LDGSTS.E [R33+0x9200], [R28.64], P2 ;  /* 0x092000001c217fae */ /* 0x0003e80009121844 */
[----:B------:R-:W2:Y:S01]  /*6e190*/  LDL.LU R42, [R1+0x1b48] ;  /* 0x001b4800012a7983 */ /* 0x000ea20000300800 */
[----:B------:R-:W2:Y:S01]  /*6e1a0*/  LDL.LU R41, [R1+0x1b54] ;  /* 0x001b540001297983 */ /* 0x000ea20000300800 */
[----:B------:R-:W-:-:S02]  /*6e1b0*/  ISETP.GT.AND P1, PT, R3, 0x16, PT ;  /* 0x000000160300780c */ /* 0x000fc40003f24270 */
[-C--:B------:R-:W-:Y:S01]  /*6e1c0*/  IADD3 R37, P3, R37, R56.reuse, RZ ;  /* 0x0000003825257210 */ /* 0x080fe20007f7e0ff */
[----:B-1----:R-:W-:Y:S01]  /*6e1d0*/  IMAD.MOV.U32 R29, RZ, RZ, R40 ;  /* 0x000000ffff1d7224 */ /* 0x002fe200078e0028 */
[----:B------:R-:W-:Y:S01]  /*6e1e0*/  MOV R28, R39 ;  /* 0x00000027001c7202 */ /* 0x000fe20000000f00 */
[----:B------:R-:W2:Y:S01]  /*6e1f0*/  LDL.LU R40, [R1+0x1ae0] ;  /* 0x001ae00001287983 */ /* 0x000ea20000300800 */
[----:B------:R-:W2:Y:S02]  /*6e200*/  LDL.LU R39, [R1+0x1b2c] ;  /* 0x001b2c0001277983 */ /* 0x000ea40000300800 */
[----:B------:R-:W-:Y:S01]  /*6e210*/  IMAD.X R38, R38, 0x1, R2, P3 ;  /* 0x0000000126267824 */ /* 0x000fe200018e0602 */
[----:B------:R-:W-:Y:S01]  /*6e220*/  SEL R0, RZ, 0x4, !P1 ;  /* 0x00000004ff007807 */ /* 0x000fe20004800000 */
[----:B------:R1:W-:Y:S01]  /*6e230*/  LDGSTS.E [R33+0x9400], [R28.64], P2 ;  /* 0x094000001c217fae */ /* 0x0003e20009121844 */
[----:B------:R-:W-:-:S03]  /*6e240*/  IADD3 R35, P4, R35, R56, RZ ;  /* 0x0000003823237210 */ /* 0x000fc60007f9e0ff */
[----:B------:R-:W-:Y:S01]  /*6e250*/  STL [R1+0x1bd4], R37 ;  /* 0x001bd42501007387 */ /* 0x000fe20000100800 */
[----:B------:R-:W-:-:S03]  /*6e260*/  IADD3.X R36, R36, R2, RZ, P4, !PT ;  /* 0x0000000224247210 */ /* 0x000fc600027fe4ff */
[----:B------:R1:W-:Y:S02]  /*6e270*/  STL [R1+0x1bc8], R38 ;  /* 0x001bc82601007387 */ /* 0x0003e40000100800 */
[----:B-1----:R-:W-:Y:S02]  /*6e280*/  IMAD.MOV.U32 R28, RZ, RZ, R37 ;  /* 0x000000ffff1c7224 */ /* 0x002fe400078e0025 */
[----:B------:R-:W-:Y:S01]  /*6e290*/  IMAD.MOV.U32 R29, RZ, RZ, R38 ;  /* 0x000000ffff1d7224 */ /* 0x000fe200078e0026 */
[----:B------:R-:W-:Y:S04]  /*6e2a0*/  STL [R1+0x1bac], R35 ;  /* 0x001bac2301007387 */ /* 0x000fe80000100800 */
[----:B------:R1:W-:Y:S01]  /*6e2b0*/  STL [R1+0x1b60], R36 ;  /* 0x001b602401007387 */ /* 0x0003e20000100800 */
[----:B------:R-:W-:-:S03]  /*6e2c0*/  SEL R0, R0, RZ, !P0 ;  /* 0x000000ff00007207 */ /* 0x000fc60004000000 */
[----:B------:R1:W-:Y:S04]  /*6e2d0*/  LDGSTS.E [R33+0x9600], [R28.64], P2 ;  /* 0x096000001c217fae */ /* 0x0003e80009121844 */
[----:B------:R-:W2:Y:S01]  /*6e2e0*/  LDL.LU R38, [R1+0x1ad8] ;  /* 0x001ad80001267983 */ /* 0x000ea20000300800 */
        /* <DEDUP_REMOVED lines=41> */
[----:B------:R-:W2:Y:S02]  /*6e580*/  LDL.LU R41, [R1+0x1a64] ;  /* 0x001a640001297983 */ /* 0x000ea40000300800 */
[----:B------:R-:W-:Y:S01]  /*6e590*/  IMAD.MOV.U32 R29, RZ, RZ, R40 ;  /* 0x000000ffff1d7224 */ /* 0x000fe200078e0028 */
[----:B------:R-:W-:Y:S01]  /*6e5a0*/  MOV R28, R39 ;  /* 0x00000027001c7202 */ /* 0x000fe20000000f00 */
[----:B------:R-:W2:Y:S01]  /*6e5b0*/  LDL.LU R40, [R1+0x1a50] ;  /* 0x001a500001287983 */ /* 0x000ea20000300800 */
[----:B------:R-:W2:Y:S01]  /*6e5c0*/  LDL.LU R39, [R1+0x1a5c] ;  /* 0x001a5c0001277983 */ /* 0x000ea20000300800 */
[----:B------:R-:W-:-:S02]  /*6e5d0*/  IADD3 R37, P1, R37, R56, RZ ;  /* 0x0000003825257210 */ /* 0x000fc40007f3e0ff */
[----:B------:R1:W-:Y:S03]  /*6e5e0*/  LDGSTS.E [R33+0xd000], [R28.64], P2 ;  /* 0x0d0000001c217fae */ /* 0x0003e60009121844 */
[----:B------:R-:W-:Y:S01]  /*6e5f0*/  IMAD.X R38, R38, 0x1, R2, P1 ;  /* 0x0000000126267824 */ /* 0x000fe200008e0602 */
[----:B------:R-:W-:Y:S01]  /*6e600*/  IADD3 R35, P3, R35, R56, RZ ;  /* 0x0000003823237210 */ /* 0x000fe20007f7e0ff */
[----:B------:R-:W-:Y:S03]  /*6e610*/  STL [R1+0x1ae4], R37 ;  /* 0x001ae42501007387 */ /* 0x000fe60000100800 */
[----:B------:R-:W-:Y:S01]  /*6e620*/  IADD3.X R36, R36, R2, RZ, P3, !PT ;  /* 0x0000000224247210 */ /* 0x000fe20001ffe4ff */
[----:B-1----:R-:W-:Y:S02]  /*6e630*/  IMAD.MOV.U32 R28, RZ, RZ, R37 ;  /* 0x000000ffff1c7224 */ /* 0x002fe400078e0025 */
[----:B------:R-:W-:Y:S01]  /*6e640*/  IMAD.MOV.U32 R29, RZ, RZ, R38 ;  /* 0x000000ffff1d7224 */ /* 0x000fe200078e0026 */
        /* <DEDUP_REMOVED lines=41> */
[----:B------:R-:W-:Y:S04]  /*6e8e0*/  STL [R1+0x1a5c], R39 ;  /* 0x001a5c2701007387 */ /* 0x000fe80000100800 */
[----:B------:R1:W-:Y:S04]  /*6e8f0*/  STL [R1+0x1a50], R40 ;  /* 0x001a502801007387 */ /* 0x0003e80000100800 */
[----:B------:R1:W-:Y:S04]  /*6e900*/  LDGSTS.E [R33+0xf200], [R28.64], P1 ;  /* 0x0f2000001c217fae */ /* 0x0003e80008921844 */
[----:B------:R-:W2:Y:S01]  /*6e910*/  LDL.LU R42, [R1+0x19c8] ;  /* 0x0019c800012a7983 */ /* 0x000ea20000300800 */
[----:B------:R-:W2:Y:S01]  /*6e920*/  LDL.LU R41, [R1+0x19d4] ;  /* 0x0019d40001297983 */ /* 0x000ea20000300800 */
[----:B------:R-:W-:Y:S01]  /*6e930*/  ISETP.GT.AND P2, PT, R3, 0x22, PT ;  /* 0x000000220300780c */ /* 0x000fe20003f44270 */
[----:B-1----:R-:W-:Y:S01]  /*6e940*/  IMAD.MOV.U32 R29, RZ, RZ, R40 ;  /* 0x000000ffff1d7224 */ /* 0x002fe200078e0028 */
[----:B------:R-:W-:Y:S01]  /*6e950*/  MOV R28, R39 ;  /* 0x00000027001c7202 */ /* 0x000fe20000000f00 */
[----:B------:R-:W2:Y:S01]  /*6e960*/  LDL.LU R40, [R1+0x198c] ;  /* 0x00198c0001287983 */ /* 0x000ea20000300800 */
[----:B------:R-:W2:Y:S01]  /*6e970*/  LDL.LU R39, [R1+0x1990] ;  /* 0x0019900001277983 */ /* 0x000ea20000300800 */
[----:B------:R-:W-:-:S02]  /*6e980*/  IADD3 R37, P3, R37, R56, RZ ;  /* 0x0000003825257210 */ /* 0x000fc40007f7e0ff */
[----:B------:R1:W-:Y:S03]  /*6e990*/  LDGSTS.E [R33+0xf400], [R28.64], P1 ;  /* 0x0f4000001c217fae */ /* 0x0003e60008921844 */
[----:B------:R-:W-:Y:S01]  /*6e9a0*/  IMAD.X R38, R38, 0x1, R2, P3 ;  /* 0x0000000126267824 */ /* 0x000fe200018e0602 */
[----:B------:R-:W-:Y:S02]  /*6e9b0*/  IADD3 R35, P4, R35, R56, RZ ;  /* 0x0000003823237210 */ /* 0x000fe40007f9e0ff */
[----:B------:R-:W-:Y:S01]  /*6e9c0*/  SEL R0, RZ, 0x4, !P2 ;  /* 0x00000004ff007807 */ /* 0x000fe20005000000 */
[----:B------:R-:W-:Y:S01]  /*6e9d0*/  STL [R1+0x1a54], R37 ;  /* 0x001a542501007387 */ /* 0x000fe20000100800 */
[----:B------:R-:W-:Y:S01]  /*6e9e0*/  IADD3.X R36, R36, R2, RZ, P4, !PT ;  /* 0x0000000224247210 */ /* 0x000fe200027fe4ff */
[----:B-1----:R-:W-:Y:S02]  /*6e9f0*/  IMAD.MOV.U32 R28, RZ, RZ, R37 ;  /* 0x000000ffff1c7224 */ /* 0x002fe400078e0025 */
[----:B------:R-:W-:Y:S01]  /*6ea00*/  IMAD.MOV.U32 R29, RZ, RZ, R38 ;  /* 0x000000ffff1d7224 */ /* 0x000fe200078e0026 */
[----:B------:R1:W-:Y:S01]  /*6ea10*/  STL [R1+0x1a48], R38 ;  /* 0x001a482601007387 */ /* 0x0003e20000100800 */
[----:B------:R-:W-:Y:S02]  /*6ea20*/  STL [R1+0x1a2c], R35 ;  /* 0x001a2c2301007387 */ /* 0x000fe40000100800 */
[----:B------:R1:W-:Y:S01]  /*6ea30*/  STL [R1+0x19e0], R36 ;  /* 0x0019e02401007387 */ /* 0x0003e20000100800 */
[----:B------:R-:W-:Y:S01]  /*6ea40*/  SEL R0, R0, RZ, !P0 ;  /* 0x000000ff00007207 */ /* 0x000fe20004000000 */
[----:B------:R1:W-:Y:S04]  /*6ea50*/  LDGSTS.E [R33+0xf600], [R28.64], P1 ;  /* 0x0f6000001c217fae */ /* 0x0003e80008921844 */
[----:B-1----:R-:W2:Y:S01]  /*6ea60*/  LDL.LU R38, [R1+0x1994] ;  /* 0x0019940001267983 */ /* 0x002ea20000300800 */
[----:B------:R-:W2:Y:S01]  /*6ea70*/  LDL.LU R37, [R1+0x1998] ;  /* 0x0019980001257983 */ /* 0x000ea20000300800 */
[----:B------:R-:W-:Y:S01]  /*6ea80*/  ISETP.NE.U32.AND P2, PT, R0, RZ, PT ;  /* 0x000000ff0000720c */ /* 0x000fe20003f45070 */
[----:B------:R-:W-:Y:S01]  /*6ea90*/  IMAD.MOV.U32 R29, RZ, RZ, R36 ;  /* 0x000000ffff1d7224 */ /* 0x000fe200078e0024 */
        /* <DEDUP_REMOVED lines=24> */
[----:B------:R-:W-:-:S04]  /*6ec20*/  SEL R0, R0, RZ, !P0 ;  /* 0x000000ff00007207 */ /* 0x000fc80004000000 */
[----:B------:R-:W-:Y:S02]  /*6ec30*/  ISETP.NE.U32.AND P1, PT, R0, RZ, PT ;  /* 0x000000ff0000720c */ /* 0x000fe40003f25070 */
[----:B------:R-:W-:-:S05]  /*6ec40*/  IADD3 R41, P3, R41, R56, RZ ;  /* 0x0000003829297210 */ /* 0x000fca0007f7e0ff */
[----:B------:R-:W-:Y:S01]  /*6ec50*/  IMAD.X R42, R42, 0x1, R2, P3 ;  /* 0x000000012a2a7824 */ /* 0x000fe200018e0602 */
[----:B------:R-:W-:Y:S01]  /*6ec60*/  IADD3 R39, P4, R39, R56, RZ ;  /* 0x0000003827277210 */ /* 0x000fe20007f9e0ff */
[----:B------:R-:W-:Y:S01]  /*6ec70*/  STL [R1+0x19d4], R41 ;  /* 0x0019d42901007387 */ /* 0x000fe20000100800 */
[----:B-1----:R-:W-:Y:S02]  /*6ec80*/  IMAD.MOV.U32 R28, RZ, RZ, R41 ;  /* 0x000000ffff1c7224 */ /* 0x002fe400078e0029 */
[----:B------:R-:W-:Y:S01]  /*6ec90*/  IADD3.X R40, R40, R2, RZ, P4, !PT ;  /* 0x0000000228287210 */ /* 0x000fe200027fe4ff */
        /* <DEDUP_REMOVED lines=69> */
[----:B------:R-:W-:-:S02]  /*6f0f0*/  ISETP.GT.AND P1, PT, R3, 0x2e, PT ;  /* 0x0000002e0300780c */ /* 0x000fc40003f24270 */
[----:B------:R1:W-:Y:S01]  /*6f100*/  LDGSTS.E [R33+0x15400], [R28.64], P2 ;  /* 0x154000001c217fae */ /* 0x0003e20009121844 */
[----:B------:R-:W-:Y:S02]  /*6f110*/  IADD3 R37, P3, R37, R56, RZ ;  /* 0x0000003825257210 */ /* 0x000fe40007f7e0ff */
[----:B------:R-:W-:-:S03]  /*6f120*/  SEL R0, RZ, 0x4, !P1 ;  /* 0x00000004ff007807 */ /* 0x000fc60004800000 */
        /* <DEDUP_REMOVED lines=217> */
[----:B------:R-:W-:Y:S11]  /*6fec0*/  ISETP.NE.U32.AND P2, PT, R0, RZ, PT ;  /* 0x000000ff0000720c */ /* 0x000ff60003f45070 */
[----:B------:R-:W-:Y:S02]  /*6fed0*/  @!UPT UIADD3 URZ, URZ, URZ, URZ ;  /* 0x0000003f3f3ff290 */ /* 0x000fe4000fffe03f */
[----:B------:R1:W-:Y:S01]  /*6fee0*/  LDGSTS.E [R33+0x21000], [R28.64], P2 ;  /* 0x210000001c217fae */ /* 0x0003e20009121844 */
[----:B------:R-:W-:-:S05]  /*6fef0*/  IADD3 R41, P1, R41, R56, RZ ;  /* 0x0000003829297210 */ /* 0x000fca0007f3e0ff */
        /* <DEDUP_REMOVED lines=342> */
[----:B------:R-:W-:Y:S03]  /*71460*/  STL [R1+0x14dc], R32 ;  /* 0x0014dc2001007387 */ /* 0x000fe60000100800 */
[----:B--2---:R-:W-:Y:S01]  /*71470*/  IADD3.X R31, R31, R2, RZ, P4, !PT ;  /* 0x000000021f1f7210 */ /* 0x004fe200027fe4ff */
[----:B------:R2:W-:Y:S01]  /*71480*/  STL [R1+0x14d8], R34 ;  /* 0x0014d82201007387 */ /* 0x0005e20000100800 */
[----:B-1----:R-:W-:Y:S02]  /*71490*/  IMAD.MOV.U32 R28, RZ, RZ, R32 ;  /* 0x000000ffff1c7224 */ /* 0x002fe400078e0020 */
[----:B------:R-:W-:Y:S02]  /*714a0*/  IMAD.MOV.U32 R29, RZ, RZ, R34 ;  /* 0x000000ffff1d7224 */ /* 0x000fe400078e0022 */
[----:B------:R-:W-:Y:S01]  /*714b0*/  STL [R1+0x1544], R30 ;  /* 0x0015441e01007387 */ /* 0x000fe20000100800 */
[----:B------:R1:W-:Y:S04]  /*714c0*/  STL [R1+0x1540], R31 ;  /* 0x0015401f01007387 */ /* 0x0003e80000100800 */
[----:B------:R3:W-:Y:S04]  /*714d0*/  LDGSTS.E [R33+0x31600], [R28.64], P2 ;  /* 0x316000001c217fae */ /* 0x0007e80009121844 */
[----:B--2---:R-:W2:Y:S01]  /*714e0*/  LDL.LU R34, [R1+0x15c8] ;  /* 0x0015c80001227983 */ /* 0x004ea20000300800 */
[----:B------:R-:W4:Y:S02]  /*714f0*/  LDL.LU R32, [R1+0x15cc] ;  /* 0x0015cc0001207983 */ /* 0x000f240000300800 */
[----:B---3--:R-:W-:Y:S01]  /*71500*/  IMAD.MOV.U32 R29, RZ, RZ, R31 ;  /* 0x000000ffff1d7224 */ /* 0x008fe200078e001f */
[----:B------:R-:W-:Y:S01]  /*71510*/  MOV R28, R30 ;  /* 0x0000001e001c7202 */ /* 0x000fe20000000f00 */
[----:B-1----:R-:W3:Y:S01]  /*71520*/  LDL.LU R31, [R1+0x15d0] ;  /* 0x0015d000011f7983 */ /* 0x002ee20000300800 */
        /* <DEDUP_REMOVED lines=12> */
[----:B------:R1:W-:Y:S01]  /*715f0*/  STL [R1+0x1548], R42 ;  /* 0x0015482a01007387 */ /* 0x0003e20000100800 */
[----:B------:R-:W-:Y:S02]  /*71600*/  STL [R1+0x1554], R39 ;  /* 0x0015542701007387 */ /* 0x000fe40000100800 */
[----:B-1----:R-:W-:Y:S02]  /*71610*/  IMAD.MOV.U32 R28, RZ, RZ, R41 ;  /* 0x000000ffff1c7224 */ /* 0x002fe400078e0029 */
[----:B------:R-:W-:Y:S01]  /*71620*/  IMAD.MOV.U32 R29, RZ, RZ, R42 ;  /* 0x000000ffff1d7224 */ /* 0x000fe200078e002a */
[----:B------:R1:W-:Y:S01]  /*71630*/  STL [R1+0x1550], R40 ;  /* 0x0015502801007387 */ /* 0x0003e20000100800 */
[----:B------:R-:W-:-:S03]  /*71640*/  ISETP.GT.AND P2, PT, R3, 0x6a, PT ;  /* 0x0000006a0300780c */ /* 0x000fc60003f44270 */
[----:B------:R1:W-:Y:S04]  /*71650*/  LDGSTS.E [R33+0x33200], [R28.64], P1 ;  /* 0x332000001c217fae */ /* 0x0003e80008921844 */
[----:B------:R-:W3:Y:S01]  /*71660*/  LDL.LU R42, [R1+0x15d8] ;  /* 0x0015d800012a7983 */ /* 0x000ee20000300800 */
[----:B------:R-:W3:Y:S01]  /*71670*/  LDL.LU R41, [R1+0x15dc] ;  /* 0x0015dc0001297983 */ /* 0x000ee20000300800 */
[----:B------:R-:W-:Y:S02]  /*71680*/  SEL R0, RZ, 0x4, !P2 ;  /* 0x00000004ff007807 */ /* 0x000fe40005000000 */
[----:B-1----:R-:W-:Y:S01]  /*71690*/  MOV R28, R39 ;  /* 0x00000027001c7202 */ /* 0x002fe20000000f00 */
[----:B------:R-:W-:Y:S02]  /*716a0*/  IMAD.MOV.U32 R29, RZ, RZ, R40 ;  /* 0x000000ffff1d7224 */ /* 0x000fe400078e0028 */
[----:B------:R-:W3:Y:S01]  /*716b0*/  LDL.LU R40, [R1+0x1640] ;  /* 0x0016400001287983 */ /* 0x000ee20000300800 */
[----:B------:R-:W3:Y:S01]  /*716c0*/  LDL.LU R39, [R1+0x1644] ;  /* 0x0016440001277983 */ /* 0x000ee20000300800 */
        /* <DEDUP_REMOVED lines=13> */
[----:B-1----:R-:W3:Y:S01]  /*717a0*/  LDL.LU R38, [R1+0x1648] ;  /* 0x0016480001267983 */ /* 0x002ee20000300800 */
[----:B------:R-:W3:Y:S01]  /*717b0*/  LDL.LU R37, [R1+0x164c] ;  /* 0x00164c0001257983 */ /* 0x000ee20000300800 */
[----:B------:R-:W-:Y:S01]  /*717c0*/  ISETP.NE.U32.AND P2, PT, R0, RZ, PT ;  /* 0x000000ff0000720c */ /* 0x000fe20003f45070 */
[----:B------:R-:W-:Y:S01]  /*717d0*/  IMAD.MOV.U32 R29, RZ, RZ, R36 ;  /* 0x000000ffff1d7224 */ /* 0x000fe200078e0024 */
[----:B------:R-:W-:Y:S01]  /*717e0*/  MOV R28, R35 ;  /* 0x00000023001c7202 */ /* 0x000fe20000000f00 */
[----:B------:R-:W3:Y:S01]  /*717f0*/  LDL.LU R36, [R1+0x1650] ;  /* 0x0016500001247983 */ /* 0x000ee20000300800 */
[----:B------:R-:W3:Y:S09]  /*71800*/  LDL.LU R35, [R1+0x1654] ;  /* 0x0016540001237983 */ /* 0x000ef20000300800 */
[----:B------:R1:W-:Y:S01]  /*71810*/  LDGSTS.E [R33+0x35000], [R28.64], P2 ;  /* 0x350000001c217fae */ /* 0x0003e20009121844 */
[----:B----4-:R-:W-:-:S05]  /*71820*/  IADD3 R32, P1, R32, R56, RZ ;  /* 0x0000003820207210 */ /* 0x010fca0007f3e0ff */
[----:B--2---:R-:W-:Y:S01]  /*71830*/  IMAD.X R34, R34, 0x1, R2, P1 ;  /* 0x0000000122227824 */ /* 0x004fe200008e0602 */
[----:B---3--:R-:W-:Y:S01]  /*71840*/  IADD3 R30, P3, R30, R56, RZ ;  /* 0x000000381e1e7210 */ /* 0x008fe20007f7e0ff */
[----:B-1----:R-:W-:Y:S02]  /*71850*/  IMAD.MOV.U32 R28, RZ, RZ, R32 ;  /* 0x000000ffff1c7224 */ /* 0x002fe400078e0020 */
[----:B------:R-:W-:Y:S01]  /*71860*/  IMAD.MOV.U32 R29, RZ, RZ, R34 ;  /* 0x000000ffff1d7224 */ /* 0x000fe200078e0022 */
[----:B------:R-:W-:Y:S01]  /*71870*/  IADD3.X R31, R31, R2, RZ, P3, !PT ;  /* 0x000000021f1f7210 */ /* 0x000fe20001ffe4ff */
[----:B------:R1:W-:Y:S01]  /*71880*/  STL [R1+0x15cc], R32 ;  /* 0x0015cc2001007387 */ /* 0x0003e20000100800 */
[----:B------:R-:W-:Y:S02]  /*71890*/  STL [R1+0x15c8], R34 ;  /* 0x0015c82201007387 */ /* 0x000fe40000100800 */
[----:B------:R2:W-:Y:S01]  /*718a0*/  STL [R1+0x15d4], R30 ;  /* 0x0015d41e01007387 */ /* 0x0005e20000100800 */
[----:B------:R2:W-:Y:S04]  /*718b0*/  LDGSTS.E [R33+0x35200], [R28.64], P2 ;  /* 0x352000001c217fae */ /* 0x0005e80009121844 */
[----:B------:R4:W-:Y:S04]  /*718c0*/  STL [R1+0x15d0], R31 ;  /* 0x0015d01f01007387 */ /* 0x0009e80000100800 */
[----:B-1----:R-:W3:Y:S01]  /*718d0*/  LDL.LU R32, [R1+0x1658] ;  /* 0x0016580001207983 */ /* 0x002ee20000300800 */
[----:B--2---:R-:W-:-:S03]  /*718e0*/  MOV R28, R30 ;  /* 0x0000001e001c7202 */ /* 0x004fc60000000f00 */
[----:B------:R-:W2:Y:S01]  /*718f0*/  LDL.LU R30, [R1+0x165c] ;  /* 0x00165c00011e7983 */ /* 0x000ea20000300800 */
[----:B------:R-:W-:Y:S02]  /*71900*/  IMAD.MOV.U32 R29, RZ, RZ, R31 ;  /* 0x000000ffff1d7224 */ /* 0x000fe400078e001f */
[----:B------:R-:W3:Y:S02]  /*71910*/  LDL.LU R34, [R1+0x16c0] ;  /* 0x0016c00001227983 */ /* 0x000ee40000300800 */
[----:B----4-:R-:W4:Y:S01]  /*71920*/  LDL.LU R31, [R1+0x16c4] ;  /* 0x0016c400011f7983 */ /* 0x010f220000300800 */
[----:B------:R1:W-:Y:S01]  /*71930*/  LDGSTS.E [R33+0x35400], [R28.64], P2 ;  /* 0x354000001c217fae */ /* 0x0003e20009121844 */
[----:B------:R-:W-:-:S04]  /*71940*/  ISETP.GT.AND P1, PT, R3, 0x6e, PT ;  /* 0x0000006e0300780c */ /* 0x000fc80003f24270 */
[----:B------:R-:W-:Y:S02]  /*71950*/  SEL R0, RZ, 0x4, !P1 ;  /* 0x00000004ff007807 */ /* 0x000fe40004800000 */
[----:B------:R-:W-:-:S05]  /*71960*/  IADD3 R41, P3, R41, R56, RZ ;  /* 0x0000003829297210 */ /* 0x000fca0007f7e0ff */
[----:B------:R-:W-:Y:S02]  /*71970*/  IMAD.X R42, R42, 0x1, R2, P3 ;  /* 0x000000012a2a7824 */ /* 0x000fe400018e0602 */
[----:B-1----:R-:W-:Y:S02]  /*71980*/  IMAD.MOV.U32 R28, RZ, RZ, R41 ;  /* 0x000000ffff1c7224 */ /* 0x002fe400078e0029 */
[----:B------:R-:W-:Y:S01]  /*71990*/  IMAD.MOV.U32 R29, RZ, RZ, R42 ;  /* 0x000000ffff1d7224 */ /* 0x000fe200078e002a */
[----:B------:R-:W-:Y:S01]  /*719a0*/  IADD3 R39, P4, R39, R56, RZ ;  /* 0x0000003827277210 */ /* 0x000fe20007f9e0ff */
[----:B------:R-:W-:Y:S04]  /*719b0*/  STL [R1+0x15dc], R41 ;  /* 0x0015dc2901007387 */ /* 0x000fe80000100800 */
[----:B------:R1:W-:Y:S01]  /*719c0*/  LDGSTS.E [R33+0x35600], [R28.64], P2 ;  /* 0x356000001c217fae */ /* 0x0003e20009121844 */
[----:B------:R-:W-:Y:S01]  /*719d0*/  IADD3.X R40, R40, R2, RZ, P4, !PT ;  /* 0x0000000228287210 */ /* 0x000fe200027fe4ff */
[----:B------:R1:W-:Y:S02]  /*719e0*/  STL [R1+0x15d8], R42 ;  /* 0x0015d82a01007387 */ /* 0x0003e40000100800 */
[----:B------:R-:W-:Y:S02]  /*719f0*/  STL [R1+0x1644], R39 ;  /* 0x0016442701007387 */ /* 0x000fe40000100800 */
[----:B------:R1:W-:Y:S02]  /*71a00*/  STL [R1+0x1640], R40 ;  /* 0x0016402801007387 */ /* 0x0003e40000100800 */
[----:B------:R-:W3:Y:S02]  /*71a10*/  LDL.LU R44, [R1+0x16c8] ;  /* 0x0016c800012c7983 */ /* 0x000ee40000300800 */
[----:B------:R-:W3:Y:S01]  /*71a20*/  LDL.LU R43, [R1+0x16cc] ;  /* 0x0016cc00012b7983 */ /* 0x000ee20000300800 */
[----:B------:R-:W-:-:S04]  /*71a30*/  SEL R0, R0, RZ, !P0 ;  /* 0x000000ff00007207 */ /* 0x000fc80004000000 */
[----:B------:R-:W-:Y:S01]  /*71a40*/  ISETP.NE.U32.AND P1, PT, R0, RZ, PT ;  /* 0x000000ff0000720c */ /* 0x000fe20003f25070 */
[----:B-1----:R-:W3:Y:S01]  /*71a50*/  LDL.LU R42, [R1+0x16d0] ;  /* 0x0016d000012a7983 */ /* 0x002ee20000300800 */
[----:B------:R-:W3:Y:S01]  /*71a60*/  LDL.LU R41, [R1+0x16d4] ;  /* 0x0016d40001297983 */ /* 0x000ee20000300800 */
[----:B------:R-:W-:-:S05]  /*71a70*/  IADD3 R37, P2, R37, R56, RZ ;  /* 0x0000003825257210 */ /* 0x000fca0007f5e0ff */
[----:B------:R-:W-:Y:S01]  /*71a80*/  IMAD.X R38, R38, 0x1, R2, P2 ;  /* 0x0000000126267824 */ /* 0x000fe200010e0602 */
[----:B------:R-:W-:Y:S01]  /*71a90*/  IADD3 R35, P3, R35, R56, RZ ;  /* 0x0000003823237210 */ /* 0x000fe20007f7e0ff */
[----:B------:R-:W-:Y:S03]  /*71aa0*/  STL [R1+0x164c], R37 ;  /* 0x00164c2501007387 */ /* 0x000fe60000100800 */
[----:B------:R-:W-:Y:S01]  /*71ab0*/  IADD3.X R36, R36, R2, RZ, P3, !PT ;  /* 0x0000000224247210 */ /* 0x000fe20001ffe4ff */
[----:B------:R1:W-:Y:S01]  /*71ac0*/  STL [R1+0x1648], R38 ;  /* 0x0016482601007387 */ /* 0x0003e20000100800 */
[----:B------:R-:W-:Y:S02]  /*71ad0*/  STL [R1+0x1654], R35 ;  /* 0x0016542301007387 */ /* 0x000fe40000100800 */
[----:B------:R-:W-:Y:S01]  /*71ae0*/  IMAD.MOV.U32 R29, RZ, RZ, R40 ;  /* 0x000000ffff1d7224 */ /* 0x000fe200078e0028 */
[----:B------:R-:W-:Y:S01]  /*71af0*/  MOV R28, R39 ;  /* 0x00000027001c7202 */ /* 0x000fe20000000f00 */
[----:B------:R1:W-:Y:S01]  /*71b00*/  STL [R1+0x1650], R36 ;  /* 0x0016502401007387 */ /* 0x0003e20000100800 */
[----:B------:R-:W3:Y:S02]  /*71b10*/  LDL.LU R40, [R1+0x16d8] ;  /* 0x0016d80001287983 */ /* 0x000ee40000300800 */
[----:B------:R-:W3:Y:S01]  /*71b20*/  LDL.LU R39, [R1+0x16dc] ;  /* 0x0016dc0001277983 */ /* 0x000ee20000300800 */
[----:B------:R1:W-:Y:S02]  /*71b30*/  LDGSTS.E [R33+0x37000], [R28.64], P1 ;  /* 0x370000001c217fae */ /* 0x0003e40008921844 */
[----:B-1----:R-:W-:-:S02]  /*71b40*/  IMAD.MOV.U32 R28, RZ, RZ, R37 ;  /* 0x000000ffff1c7224 */ /* 0x002fc400078e0025 */
[----:B------:R-:W-:Y:S02]  /*71b50*/  IMAD.MOV.U32 R29, RZ, RZ, R38 ;  /* 0x000000ffff1d7224 */ /* 0x000fe400078e0026 */
[----:B------:R-:W3:Y:S04]  /*71b60*/  LDL.LU R38, [R1+0x1740] ;  /* 0x0017400001267983 */ /* 0x000ee80000300800 */
[----:B------:R1:W-:Y:S01]  /*71b70*/  LDGSTS.E [R33+0x37200], [R28.64], P1 ;  /* 0x372000001c217fae */ /* 0x0003e20008921844 */
[----:B------:R-:W3:Y:S01]  /*71b80*/  LDL.LU R37, [R1+0x1744] ;  /* 0x0017440001257983 */ /* 0x000ee20000300800 */
[----:B-1----:R-:W-:Y:S01]  /*71b90*/  MOV R28, R35 ;  /* 0x00000023001c7202 */ /* 0x002fe20000000f00 */
[----:B------:R-:W-:Y:S02]  /*71ba0*/  IMAD.MOV.U32 R29, RZ, RZ, R36 ;  /* 0x000000ffff1d7224 */ /* 0x000fe400078e0024 */
[----:B------:R-:W3:Y:S01]  /*71bb0*/  LDL.LU R36, [R1+0x1748] ;  /* 0x0017480001247983 */ /* 0x000ee20000300800 */
[----:B------:R-:W3:Y:S03]  /*71bc0*/  LDL.LU R35, [R1+0x174c] ;  /* 0x00174c0001237983 */ /* 0x000ee60000300800 */
[----:B------:R1:W-:Y:S01]  /*71bd0*/  LDGSTS.E [R33+0x37400], [R28.64], P1 ;  /* 0x374000001c217fae */ /* 0x0003e20008921844 */
[----:B--2---:R-:W-:-:S02]  /*71be0*/  IADD3 R30, P3, R30, R56, RZ ;  /* 0x000000381e1e7210 */ /* 0x004fc40007f7e0ff */
[----:B----4-:R-:W-:-:S03]  /*71bf0*/  IADD3 R31, P4, R31, R56, RZ ;  /* 0x000000381f1f7210 */ /* 0x010fc60007f9e0ff */
[----:B---3--:R-:W-:Y:S01]  /*71c00*/  IMAD.X R32, R32, 0x1, R2, P3 ;  /* 0x0000000120207824 */ /* 0x008fe200018e0602 */
[----:B------:R-:W-:Y:S01]  /*71c10*/  STL [R1+0x165c], R30 ;  /* 0x00165c1e01007387 */ /* 0x000fe20000100800 */
[----:B------:R-:W-:Y:S01]  /*71c20*/  IADD3.X R34, R34, R2, RZ, P4, !PT ;  /* 0x0000000222227210 */ /* 0x000fe200027fe4ff */
[----:B-1----:R-:W-:Y:S02]  /*71c30*/  IMAD.MOV.U32 R28, RZ, RZ, R30 ;  /* 0x000000ffff1c7224 */ /* 0x002fe400078e001e */
[----:B------:R-:W-:Y:S01]  /*71c40*/  IMAD.MOV.U32 R29, RZ, RZ, R32 ;  /* 0x000000ffff1d7224 */ /* 0x000fe200078e0020 */
[----:B------:R1:W-:Y:S01]  /*71c50*/  STL [R1+0x1658], R32 ;  /* 0x0016582001007387 */ /* 0x0003e20000100800 */
[----:B------:R-:W-:Y:S03]  /*71c60*/  STL [R1+0x16c4], R31 ;  /* 0x0016c41f01007387 */ /* 0x000fe60000100800 */
[----:B------:R2:W-:Y:S04]  /*71c70*/  LDGSTS.E [R33+0x37600], [R28.64], P1 ;  /* 0x376000001c217fae */ /* 0x0005e80008921844 */
[----:B-1----:R-:W3:Y:S01]  /*71c80*/  LDL.LU R32, [R1+0x1754] ;  /* 0x0017540001207983 */ /* 0x002ee20000300800 */
[----:B------:R1:W-:Y:S02]  /*71c90*/  STL [R1+0x16c0], R34 ;  /* 0x0016c02201007387 */ /* 0x0003e40000100800 */
[----:B------:R-:W4:Y:S02]  /*71ca0*/  LDL.LU R30, [R1+0x175c] ;  /* 0x00175c00011e7983 */ /* 0x000f240000300800 */
[----:B--2---:R-:W-:-:S02]  /*71cb0*/  IMAD.MOV.U32 R29, RZ, RZ, R34 ;  /* 0x000000ffff1d7224 */ /* 0x004fc400078e0022 */
[----:B-1----:R-:W4:Y:S01]  /*71cc0*/  LDL.LU R34, [R1+0x1750] ;  /* 0x0017500001227983 */ /* 0x002f220000300800 */
[----:B------:R-:W-:Y:S02]  /*71cd0*/  MOV R28, R31 ;  /* 0x0000001f001c7202 */ /* 0x000fe40000000f00 */
[----:B------:R-:W4:Y:S01]  /*71ce0*/  LDL.LU R31, [R1+0x1758] ;  /* 0x00175800011f7983 */ /* 0x000f220000300800 */
[----:B------:R-:W-:-:S04]  /*71cf0*/  ISETP.GT.AND P2, PT, R3, 0x72, PT ;  /* 0x000000720300780c */ /* 0x000fc80003f44270 */
[----:B------:R-:W-:-:S04]  /*71d00*/  SEL R0, RZ, 0x4, !P2 ;  /* 0x00000004ff007807 */ /* 0x000fc80005000000 */
[----:B------:R-:W-:-:S04]  /*71d10*/  SEL R0, R0, RZ, !P0 ;  /* 0x000000ff00007207 */ /* 0x000fc80004000000 */
[----:B------:R-:W-:Y:S02]  /*71d20*/  ISETP.NE.U32.AND P2, PT, R0, RZ, PT ;  /* 0x000000ff0000720c */ /* 0x000fe40003f45070 */
[----:B------:R-:W-:-:S05]  /*71d30*/  IADD3 R43, P1, R43, R56, RZ ;  /* 0x000000382b2b7210 */ /* 0x000fca0007f3e0ff */
[----:B------:R-:W-:Y:S01]  /*71d40*/  IMAD.X R44, R44, 0x1, R2, P1 ;  /* 0x000000012c2c7824 */ /* 0x000fe200008e0602 */
[----:B------:R-:W-:-:S05]  /*71d50*/  IADD3 R41, P3, R41, R56, RZ ;  /* 0x0000003829297210 */ /* 0x000fca0007f7e0ff */
[----:B------:R1:W-:Y:S01]  /*71d60*/  LDGSTS.E [R33+0x39000], [R28.64], P2 ;  /* 0x390000001c217fae */ /* 0x0003e20009121844 */
[----:B------:R-:W-:Y:S01]  /*71d70*/  IADD3.X R42, R42, R2, RZ, P3, !PT ;  /* 0x000000022a2a7210 */ /* 0x000fe20001ffe4ff */
[----:B-1----:R-:W-:Y:S02]  /*71d80*/  IMAD.MOV.U32 R28, RZ, RZ, R43 ;  /* 0x000000ffff1c7224 */ /* 0x002fe400078e002b */
[----:B------:R-:W-:Y:S01]  /*71d90*/  IMAD.MOV.U32 R29, RZ, RZ, R44 ;  /* 0x000000ffff1d7224 */ /* 0x000fe200078e002c */
[----:B------:R-:W-:-:S04]  /*71da0*/  ISETP.GT.AND P1, PT, R3, 0x76, PT ;  /* 0x000000760300780c */ /* 0x000fc80003f24270 */
[----:B------:R1:W-:Y:S01]  /*71db0*/  LDGSTS.E [R33+0x39200], [R28.64], P2 ;  /* 0x392000001c217fae */ /* 0x0003e20009121844 */
[----:B------:R-:W-:Y:S02]  /*71dc0*/  SEL R0, RZ, 0x4, !P1 ;  /* 0x00000004ff007807 */ /* 0x000fe40004800000 */
[----:B------:R-:W-:Y:S02]  /*71dd0*/  IADD3 R39, P3, R39, R56, RZ ;  /* 0x0000003827277210 */ /* 0x000fe40007f7e0ff */
[----:B-1----:R-:W-:Y:S01]  /*71de0*/  MOV R28, R41 ;  /* 0x00000029001c7202 */ /* 0x002fe20000000f00 */
[----:B------:R-:W-:Y:S02]  /*71df0*/  IMAD.MOV.U32 R29, RZ, RZ, R42 ;  /* 0x000000ffff1d7224 */ /* 0x000fe400078e002a */
[----:B------:R-:W-:-:S03]  /*71e00*/  IMAD.X R40, R40, 0x1, R2, P3 ;  /* 0x0000000128287824 */ /* 0x000fc600018e0602 */
[----:B------:R1:W-:Y:S01]  /*71e10*/  LDGSTS.E [R33+0x39400], [R28.64], P2 ;  /* 0x394000001c217fae */ /* 0x0003e20009121844 */
[----:B------:R-:W-:-:S03]  /*71e20*/  SEL R0, R0, RZ, !P0 ;  /* 0x000000ff00007207 */ /* 0x000fc60004000000 */
[----:B------:R-:W-:Y:S01]  /*71e30*/  STL [R1+0x16cc], R43 ;  /* 0x0016cc2b01007387 */ /* 0x000fe20000100800 */
[----:B-1----:R-:W-:Y:S01]  /*71e40*/  MOV R28, R39 ;  /* 0x00000027001c7202 */ /* 0x002fe20000000f00 */
[----:B------:R-:W-:Y:S01]  /*71e50*/  IMAD.MOV.U32 R29, RZ, RZ, R40 ;  /* 0x000000ffff1d7224 */ /* 0x000fe200078e0028 */
[----:B------:R-:W-:-:S04]  /*71e60*/  ISETP.NE.U32.AND P1, PT, R0, RZ, PT ;  /* 0x000000ff0000720c */ /* 0x000fc80003f25070 */
[----:B------:R1:W-:Y:S01]  /*71e70*/  LDGSTS.E [R33+0x39600], [R28.64], P2 ;  /* 0x396000001c217fae */ /* 0x0003e20009121844 */
[----:B------:R-:W-:-:S03]  /*71e80*/  IADD3 R37, P2, R37, R56, RZ ;  /* 0x0000003825257210 */ /* 0x000fc60007f5e0ff */
[----:B------:R-:W-:Y:S01]  /*71e90*/  STL [R1+0x16c8], R44 ;  /* 0x0016c82c01007387 */ /* 0x000fe20000100800 */
[----:B------:R-:W-:Y:S02]  /*71ea0*/  STL [R1+0x16d4], R41 ;  /* 0x0016d42901007387 */ /* 0x000fe40000100800 */
[----:B------:R-:W-:Y:S02]  /*71eb0*/  STL [R1+0x16d0], R42 ;  /* 0x0016d02a01007387 */ /* 0x000fe40000100800 */
[----:B------:R-:W-:Y:S01]  /*71ec0*/  IMAD.X R38, R38, 0x1, R2, P2 ;  /* 0x0000000126267824 */ /* 0x000fe200010e0602 */
[----:B------:R-:W-:Y:S01]  /*71ed0*/  IADD3 R35, P3, R35, R56, RZ ;  /* 0x0000003823237210 */ /* 0x000fe20007f7e0ff */
[----:B------:R-:W-:Y:S01]  /*71ee0*/  STL [R1+0x16dc], R39 ;  /* 0x0016dc2701007387 */ /* 0x000fe20000100800 */
[----:B------:R-:W-:Y:S02]  /*71ef0*/  STL [R1+0x16d8], R40 ;  /* 0x0016d82801007387 */ /* 0x000fe40000100800 */
[----:B------:R-:W-:Y:S01]  /*71f00*/  IADD3.X R36, R36, R2, RZ, P3, !PT ;  /* 0x0000000224247210 */ /* 0x000fe20001ffe4ff */
[----:B------:R-:W-:Y:S01]  /*71f10*/  STL [R1+0x1744], R37 ;  /* 0x0017442501007387 */ /* 0x000fe20000100800 */
[----:B------:R-:W-:Y:S02]  /*71f20*/  STL [R1+0x1740], R38 ;  /* 0x0017402601007387 */ /* 0x000fe40000100800 */
[----:B-1----:R-:W-:-:S02]  /*71f30*/  IMAD.MOV.U32 R28, RZ, RZ, R37 ;  /* 0x000000ffff1c7224 */ /* 0x002fc400078e0025 */
[----:B------:R-:W-:Y:S01]  /*71f40*/  IMAD.MOV.U32 R29, RZ, RZ, R38 ;  /* 0x000000ffff1d7224 */ /* 0x000fe200078e0026 */
[----:B------:R-:W-:Y:S01]  /*71f50*/  STL [R1+0x174c], R35 ;  /* 0x00174c2301007387 */ /* 0x000fe20000100800 */
[----:B------:R1:W-:Y:S02]  /*71f60*/  STL [R1+0x1748], R36 ;  /* 0x0017482401007387 */ /* 0x0003e40000100800 */
[----:B------:R-:W2:Y:S01]  /*71f70*/  LDL.LU.64 R54, [R1+0xed0] ;  /* 0x000ed00001367983 */ /* 0x000ea20000300a00 */
[----:B------:R1:W-:Y:S02]  /*71f80*/  LDGSTS.E [R33+0x3b000], [R28.64], P1 ;  /* 0x3b0000001c217fae */ /* 0x0003e40008921844 */
[----:B-1----:R-:W-:Y:S01]  /*71f90*/  MOV R28, R35 ;  /* 0x00000023001c7202 */ /* 0x002fe20000000f00 */
[----:B------:R-:W-:-:S05]  /*71fa0*/  IMAD.MOV.U32 R29, RZ, RZ, R36 ;  /* 0x000000ffff1d7224 */ /* 0x000fca00078e0024 */
[----:B------:R1:W-:Y:S01]  /*71fb0*/  LDGSTS.E [R33+0x3b200], [R28.64], P1 ;  /* 0x3b2000001c217fae */ /* 0x0003e20008921844 */
[-C--:B---3--:R-:W-:Y:S02]  /*71fc0*/  IADD3 R32, P2, R32, R56.reuse, RZ ;  /* 0x0000003820207210 */ /* 0x088fe40007f5e0ff */
[----:B----4-:R-:W-:-:S03]  /*71fd0*/  IADD3 R30, P3, R30, R56, RZ ;  /* 0x000000381e1e7210 */ /* 0x010fc60007f7e0ff */
[----:B------:R-:W-:Y:S01]  /*71fe0*/  STL [R1+0x1754], R32 ;  /* 0x0017542001007387 */ /* 0x000fe20000100800 */
[----:B------:R-:W-:Y:S01]  /*71ff0*/  IMAD.X R34, R34, 0x1, R2, P2 ;  /* 0x0000000122227824 */ /* 0x000fe200010e0602 */
[----:B------:R-:W-:-:S04]  /*72000*/  IADD3.X R31, R31, R2, RZ, P3, !PT ;  /* 0x000000021f1f7210 */ /* 0x000fc80001ffe4ff */
[----:B------:R3:W-:Y:S01]  /*72010*/  STL [R1+0x1750], R34 ;  /* 0x0017502201007387 */ /* 0x0007e20000100800 */
[----:B------:R-:W-:Y:S02]  /*72020*/  STL [R1+0x175c], R30 ;  /* 0x00175c1e01007387 */ /* 0x000fe40000100800 */
[----:B------:R-:W4:Y:S02]  /*72030*/  LDL.LU.64 R36, [R1+0xec8] ;  /* 0x000ec80001247983 */ /* 0x000f240000300a00 */
[----:B-1----:R-:W-:Y:S02]  /*72040*/  IMAD.MOV.U32 R28, RZ, RZ, R32 ;  /* 0x000000ffff1c7224 */ /* 0x002fe400078e0020 */
[----:B------:R-:W-:Y:S01]  /*72050*/  IMAD.MOV.U32 R29, RZ, RZ, R34 ;  /* 0x000000ffff1d7224 */ /* 0x000fe200078e0022 */
[----:B------:R1:W-:Y:S04]  /*72060*/  STL [R1+0x1758], R31 ;  /* 0x0017581f01007387 */ /* 0x0003e80000100800 */
[----:B------:R1:W-:Y:S04]  /*72070*/  LDGSTS.E [R33+0x3b400], [R28.64], P1 ;  /* 0x3b4000001c217fae */ /* 0x0003e80008921844 */
[----:B---3--:R-:W3:Y:S01]  /*72080*/  LDL.LU.64 R34, [R1+0xec0] ;  /* 0x000ec00001227983 */ /* 0x008ee20000300a00 */
[----:B-1----:R-:W-:Y:S01]  /*72090*/  MOV R28, R30 ;  /* 0x0000001e001c7202 */ /* 0x002fe20000000f00 */
[----:B------:R-:W-:-:S02]  /*720a0*/  IMAD.MOV.U32 R29, RZ, RZ, R31 ;  /* 0x000000ffff1d7224 */ /* 0x000fc400078e001f */
[----:B------:R-:W3:Y:S01]  /*720b0*/  LDL.LU.64 R30, [R1+0xeb8] ;  /* 0x000eb800011e7983 */ /* 0x000ee20000300a00 */
[----:B------:R-:W3:Y:S02]  /*720c0*/  LDL.LU.64 R52, [R1+0xe50] ;  /* 0x000e500001347983 */ /* 0x000ee40000300a00 */
[----:B------:R-:W3:Y:S02]  /*720d0*/  LDL.LU.64 R40, [R1+0xe48] ;  /* 0x000e480001287983 */ /* 0x000ee40000300a00 */
[----:B------:R-:W3:Y:S01]  /*720e0*/  LDL.LU.64 R42, [R1+0xe40] ;  /* 0x000e4000012a7983 */ /* 0x000ee20000300a00 */
[----:B------:R-:W3:Y:S01]  /*720f0*/  LDL.LU.64 R50, [R1+0xe38] ;  /* 0x000e380001327983 */ /* 0x000ee20000300a00 */
[----:B------:R-:W3:Y:S02]  /*72100*/  LDL.LU R49, [R1+0x1dc0] ;  /* 0x001dc00001317983 */ /* 0x000ee40000300800 */
[----:B------:R-:W3:Y:S02]  /*72110*/  LDL.LU R48, [R1+0x1dcc] ;  /* 0x001dcc0001307983 */ /* 0x000ee40000300800 */
[----:B------:R-:W3:Y:S01]  /*72120*/  LDL.LU R47, [R1+0x1db8] ;  /* 0x001db800012f7983 */ /* 0x000ee20000300800 */
[----:B------:R-:W3:Y:S01]  /*72130*/  LDL.LU R46, [R1+0x1dc4] ;  /* 0x001dc400012e7983 */ /* 0x000ee20000300800 */
[----:B------:R-:W3:Y:S02]  /*72140*/  LDL.LU R45, [R1+0x1db0] ;  /* 0x001db000012d7983 */ /* 0x000ee40000300800 */
[----:B------:R-:W3:Y:S01]  /*72150*/  LDL.LU R44, [R1+0x1dbc] ;  /* 0x001dbc00012c7983 */ /* 0x000ee20000300800 */
[----:B------:R1:W-:Y:S01]  /*72160*/  LDGSTS.E [R33+0x3b600], [R28.64], P1 ;  /* 0x3b6000001c217fae */ /* 0x0003e20008921844 */
[----:B------:R-:W-:-:S04]  /*72170*/  ISETP.GT.AND P1, PT, R3, 0x7a, PT ;  /* 0x0000007a0300780c */ /* 0x000fc80003f24270 */
[----:B------:R-:W-:Y:S01]  /*72180*/  SEL R0, RZ, 0x4, !P1 ;  /* 0x00000004ff007807 */ /* 0x000fe20004800000 */
[----:B------:R-:W-:-:S03]  /*72190*/  ISETP.GT.AND P1, PT, R3, 0x7e, PT ;  /* 0x0000007e0300780c */ /* 0x000fc60003f24270 */
[----:B------:R-:W-:Y:S02]  /*721a0*/  SEL R0, R0, RZ, !P0 ;  /* 0x000000ff00007207 */ /* 0x000fe40004000000 */
[----:B------:R-:W-:Y:S02]  /*721b0*/  ISETP.GT.AND P3, PT, R3, 0x3, PT ;  /* 0x000000030300780c */ /* 0x000fe40003f64270 */
[----:B------:R-:W-:Y:S01]  /*721c0*/  ISETP.NE.U32.AND P2, PT, R0, RZ, PT ;  /* 0x000000ff0000720c */ /* 0x000fe20003f45070 */
[----:B------:R-:W-:Y:S01]  /*721d0*/  SEL R0, RZ, 0x4, !P1 ;  /* 0x00000004ff007807 */ /* 0x000fe20004800000 */
[----:B-1----:R-:W-:-:S03]  /*721e0*/  SEL R28, RZ, 0x4, !P3 ;  /* 0x00000004ff1c7807 */ /* 0x002fc60005800000 */
[----:B------:R-:W-:Y:S02]  /*721f0*/  SEL R0, R0, RZ, !P0 ;  /* 0x000000ff00007207 */ /* 0x000fe40004000000 */
[----:B------:R-:W-:Y:S02]  /*72200*/  SEL R28, R28, RZ, !P0 ;  /* 0x000000ff1c1c7207 */ /* 0x000fe40004000000 */
[----:B------:R-:W-:Y:S02]  /*72210*/  ISETP.NE.U32.AND P3, PT, R0, RZ, PT ;  /* 0x000000ff0000720c */ /* 0x000fe40003f65070 */
[----:B------:R-:W-:Y:S02]  /*72220*/  ISETP.NE.U32.AND P1, PT, R28, RZ, PT ;  /* 0x000000ff1c00720c */ /* 0x000fe40003f25070 */
[----:B--2---:R-:W-:-:S05]  /*72230*/  IADD3 R39, P4, R54, R56, RZ ;  /* 0x0000003836277210 */ /* 0x004fca0007f9e0ff */
[----:B------:R-:W-:Y:S02]  /*72240*/  IMAD.X R0, R55, 0x1, R2, P4 ;  /* 0x0000000137007824 */ /* 0x000fe400020e0602 */
[----:B------:R-:W-:Y:S02]  /*72250*/  IMAD.MOV.U32 R172, RZ, RZ, R39 ;  /* 0x000000ffffac7224 */ /* 0x000fe400078e0027 */
[----:B------:R-:W-:-:S05]  /*72260*/  IMAD.MOV.U32 R173, RZ, RZ, R0 ;  /* 0x000000ffffad7224 */ /* 0x000fca00078e0000 */
[----:B------:R1:W-:Y:S01]  /*72270*/  LDGSTS.E [R33+0x3d000], [R172.64], P2 ;  /* 0x3d000000ac217fae */ /* 0x0003e20009121844 */
[----:B----4-:R-:W-:-:S04]  /*72280*/  IADD3 R38, P4, R36, R56, RZ ;  /* 0x0000003824267210 */ /* 0x010fc80007f9e0ff */
[----:B------:R-:W-:Y:S02]  /*72290*/  IADD3.X R28, R37, R2, RZ, P4, !PT ;  /* 0x00000002251c7210 */ /* 0x000fe400027fe4ff */
[----:B---3--:R-:W-:-:S05]  /*722a0*/  IADD3 R37, P4, R34, R56, RZ ;  /* 0x0000003822257210 */ /* 0x008fca0007f9e0ff */
[----:B------:R-:W-:Y:S01]  /*722b0*/  IMAD.X R29, R35, 0x1, R2, P4 ;  /* 0x00000001231d7824 */ /* 0x000fe200020e0602 */
[----:B------:R-:W-:-:S05]  /*722c0*/  IADD3 R36, P4, R30, R56, RZ ;  /* 0x000000381e247210 */ /* 0x000fca0007f9e0ff */
[----:B------:R-:W-:Y:S01]  /*722d0*/  IMAD.X R30, R31, 0x1, R2, P4 ;  /* 0x000000011f1e7824 */ /* 0x000fe200020e0602 */
[----:B------:R-:W-:-:S04]  /*722e0*/  IADD3 R35, P4, R52, R56, RZ ;  /* 0x0000003834237210 */ /* 0x000fc80007f9e0ff */
[----:B------:R-:W-:Y:S01]  /*722f0*/  IADD3.X R31, R53, R2, RZ, P4, !PT ;  /* 0x00000002351f7210 */ /* 0x000fe200027fe4ff */
[----:B------:R-:W-:-:S05]  /*72300*/  IADD3 R34, P4, R40, R56, RZ ;  /* 0x0000003828227210 */ /* 0x000fca0007f9e0ff */
[----:B------:R-:W-:Y:S01]  /*72310*/  IMAD.X R32, R41, 0x1, R2, P4 ;  /* 0x0000000129207824 */ /* 0x000fe200020e0602 */
[----:B------:R-:W-:-:S05]  /*72320*/  IADD3 R41, P4, R42, R56, RZ ;  /* 0x000000382a297210 */ /* 0x000fca0007f9e0ff */
[----:B------:R-:W-:Y:S01]  /*72330*/  IMAD.X R40, R43, 0x1, R2, P4 ;  /* 0x000000012b287824 */ /* 0x000fe200020e0602 */
[----:B------:R-:W-:Y:S02]  /*72340*/  IADD3 R43, P4, R50, R56, RZ ;  /* 0x00000038322b7210 */ /* 0x000fe40007f9e0ff */
[----:B------:R-:W-:Y:S02]  /*72350*/  MOV R170, R38 ;  /* 0x0000002600aa7202 */ /* 0x000fe40000000f00 */
[----:B------:R-:W-:Y:S02]  /*72360*/  IADD3.X R42, R51, R2, RZ, P4, !PT ;  /* 0x00000002332a7210 */ /* 0x000fe400027fe4ff */
[----:B------:R-:W-:Y:S01]  /*72370*/  LOP3.LUT R41, R41, R40, RZ, 0x3c, !PT ;  /* 0x0000002829297212 */ /* 0x000fe200078e3cff */
[----:B------:R-:W-:Y:S02]  /*72380*/  IADD3 R48, P4, R48, R56, RZ ;  /* 0x0000003830307210 */ /* 0x000fe40007f9e0ff */
[----:B------:R-:W-:-:S02]  /*72390*/  IMAD.MOV.U32 R171, RZ, RZ, R28 ;  /* 0x000000ffffab7224 */ /* 0x000fc400078e001c */
[----:B------:R-:W-:Y:S01]  /*723a0*/  IMAD.MOV.U32 R168, RZ, RZ, R37 ;  /* 0x000000ffffa87224 */ /* 0x000fe200078e0025 */
[----:B------:R-:W-:Y:S02]  /*723b0*/  MOV R169, R29 ;  /* 0x0000001d00a97202 */ /* 0x000fe40000000f00 */
[C---:B------:R-:W-:Y:S01]  /*723c0*/  LOP3.LUT R40, R41.reuse, R40, RZ, 0x3c, !PT ;  /* 0x0000002829287212 */ /* 0x040fe200078e3cff */
[----:B------:R-:W-:Y:S02]  /*723d0*/  IMAD.MOV.U32 R58, RZ, RZ, R36 ;  /* 0x000000ffff3a7224 */ /* 0x000fe400078e0024 */
[----:B------:R-:W-:Y:S01]  /*723e0*/  IMAD.MOV.U32 R59, RZ, RZ, R30 ;  /* 0x000000ffff3b7224 */ /* 0x000fe200078e001e */
[----:B------:R-:W-:Y:S01]  /*723f0*/  STL [R1+0x1dcc], R48 ;  /* 0x001dcc3001007387 */ /* 0x000fe20000100800 */
[----:B------:R-:W-:Y:S01]  /*72400*/  MOV R54, R35 ;  /* 0x0000002300367202 */ /* 0x000fe20000000f00 */
[----:B------:R-:W-:Y:S02]  /*72410*/  IMAD.MOV.U32 R55, RZ, RZ, R31 ;  /* 0x000000ffff377224 */ /* 0x000fe400078e001f */
[----:B------:R-:W-:Y:S02]  /*72420*/  STL.64 [R1+0xed0], R172 ;  /* 0x000ed0ac01007387 */ /* 0x000fe40000100a00 */
[----:B------:R-:W-:Y:S01]  /*72430*/  IMAD.MOV.U32 R52, RZ, RZ, R34 ;  /* 0x000000ffff347224 */ /* 0x000fe200078e0022 */
[----:B------:R-:W-:Y:S01]  /*72440*/  MOV R53, R32 ;  /* 0x0000002000357202 */ /* 0x000fe20000000f00 */
[----:B------:R-:W-:Y:S01]  /*72450*/  STL.64 [R1+0xec8], R170 ;  /* 0x000ec8aa01007387 */ /* 0x000fe20000100a00 */
[----:B------:R-:W-:Y:S01]  /*72460*/  LOP3.LUT R41, R41, R40, RZ, 0x3c, !PT ;  /* 0x0000002829297212 */ /* 0x000fe200078e3cff */
[----:B------:R-:W-:Y:S02]  /*72470*/  STL.64 [R1+0xec0], R168 ;  /* 0x000ec0a801007387 */ /* 0x000fe40000100a00 */
[----:B------:R-:W-:-:S02]  /*72480*/  IMAD.MOV.U32 R50, RZ, RZ, R43 ;  /* 0x000000ffff327224 */ /* 0x000fc400078e002b */
[----:B------:R-:W-:Y:S01]  /*72490*/  IMAD.MOV.U32 R51, RZ, RZ, R42 ;  /* 0x000000ffff337224 */ /* 0x000fe200078e002a */
[----:B------:R-:W-:Y:S01]  /*724a0*/  STL.64 [R1+0xeb8], R58 ;  /* 0x000eb83a01007387 */ /* 0x000fe20000100a00 */
[----:B------:R-:W-:Y:S02]  /*724b0*/  STL.64 [R1+0xe50], R54 ;  /* 0x000e503601007387 */ /* 0x000fe40000100a00 */
[----:B------:R-:W-:Y:S02]  /*724c0*/  STL.64 [R1+0xe48], R52 ;  /* 0x000e483401007387 */ /* 0x000fe40000100a00 */
[----:B------:R2:W-:Y:S01]  /*724d0*/  STL.64 [R1+0xe40], R40 ;  /* 0x000e402801007387 */ /* 0x0005e20000100a00 */
[----:B------:R-:W-:Y:S01]  /*724e0*/  STL.64 [R1+0xe38], R50 ;  /* 0x000e383201007387 */ /* 0x000fe20000100a00 */
[----:B------:R-:W3:Y:S02]  /*724f0*/  LDL.LU R32, [R1+0x1db4] ;  /* 0x001db40001207983 */ /* 0x000ee40000300800 */
[----:B------:R-:W4:Y:S02]  /*72500*/  LDL.LU R30, [R1+0x1d4c] ;  /* 0x001d4c00011e7983 */ /* 0x000f240000300800 */
[----:B------:R-:W4:Y:S01]  /*72510*/  LDL.LU R42, [R1+0x1d88] ;  /* 0x001d8800012a7983 */ /* 0x000f220000300800 */
[----:B------:R-:W4:Y:S04]  /*72520*/  LDL.LU R31, [R1+0x1d40] ;  /* 0x001d4000011f7983 */ /* 0x000f280000300800 */
[----:B------:R1:W-:Y:S01]  /*72530*/  LDGSTS.E [R33+0x3d200], [R170.64], P2 ;  /* 0x3d200000aa217fae */ /* 0x0003e20009121844 */
[----:B------:R-:W-:-:S02]  /*72540*/  IMAD.X R49, R49, 0x1, R2, P4 ;  /* 0x0000000131317824 */ /* 0x000fc400020e0602 */
[----:B------:R1:W-:Y:S02]  /*72550*/  LDGSTS.E [R33+0x3d400], [R168.64], P2 ;  /* 0x3d400000a8217fae */ /* 0x0003e40009121844 */
[----:B------:R1:W-:Y:S01]  /*72560*/  LDGSTS.E [R33+0x3d600], [R58.64], P2 ;  /* 0x3d6000003a217fae */ /* 0x0003e20009121844 */
[----:B------:R1:W-:Y:S01]  /*72570*/  LDGSTS.E [R33+0x3f000], [R54.64], P3 ;  /* 0x3f00000036217fae */ /* 0x0003e20009921844 */
[----:B------:R1:W-:Y:S02]  /*72580*/  LDGSTS.E [R33+0x3f200], [R52.64], P3 ;  /* 0x3f20000034217fae */ /* 0x0003e40009921844 */
[----:B------:R2:W-:Y:S01]  /*72590*/  LDGSTS.E [R33+0x3f400], [R40.64], P3 ;  /* 0x3f40000028217fae */ /* 0x0005e20009921844 */
[----:B------:R-:W-:Y:S01]  /*725a0*/  STL [R1+0x1dc0], R49 ;  /* 0x001dc03101007387 */ /* 0x000fe20000100800 */
[-C--:B------:R-:W-:Y:S01]  /*725b0*/  IADD3 R46, P2, R46, R56.reuse, RZ ;  /* 0x000000382e2e7210 */ /* 0x080fe20007f5e0ff */
[----:B------:R1:W-:Y:S02]  /*725c0*/  LDGSTS.E [R33+0x3f600], [R50.64], P3 ;  /* 0x3f60000032217fae */ /* 0x0003e40009921844 */
[----:B--2---:R-:W2:Y:S01]  /*725d0*/  LDL.LU R41, [R1+0x1d38] ;  /* 0x001d380001297983 */ /* 0x004ea20000300800 */
[----:B------:R-:W2:Y:S02]  /*725e0*/  LDL.LU R40, [R1+0x1d44] ;  /* 0x001d440001287983 */ /* 0x000ea40000300800 */
[----:B------:R-:W2:Y:S02]  /*725f0*/  LDL.LU R39, [R1+0x1d30] ;  /* 0x001d300001277983 */ /* 0x000ea40000300800 */
[----:B------:R-:W2:Y:S01]  /*72600*/  LDL.LU R38, [R1+0x1d3c] ;  /* 0x001d3c0001267983 */ /* 0x000ea20000300800 */
[----:B------:R-:W-:Y:S01]  /*72610*/  IADD3 R44, P3, R44, R56, RZ ;  /* 0x000000382c2c7210 */ /* 0x000fe20007f7e0ff */
[----:B------:R-:W-:Y:S01]  /*72620*/  IMAD.X R47, R47, 0x1, R2, P2 ;  /* 0x000000012f2f7824 */ /* 0x000fe200010e0602 */
[----:B------:R-:W-:Y:S02]  /*72630*/  STL [R1+0x1dc4], R46 ;  /* 0x001dc42e01007387 */ /* 0x000fe40000100800 */
[----:B------:R-:W-:-:S02]  /*72640*/  IADD3.X R45, R45, R2, RZ, P3, !PT ;  /* 0x000000022d2d7210 */ /* 0x000fc40001ffe4ff */
[----:B------:R-:W-:Y:S01]  /*72650*/  STL [R1+0x1db8], R47 ;  /* 0x001db82f01007387 */ /* 0x000fe20000100800 */
[----:B------:R-:W-:Y:S02]  /*72660*/  STL [R1+0x1dbc], R44 ;  /* 0x001dbc2c01007387 */ /* 0x000fe40000100800 */
[----:B------:R-:W-:Y:S02]  /*72670*/  STL [R1+0x1db0], R45 ;  /* 0x001db02d01007387 */ /* 0x000fe40000100800 */
[----:B------:R-:W2:Y:S01]  /*72680*/  LDL.LU R37, [R1+0x1d08] ;  /* 0x001d080001257983 */ /* 0x000ea20000300800 */
[----:B------:R-:W2:Y:S01]  /*72690*/  LDL.LU R36, [R1+0x1d34] ;  /* 0x001d340001247983 */ /* 0x000ea20000300800 */
[----:B------:R-:W2:Y:S02]  /*726a0*/  LDL.LU R35, [R1+0x1cc0] ;  /* 0x001cc00001237983 */ /* 0x000ea40000300800 */
[----:B------:R-:W2:Y:S01]  /*726b0*/  LDL.LU R34, [R1+0x1ccc] ;  /* 0x001ccc0001227983 */ /* 0x000ea20000300800 */
[----:B------:R-:W-:-:S04]  /*726c0*/  SHF.L.U32 R251, R57, 0x2, RZ ;  /* 0x0000000239fb7819 */ /* 0x000fc800000006ff */
[----:B------:R-:W-:Y:S02]  /*726d0*/  LOP3.LUT R62, R251, 0x60, RZ, 0x3c, !PT ;  /* 0x00000060fb3e7812 */ /* 0x000fe400078e3cff */
[----:B------:R-:W-:Y:S01]  /*726e0*/  MOV R28, R48 ;  /* 0x00000030001c7202 */ /* 0x000fe20000000f00 */
[----:B------:R-:W-:Y:S02]  /*726f0*/  IMAD.MOV.U32 R29, RZ, RZ, R49 ;  /* 0x000000ffff1d7224 */ /* 0x000fe400078e0031 */
[----:B------:R-:W-:-:S05]  /*72700*/  IMAD R0, R60, 0x40000, R62 ;  /* 0x000400003c007824 */ /* 0x000fca00078e023e */
[----:B------:R1:W-:Y:S01]  /*72710*/  LDGSTS.E [R0+0x1800], [R28.64], P1 ;  /* 0x018000001c007fae */ /* 0x0003e20008921844 */
[----:B------:R-:W-:Y:S01]  /*72720*/  ISETP.GT.AND P2, PT, R3, 0x7, PT ;  /* 0x000000070300780c */ /* 0x000fe20003f44270 */
[----:B-1----:R-:W-:Y:S02]  /*72730*/  IMAD.MOV.U32 R28, RZ, RZ, R46 ;  /* 0x000000ffff1c7224 */ /* 0x002fe400078e002e */
[----:B------:R-:W-:-:S05]  /*72740*/  IMAD.MOV.U32 R29, RZ, RZ, R47 ;  /* 0x000000ffff1d7224 */ /* 0x000fca00078e002f */
[----:B------:R1:W-:Y:S02]  /*72750*/  LDGSTS.E [R0+0x1a00], [R28.64], P1 ;  /* 0x01a000001c007fae */ /* 0x0003e40008921844 */
[----:B-1----:R-:W-:Y:S01]  /*72760*/  MOV R28, R44 ;  /* 0x0000002c001c7202 */ /* 0x002fe20000000f00 */
[----:B------:R-:W-:-:S05]  /*72770*/  IMAD.MOV.U32 R29, RZ, RZ, R45 ;  /* 0x000000ffff1d7224 */ /* 0x000fca00078e002d */
[----:B------:R1:W-:Y:S02]  /*72780*/  LDGSTS.E [R0+0x1c00], [R28.64], P1 ;  /* 0x01c000001c007fae */ /* 0x0003e40008921844 */
[----:B-1----:R-:W-:-:S04]  /*72790*/  SEL R28, RZ, 0x4, !P2 ;  /* 0x00000004ff1c7807 */ /* 0x002fc80005000000 */
[----:B------:R-:W-:-:S04]  /*727a0*/  SEL R28, R28, RZ, !P0 ;  /* 0x000000ff1c1c7207 */ /* 0x000fc80004000000 */
[----:B------:R-:W-:Y:S02]  /*727b0*/  ISETP.NE.U32.AND P2, PT, R28, RZ, PT ;  /* 0x000000ff1c00720c */ /* 0x000fe40003f45070 */
[-C--:B---3--:R-:W-:Y:S02]  /*727c0*/  IADD3 R32, P3, R32, R56.reuse, RZ ;  /* 0x0000003820207210 */ /* 0x088fe40007f7e0ff */
[----:B----4-:R-:W-:-:S03]  /*727d0*/  IADD3 R30, P4, R30, R56, RZ ;  /* 0x000000381e1e7210 */ /* 0x010fc60007f9e0ff */
[----:B------:R-:W-:Y:S01]  /*727e0*/  IMAD.X R42, R42, 0x1, R2, P3 ;  /* 0x000000012a2a7824 */ /* 0x000fe200018e0602 */
[----:B------:R-:W-:Y:S01]  /*727f0*/  IADD3.X R31, R31, R2, RZ, P4, !PT ;  /* 0x000000021f1f7210 */ /* 0x000fe200027fe4ff */
[----:B------:R1:W-:Y:S01]  /*72800*/  STL [R1+0x1db4], R32 ;  /* 0x001db42001007387 */ /* 0x0003e20000100800 */
[----:B------:R-:W-:Y:S02]  /*72810*/  IMAD.MOV.U32 R28, RZ, RZ, R32 ;  /* 0x000000ffff1c7224 */ /* 0x000fe400078e0020 */
[----:B------:R-:W-:Y:S02]  /*72820*/  IMAD.MOV.U32 R29, RZ, RZ, R42 ;  /* 0x000000ffff1d7224 */ /* 0x000fe400078e002a */
[----:B------:R-:W-:Y:S01]  /*72830*/  STL [R1+0x1d88], R42 ;  /* 0x001d882a01007387 */ /* 0x000fe20000100800 */
[----:B------:R-:W-:Y:S01]  /*72840*/  STL [R1+0x1d4c], R30 ;  /* 0x001d4c1e01007387 */ /* 0x000fe20000100800 */
[----:B------:R3:W-:Y:S02]  /*72850*/  STL [R1+0x1d40], R31 ;  /* 0x001d401f01007387 */ /* 0x0007e40000100800 */
[----:B------:R-:W4:Y:S01]  /*72860*/  LDL.LU R33, [R1+0x1cb8] ;  /* 0x001cb80001217983 */ /* 0x000f220000300800 */
[----:B------:R3:W-:Y:S04]  /*72870*/  LDGSTS.E [R0+0x1e00], [R28.64], P1 ;  /* 0x01e000001c007fae */ /* 0x0007e80008921844 */
[----:B-1----:R-:W4:Y:S01]  /*72880*/  LDL.LU R32, [R1+0x1cc4] ;  /* 0x001cc40001207983 */ /* 0x002f220000300800 */
[----:B---3--:R-:W-:Y:S01]  /*72890*/  IMAD.MOV.U32 R29, RZ, RZ, R31 ;  /* 0x000000ffff1d7224 */ /* 0x008fe200078e001f */
[----:B------:R-:W-:-:S02]  /*728a0*/  MOV R28, R30 ;  /* 0x0000001e001c7202 */ /* 0x000fc40000000f00 */
[----:B------:R-:W3:Y:S01]  /*728b0*/  LDL.LU R31, [R1+0x1cb0] ;  /* 0x001cb000011f7983 */ /* 0x000ee20000300800 */
[----:B------:R-:W3:Y:S01]  /*728c0*/  LDL.LU R30, [R1+0x1cbc] ;  /* 0x001cbc00011e7983 */ /* 0x000ee20000300800 */
[-C--:B--2---:R-:W-:Y:S02]  /*728d0*/  IADD3 R40, P1, R40, R56.reuse, RZ ;  /* 0x0000003828287210 */ /* 0x084fe40007f3e0ff */
[----:B------:R-:W-:Y:S01]  /*728e0*/  IADD3 R38, P3, R38, R56, RZ ;  /* 0x0000003826267210 */ /* 0x000fe20007f7e0ff */
[----:B------:R1:W-:Y:S02]  /*728f0*/  LDGSTS.E [R0+0x3800], [R28.64], P2 ;  /* 0x038000001c007fae */ /* 0x0003e40009121844 */
[----:B------:R-:W-:Y:S01]  /*72900*/  IMAD.X R41, R41, 0x1, R2, P1 ;  /* 0x0000000129297824 */ /* 0x000fe200008e0602 */
[----:B------:R-:W-:Y:S01]  /*72910*/  IADD3.X R39, R39, R2, RZ, P3, !PT ;  /* 0x0000000227277210 */ /* 0x000fe20001ffe4ff */
[----:B------:R-:W-:Y:S03]  /*72920*/  STL [R1+0x1d44], R40 ;  /* 0x001d442801007387 */ /* 0x000fe60000100800 */
[----:B------:R2:W-:Y:S02]  /*72930*/  STL [R1+0x1d38], R41 ;  /* 0x001d382901007387 */ /* 0x0005e40000100800 */
[----:B------:R-:W-:Y:S01]  /*72940*/  STL [R1+0x1d3c], R38 ;  /* 0x001d3c2601007387 */ /* 0x000fe20000100800 */
[----:B------:R2:W-:Y:S01]  /*72950*/  STL [R1+0x1d30], R39 ;  /* 0x001d302701007387 */ /* 0x0005e20000100800 */
[----:B-1----:R-:W-:-:S02]  /*72960*/  IMAD.MOV.U32 R28, RZ, RZ, R40 ;  /* 0x000000ffff1c7224 */ /* 0x002fc400078e0028 */
[----:B------:R-:W-:Y:S02]  /*72970*/  IMAD.MOV.U32 R29, RZ, RZ, R41 ;  /* 0x000000ffff1d7224 */ /* 0x000fe400078e0029 */
[----:B--2---:R-:W4:Y:S04]  /*72980*/  LDL.LU R41, [R1+0x1c88] ;  /* 0x001c880001297983 */ /* 0x004f280000300800 */
[----:B------:R1:W-:Y:S01]  /*72990*/  LDGSTS.E [R0+0x3a00], [R28.64], P2 ;  /* 0x03a000001c007fae */ /* 0x0003e20009121844 */
[----:B------:R-:W4:Y:S01]  /*729a0*/  LDL.LU R40, [R1+0x1cb4] ;  /* 0x001cb40001287983 */ /* 0x000f220000300800 */
[----:B------:R-:W-:Y:S02]  /*729b0*/  ISETP.GT.AND P1, PT, R3, 0xb, PT ;  /* 0x0000000b0300780c */ /* 0x000fe40003f24270 */
[----:B------:R-:W-:-:S02]  /*729c0*/  IADD3 R36, P3, R36, R56, RZ ;  /* 0x0000003824247210 */ /* 0x000fc40007f7e0ff */
[----:B-1----:R-:W-:Y:S01]  /*729d0*/  MOV R28, R38 ;  /* 0x00000026001c7202 */ /* 0x002fe20000000f00 */
[----:B------:R-:W-:Y:S02]  /*729e0*/  IMAD.MOV.U32 R29, RZ, RZ, R39 ;  /* 0x000000ffff1d7224 */ /* 0x000fe400078e0027 */
[----:B------:R-:W4:Y:S01]  /*729f0*/  LDL.LU R39, [R1+0x1c40] ;  /* 0x001c400001277983 */ /* 0x000f220000300800 */
[----:B------:R-:W4:Y:S03]  /*72a00*/  LDL.LU R38, [R1+0x1c4c] ;  /* 0x001c4c0001267983 */ /* 0x000f260000300800 */
[----:B------:R1:W-:Y:S01]  /*72a10*/  LDGSTS.E [R0+0x3c00], [R28.64], P2 ;  /* 0x03c000001c007fae */ /* 0x0003e20009121844 */
[----:B------:R-:W-:Y:S01]  /*72a20*/  IADD3 R34, P4, R34, R56, RZ ;  /* 0x0000003822227210 */ /* 0x000fe20007f9e0ff */
[----:B------:R-:W-:Y:S02]  /*72a30*/  IMAD.X R37, R37, 0x1, R2, P3 ;  /* 0x0000000125257824 */ /* 0x000fe400018e0602 */
[----:B------:R-:W-:Y:S01]  /*72a40*/  STL [R1+0x1d34], R36 ;  /* 0x001d342401007387 */ /* 0x000fe20000100800 */
[----:B------:R-:W-:-:S02]  /*72a50*/  IADD3.X R35, R35, R2, RZ, P4, !PT ;  /* 0x0000000223237210 */ /* 0x000fc400027fe4ff */
[----:B-1----:R-:W-:-:S04]  /*72a60*/  SEL R28, RZ, 0x4, !P1 ;  /* 0x00000004ff1c7807 */ /* 0x002fc80004800000 */
[----:B------:R-:W-:Y:S01]  /*72a70*/  SEL R28, R28, RZ, !P0 ;  /* 0x000000ff1c1c7207 */ /* 0x000fe20004000000 */
[----:B------:R-:W-:Y:S01]  /*72a80*/  IMAD.MOV.U32 R29, RZ, RZ, R37 ;  /* 0x000000ffff1d7224 */ /* 0x000fe200078e0025 */
[----:B------:R1:W-:Y:S02]  /*72a90*/  STL [R1+0x1d08], R37 ;  /* 0x001d082501007387 */ /* 0x0003e40000100800 */
[----:B------:R-:W-:Y:S01]  /*72aa0*/  ISETP.NE.U32.AND P1, PT, R28, RZ, PT ;  /* 0x000000ff1c00720c */ /* 0x000fe20003f25070 */
[----:B------:R-:W-:Y:S01]  /*72ab0*/  IMAD.MOV.U32 R28, RZ, RZ, R36 ;  /* 0x000000ffff1c7224 */ /* 0x000fe200078e0024 */
[----:B------:R-:W-:Y:S01]  /*72ac0*/  STL [R1+0x1ccc], R34 ;  /* 0x001ccc2201007387 */ /* 0x000fe20000100800 */
[----:B------:R1:W-:Y:S03]  /*72ad0*/  STL [R1+0x1cc0], R35 ;  /* 0x001cc02301007387 */ /* 0x0003e60000100800 */
[----:B------:R1:W-:Y:S04]  /*72ae0*/  LDGSTS.E [R0+0x3e00], [R28.64], P2 ;  /* 0x03e000001c007fae */ /* 0x0003e80009121844 */
[----:B-1----:R-:W4:Y:S01]  /*72af0*/  LDL.LU R37, [R1+0x1c38] ;  /* 0x001c380001257983 */ /* 0x002f220000300800 */
[----:B------:R-:W4:Y:S02]  /*72b00*/  LDL.LU R36, [R1+0x1c44] ;  /* 0x001c440001247983 */ /* 0x000f240000300800 */
[----:B------:R-:W-:Y:S01]  /*72b10*/  IMAD.MOV.U32 R29, RZ, RZ, R35 ;  /* 0x000000ffff1d7224 */ /* 0x000fe200078e0023 */
[----:B------:R-:W-:Y:S01]  /*72b20*/  MOV R28, R34 ;  /* 0x00000022001c7202 */ /* 0x000fe20000000f00 */
[----:B------:R-:W4:Y:S01]  /*72b30*/  LDL.LU R35, [R1+0x1c30] ;  /* 0x001c300001237983 */ /* 0x000f220000300800 */
[----:B------:R-:W4:Y:S03]  /*72b40*/  LDL.LU R34, [R1+0x1c3c] ;  /* 0x001c3c0001227983 */ /* 0x000f260000300800 */
[----:B------:R1:W-:Y:S01]  /*72b50*/  LDGSTS.E [R0+0x5800], [R28.64], P1 ;  /* 0x058000001c007fae */ /* 0x0003e20008921844 */
[----:B----4-:R-:W-:-:S05]  /*72b60*/  IADD3 R32, P2, R32, R56, RZ ;  /* 0x0000003820207210 */ /* 0x010fca0007f5e0ff */
[----:B------:R-:W-:Y:S01]  /*72b70*/  IMAD.X R33, R33, 0x1, R2, P2 ;  /* 0x0000000121217824 */ /* 0x000fe200010e0602 */
[----:B------:R-:W-:Y:S01]  /*72b80*/  STL [R1+0x1cc4], R32 ;  /* 0x001cc42001007387 */ /* 0x000fe20000100800 */
[----:B-1----:R-:W-:Y:S01]  /*72b90*/  IMAD.MOV.U32 R28, RZ, RZ, R32 ;  /* 0x000000ffff1c7224 */ /* 0x002fe200078e0020 */
[----:B---3--:R-:W-:Y:S01]  /*72ba0*/  IADD3 R30, P3, R30, R56, RZ ;  /* 0x000000381e1e7210 */ /* 0x008fe20007f7e0ff */
[----:B------:R-:W-:-:S03]  /*72bb0*/  IMAD.MOV.U32 R29, RZ, RZ, R33 ;  /* 0x000000ffff1d7224 */ /* 0x000fc600078e0021 */
[----:B------:R-:W-:Y:S01]  /*72bc0*/  IADD3.X R31, R31, R2, RZ, P3, !PT ;  /* 0x000000021f1f7210 */ /* 0x000fe20001ffe4ff */
[----:B------:R1:W-:Y:S01]  /*72bd0*/  STL [R1+0x1cb8], R33 ;  /* 0x001cb82101007387 */ /* 0x0003e20000100800 */
[----:B------:R-:W-:Y:S03]  /*72be0*/  STL [R1+0x1cbc], R30 ;  /* 0x001cbc1e01007387 */ /* 0x000fe60000100800 */
[----:B------:R3:W-:Y:S04]  /*72bf0*/  LDGSTS.E [R0+0x5a00], [R28.64], P1 ;  /* 0x05a000001c007fae */ /* 0x0007e80008921844 */
[----:B------:R4:W-:Y:S01]  /*72c00*/  STL [R1+0x1cb0], R31 ;  /* 0x001cb01f01007387 */ /* 0x0009e20000100800 */
[----:B------:R-:W-:-:S03]  /*72c10*/  ISETP.GT.AND P2, PT, R3, 0xf, PT ;  /* 0x0000000f0300780c */ /* 0x000fc60003f44270 */
[----:B-1----:R-:W2:Y:S01]  /*72c20*/  LDL.LU R33, [R1+0x1c08] ;  /* 0x001c080001217983 */ /* 0x002ea20000300800 */
[----:B------:R-:W2:Y:S01]  /*72c30*/  LDL.LU R32, [R1+0x1c34] ;  /* 0x001c340001207983 */ /* 0x000ea20000300800 */
[----:B---3--:R-:W-:Y:S01]  /*72c40*/  MOV R28, R30 ;  /* 0x0000001e001c7202 */ /* 0x008fe20000000f00 */
[----:B------:R-:W-:Y:S02]  /*72c50*/  IMAD.MOV.U32 R29, RZ, RZ, R31 ;  /* 0x000000ffff1d7224 */ /* 0x000fe400078e001f */
[----:B----4-:R-:W3:Y:S01]  /*72c60*/  LDL.LU R31, [R1+0x1bc0] ;  /* 0x001bc000011f7983 */ /* 0x010ee20000300800 */
[----:B------:R-:W4:Y:S03]  /*72c70*/  LDL.LU R30, [R1+0x1bcc] ;  /* 0x001bcc00011e7983 */ /* 0x000f260000300800 */
[----:B------:R1:W-:Y:S01]  /*72c80*/  LDGSTS.E [R0+0x5c00], [R28.64], P1 ;  /* 0x05c000001c007fae */ /* 0x0003e20008921844 */
[----:B------:R-:W-:-:S05]  /*72c90*/  IADD3 R40, P3, R40, R56, RZ ;  /* 0x0000003828287210 */ /* 0x000fca0007f7e0ff */
[----:B------:R-:W-:Y:S01]  /*72ca0*/  IMAD.X R41, R41, 0x1, R2, P3 ;  /* 0x0000000129297824 */ /* 0x000fe200018e0602 */
[----:B-1----:R-:W-:Y:S02]  /*72cb0*/  SEL R28, RZ, 0x4, !P2 ;  /* 0x00000004ff1c7807 */ /* 0x002fe40005000000 */
[----:B------:R-:W-:Y:S02]  /*72cc0*/  IADD3 R38, P4, R38, R56, RZ ;  /* 0x0000003826267210 */ /* 0x000fe40007f9e0ff */
[----:B------:R-:W-:Y:S02]  /*72cd0*/  SEL R28, R28, RZ, !P0 ;  /* 0x000000ff1c1c7207 */ /* 0x000fe40004000000 */
[----:B------:R-:W-:Y:S01]  /*72ce0*/  IADD3.X R39, R39, R2, RZ, P4, !PT ;  /* 0x0000000227277210 */ /* 0x000fe200027fe4ff */
[----:B------:R-:W-:Y:S01]  /*72cf0*/  STL [R1+0x1cb4], R40 ;  /* 0x001cb42801007387 */ /* 0x000fe20000100800 */
[----:B------:R-:W-:Y:S01]  /*72d00*/  IMAD.MOV.U32 R29, RZ, RZ, R41 ;  /* 0x000000ffff1d7224 */ /* 0x000fe200078e0029 */
[----:B------:R-:W-:Y:S01]  /*72d10*/  ISETP.NE.U32.AND P2, PT, R28, RZ, PT ;  /* 0x000000ff1c00720c */ /* 0x000fe20003f45070 */
[----:B------:R-:W-:Y:S01]  /*72d20*/  IMAD.MOV.U32 R28, RZ, RZ, R40 ;  /* 0x000000ffff1c7224 */ /* 0x000fe200078e0028 */
[----:B------:R1:W-:Y:S01]  /*72d30*/  STL [R1+0x1c88], R41 ;  /* 0x001c882901007387 */ /* 0x0003e20000100800 */
[----:B------:R-:W-:Y:S02]  /*72d40*/  STL [R1+0x1c4c], R38 ;  /* 0x001c4c2601007387 */ /* 0x000fe40000100800 */
[----:B------:R1:W-:Y:S01]  /*72d50*/  STL [R1+0x1c40], R39 ;  /* 0x001c402701007387 */ /* 0x0003e20000100800 */
[----:B------:R1:W-:Y:S04]  /*72d60*/  LDGSTS.E [R0+0x5e00], [R28.64], P1 ;  /* 0x05e000001c007fae */ /* 0x0003e80008921844 */
[----:B-1----:R-:W3:Y:S01]  /*72d70*/  LDL.LU R41, [R1+0x1bb8] ;  /* 0x001bb80001297983 */ /* 0x002ee20000300800 */
[----:B------:R-:W3:Y:S02]  /*72d80*/  LDL.LU R40, [R1+0x1bc4] ;  /* 0x001bc40001287983 */ /* 0x000ee40000300800 */
[----:B------:R-:W-:Y:S01]  /*72d90*/  IMAD.MOV.U32 R29, RZ, RZ, R39 ;  /* 0x000000ffff1d7224 */ /* 0x000fe200078e0027 */
[----:B------:R-:W-:Y:S01]  /*72da0*/  MOV R28, R38 ;  /* 0x00000026001c7202 */ /* 0x000fe20000000f00 */
[----:B------:R-:W3:Y:S01]  /*72db0*/  LDL.LU R39, [R1+0x1bb0] ;  /* 0x001bb00001277983 */ /* 0x000ee20000300800 */
[----:B------:R-:W3:Y:S01]  /*72dc0*/  LDL.LU R38, [R1+0x1bbc] ;  /* 0x001bbc0001267983 */ /* 0x000ee20000300800 */
[----:B------:R-:W-:-:S02]  /*72dd0*/  IADD3 R36, P1, R36, R56, RZ ;  /* 0x0000003824247210 */ /* 0x000fc40007f3e0ff */
[----:B------:R1:W-:Y:S03]  /*72de0*/  LDGSTS.E [R0+0x7800], [R28.64], P2 ;  /* 0x078000001c007fae */ /* 0x0003e60009121844 */
[----:B------:R-:W-:Y:S01]  /*72df0*/  IMAD.X R37, R37, 0x1, R2, P1 ;  /* 0x0000000125257824 */ /* 0x000fe200008e0602 */
[----:B------:R-:W-:Y:S01]  /*72e00*/  STL [R1+0x1c44], R36 ;  /* 0x001c442401007387 */ /* 0x000fe20000100800 */
[----:B------:R-:W-:-:S03]  /*72e10*/  IADD3 R34, P3, R34, R56, RZ ;  /* 0x0000003822227210 */ /* 0x000fc60007f7e0ff */
[----:B------:R1:W-:Y:S02]  /*72e20*/  STL [R1+0x1c38], R37 ;  /* 0x001c382501007387 */ /* 0x0003e40000100800 */
[----:B-1----:R-:W-:Y:S01]  /*72e30*/  IMAD.MOV.U32 R28, RZ, RZ, R36 ;  /* 0x000000ffff1c7224 */ /* 0x002fe200078e0024 */
[----:B------:R-:W-:Y:S01]  /*72e40*/  IADD3.X R35, R35, R2, RZ, P3, !PT ;  /* 0x0000000223237210 */ /* 0x000fe20001ffe4ff */
[----:B------:R-:W-:Y:S01]  /*72e50*/  IMAD.MOV.U32 R29, RZ, RZ, R37 ;  /* 0x000000ffff1d7224 */ /* 0x000fe200078e0025 */
[----:B------:R-:W-:Y:S03]  /*72e60*/  STL [R1+0x1c3c], R34 ;  /* 0x001c3c2201007387 */ /* 0x000fe60000100800 */
[----:B------:R1:W-:Y:S01]  /*72e70*/  STL [R1+0x1c30], R35 ;  /* 0x001c302301007387 */ /* 0x0003e20000100800 */
[----:B------:R1:W-:Y:S04]  /*72e80*/  LDGSTS.E [R0+0x7a00], [R28.64], P2 ;  /* 0x07a000001c007fae */ /* 0x0003e80009121844 */
[----:B------:R-:W3:Y:S01]  /*72e90*/  LDL.LU R37, [R1+0x1b68] ;  /* 0x001b680001257983 */ /* 0x000ee20000300800 */
[----:B------:R-:W3:Y:S02]  /*72ea0*/  LDL.LU R36, [R1+0x1bb4] ;  /* 0x001bb40001247983 */ /* 0x000ee40000300800 */
[----:B-1----:R-:W-:Y:S01]  /*72eb0*/  IMAD.MOV.U32 R29, RZ, RZ, R35 ;  /* 0x000000ffff1d7224 */ /* 0x002fe200078e0023 */
[----:B------:R-:W-:Y:S01]  /*72ec0*/  MOV R28, R34 ;  /* 0x00000022001c7202 */ /* 0x000fe20000000f00 */
[----:B------:R-:W3:Y:S01]  /*72ed0*/  LDL.LU R35, [R1+0x1b40] ;  /* 0x001b400001237983 */ /* 0x000ee20000300800 */
[----:B------:R-:W3:Y:S01]  /*72ee0*/  LDL.LU R34, [R1+0x1b4c] ;  /* 0x001b4c0001227983 */ /* 0x000ee20000300800 */
[----:B------:R-:W-:-:S02]  /*72ef0*/  ISETP.GT.AND P1, PT, R3, 0x13, PT ;  /* 0x000000130300780c */ /* 0x000fc40003f24270 */
[----:B------:R1:W-:Y:S02]  /*72f00*/  LDGSTS.E [R0+0x7c00], [R28.64], P2 ;  /* 0x07c000001c007fae */ /* 0x0003e40009121844 */
[----:B-1----:R-:W-:-:S04]  /*72f10*/  SEL R28, RZ, 0x4, !P1 ;  /* 0x00000004ff1c7807 */ /* 0x002fc80004800000 */
[----:B------:R-:W-:-:S04]  /*72f20*/  SEL R28, R28, RZ, !P0 ;  /* 0x000000ff1c1c7207 */ /* 0x000fc80004000000 */
[----:B------:R-:W-:Y:S02]  /*72f30*/  ISETP.NE.U32.AND P1, PT, R28, RZ, PT ;  /* 0x000000ff1c00720c */ /* 0x000fe40003f25070 */
[----:B--2---:R-:W-:-:S05]  /*72f40*/  IADD3 R32, P3, R32, R56, RZ ;  /* 0x0000003820207210 */ /* 0x004fca0007f7e0ff */
[----:B------:R-:W-:Y:S01]  /*72f50*/  IMAD.X R33, R33, 0x1, R2, P3 ;  /* 0x0000000121217824 */ /* 0x000fe200018e0602 */
[----:B----4-:R-:W-:Y:S01]  /*72f60*/  IADD3 R30, P4, R30, R56, RZ ;  /* 0x000000381e1e7210 */ /* 0x010fe20007f9e0ff */
[----:B------:R-:W-:Y:S01]  /*72f70*/  STL [R1+0x1c34], R32 ;  /* 0x001c342001007387 */ /* 0x000fe20000100800 */
[----:B------:R-:W-:Y:S02]  /*72f80*/  IMAD.MOV.U32 R28, RZ, RZ, R32 ;  /* 0x000000ffff1c7224 */ /* 0x000fe400078e0020 */
[----:B---3--:R-:W-:Y:S01]  /*72f90*/  IADD3.X R31, R31, R2, RZ, P4, !PT ;  /* 0x000000021f1f7210 */ /* 0x008fe200027fe4ff */
        /* <DEDUP_REMOVED lines=10> */
[----:B------:R-:W3:Y:S03]  /*73040*/  LDL.LU R30, [R1+0x1b3c] ;  /* 0x001b3c00011e7983 */ /* 0x000ee60000300800 */
        /* <DEDUP_REMOVED lines=11> */
[----:B------:R1:W-:Y:S01]  /*73100*/  LDGSTS.E [R0+0x9a00], [R28.64], P1 ;  /* 0x09a000001c007fae */ /* 0x0003e20008921844 */
[----:B------:R-:W-:-:S03]  /*73110*/  ISETP.GT.AND P2, PT, R3, 0x17, PT ;  /* 0x000000170300780c */ /* 0x000fc60003f44270 */
[----:B-1----:R-:W2:Y:S01]  /*73120*/  LDL.LU R41, [R1+0x1ae8] ;  /* 0x001ae80001297983 */ /* 0x002ea20000300800 */
[----:B------:R-:W2:Y:S01]  /*73130*/  LDL.LU R40, [R1+0x1b34] ;  /* 0x001b340001287983 */ /* 0x000ea20000300800 */
[----:B------:R-:W-:Y:S01]  /*73140*/  MOV R28, R38 ;  /* 0x00000026001c7202 */ /* 0x000fe20000000f00 */
[----:B------:R-:W-:Y:S02]  /*73150*/  IMAD.MOV.U32 R29, RZ, RZ, R39 ;  /* 0x000000ffff1d7224 */ /* 0x000fe400078e0027 */
[----:B------:R-:W2:Y:S01]  /*73160*/  LDL.LU R39, [R1+0x1ac0] ;  /* 0x001ac00001277983 */ /* 0x000ea20000300800 */
[----:B------:R-:W2:Y:S03]  /*73170*/  LDL.LU R38, [R1+0x1acc] ;  /* 0x001acc0001267983 */ /* 0x000ea60000300800 */
        /* <DEDUP_REMOVED lines=32> */
[----:B------:R3:W-:Y:S01]  /*73380*/  LDGSTS.E [R0+0xba00], [R28.64], P2 ;  /* 0x0ba000001c007fae */ /* 0x0007e20009121844 */
[----:B------:R-:W-:-:S03]  /*73390*/  ISETP.GT.AND P1, PT, R3, 0x1b, PT ;  /* 0x0000001b0300780c */ /* 0x000fc60003f24270 */
[----:B-1----:R-:W4:Y:S01]  /*733a0*/  LDL.LU R33, [R1+0x1a68] ;  /* 0x001a680001217983 */ /* 0x002f220000300800 */
[----:B------:R-:W4:Y:S01]  /*733b0*/  LDL.LU R32, [R1+0x1ab4] ;  /* 0x001ab40001207983 */ /* 0x000f220000300800 */
[----:B---3--:R-:W-:Y:S01]  /*733c0*/  MOV R28, R30 ;  /* 0x0000001e001c7202 */ /* 0x008fe20000000f00 */
[----:B------:R-:W-:Y:S02]  /*733d0*/  IMAD.MOV.U32 R29, RZ, RZ, R31 ;  /* 0x000000ffff1d7224 */ /* 0x000fe400078e001f */
[----:B--2---:R-:W2:Y:S01]  /*733e0*/  LDL.LU R31, [R1+0x1a40] ;  /* 0x001a4000011f7983 */ /* 0x004ea20000300800 */
[----:B------:R-:W3:Y:S03]  /*733f0*/  LDL.LU R30, [R1+0x1a4c] ;  /* 0x001a4c00011e7983 */ /* 0x000ee60000300800 */
[----:B------:R1:W-:Y:S01]  /*73400*/  LDGSTS.E [R0+0xbc00], [R28.64], P2 ;  /* 0x0bc000001c007fae */ /* 0x0003e20009121844 */
[----:B------:R-:W-:-:S02]  /*73410*/  IADD3 R40, P3, R40, R56, RZ ;  /* 0x0000003828287210 */ /* 0x000fc40007f7e0ff */
[----:B-1----:R-:W-:-:S03]  /*73420*/  SEL R28, RZ, 0x4, !P1 ;  /* 0x00000004ff1c7807 */ /* 0x002fc60004800000 */
[----:B------:R-:W-:Y:S01]  /*73430*/  IMAD.X R41, R41, 0x1, R2, P3 ;  /* 0x0000000129297824 */ /* 0x000fe200018e0602 */
[----:B------:R-:W-:Y:S02]  /*73440*/  IADD3 R38, P4, R38, R56, RZ ;  /* 0x0000003826267210 */ /* 0x000fe40007f9e0ff */
[----:B------:R-:W-:Y:S01]  /*73450*/  SEL R28, R28, RZ, !P0 ;  /* 0x000000ff1c1c7207 */ /* 0x000fe20004000000 */
[----:B------:R-:W-:Y:S01]  /*73460*/  STL [R1+0x1b34], R40 ;  /* 0x001b342801007387 */ /* 0x000fe20000100800 */
[----:B------:R-:W-:Y:S02]  /*73470*/  IADD3.X R39, R39, R2, RZ, P4, !PT ;  /* 0x0000000227277210 */ /* 0x000fe400027fe4ff */
[----:B------:R-:W-:Y:S01]  /*73480*/  ISETP.NE.U32.AND P1, PT, R28, RZ, PT ;  /* 0x000000ff1c00720c */ /* 0x000fe20003f25070 */
[----:B------:R-:W-:Y:S02]  /*73490*/  IMAD.MOV.U32 R28, RZ, RZ, R40 ;  /* 0x000000ffff1c7224 */ /* 0x000fe400078e0028 */
        /* <DEDUP_REMOVED lines=30> */
[----:B------:R1:W-:Y:S02]  /*73680*/  LDGSTS.E [R0+0xdc00], [R28.64], P1 ;  /* 0x0dc000001c007fae */ /* 0x0003e40008921844 */
[----:B-1----:R-:W-:-:S04]  /*73690*/  SEL R28, RZ, 0x4, !P2 ;  /* 0x00000004ff1c7807 */ /* 0x002fc80005000000 */
[----:B------:R-:W-:-:S04]  /*736a0*/  SEL R28, R28, RZ, !P0 ;  /* 0x000000ff1c1c7207 */ /* 0x000fc80004000000 */
[----:B------:R-:W-:Y:S02]  /*736b0*/  ISETP.NE.U32.AND P2, PT, R28, RZ, PT ;  /* 0x000000ff1c00720c */ /* 0x000fe40003f45070 */
[----:B----4-:R-:W-:-:S05]  /*736c0*/  IADD3 R32, P3, R32, R56, RZ ;  /* 0x0000003820207210 */ /* 0x010fca0007f7e0ff */
[----:B------:R-:W-:Y:S01]  /*736d0*/  IMAD.X R33, R33, 0x1, R2, P3 ;  /* 0x0000000121217824 */ /* 0x000fe200018e0602 */
[----:B---3--:R-:W-:Y:S01]  /*736e0*/  IADD3 R30, P4, R30, R56, RZ ;  /* 0x000000381e1e7210 */ /* 0x008fe20007f9e0ff */
[----:B------:R-:W-:Y:S01]  /*736f0*/  STL [R1+0x1ab4], R32 ;  /* 0x001ab42001007387 */ /* 0x000fe20000100800 */
[----:B------:R-:W-:Y:S02]  /*73700*/  IMAD.MOV.U32 R28, RZ, RZ, R32 ;  /* 0x000000ffff1c7224 */ /* 0x000fe400078e0020 */
        /* <DEDUP_REMOVED lines=32> */
[----:B------:R-:W-:-:S02]  /*73910*/  IADD3 R36, P3, R36, R56, RZ ;  /* 0x0000003824247210 */ /* 0x000fc40007f7e0ff */
[----:B-1----:R-:W-:Y:S02]  /*73920*/  SEL R28, RZ, 0x4, !P1 ;  /* 0x00000004ff1c7807 */ /* 0x002fe40004800000 */
[----:B------:R-:W-:Y:S01]  /*73930*/  IADD3 R34, P4, R34, R56, RZ ;  /* 0x0000003822227210 */ /* 0x000fe20007f9e0ff */
[----:B------:R-:W-:Y:S01]  /*73940*/  IMAD.X R37, R37, 0x1, R2, P3 ;  /* 0x0000000125257824 */ /* 0x000fe200018e0602 */
        /* <DEDUP_REMOVED lines=39> */
[----:B------:R-:W-:Y:S02]  /*73bc0*/  SEL R28, R28, RZ, !P0 ;  /* 0x000000ff1c1c7207 */ /* 0x000fe40004000000 */
[----:B------:R-:W-:Y:S01]  /*73bd0*/  IADD3 R38, P4, R38, R56, RZ ;  /* 0x0000003826267210 */ /* 0x000fe20007f9e0ff */
[----:B------:R-:W-:Y:S01]  /*73be0*/  STL [R1+0x19b4], R40 ;  /* 0x0019b42801007387 */ /* 0x000fe20000100800 */
[----:B------:R-:W-:Y:S02]  /*73bf0*/  ISETP.NE.U32.AND P2, PT, R28, RZ, PT ;  /* 0x000000ff1c00720c */ /* 0x000fe40003f45070 */
[----:B------:R-:W-:Y:S01]  /*73c00*/  IADD3.X R39, R39, R2, RZ, P4, !PT ;  /* 0x0000000227277210 */ /* 0x000fe200027fe4ff */
        /* <DEDUP_REMOVED lines=116> */
[----:B------:R-:W-:Y:S02]  /*74350*/  IADD3 R38, P4, R38, R56, RZ ;  /* 0x0000003826267210 */ /* 0x000fe40007f9e0ff */
[----:B------:R-:W-:Y:S01]  /*74360*/  ISETP.NE.U32.AND P1, PT, R28, RZ, PT ;  /* 0x000000ff1c00720c */ /* 0x000fe20003f25070 */
[----:B------:R-:W-:Y:S01]  /*74370*/  STL [R1+0x1834], R40 ;  /* 0x0018342801007387 */ /* 0x000fe20000100800 */
        /* <DEDUP_REMOVED lines=114> */
[----:B-1----:R-:W-:-:S04]  /*74aa0*/  SEL R28, RZ, 0x4, !P2 ;  /* 0x00000004ff1c7807 */ /* 0x002fc80005000000 */
[----:B------:R-:W-:Y:S01]  /*74ab0*/  SEL R28, R28, RZ, !P0 ;  /* 0x000000ff1c1c7207 */ /* 0x000fe20004000000 */
[----:B------:R-:W-:Y:S01]  /*74ac0*/  IMAD.X R41, R41, 0x1, R2, P3 ;  /* 0x0000000129297824 */ /* 0x000fe200018e0602 */
        /* <DEDUP_REMOVED lines=115> */
[----:B------:R1:W-:Y:S02]  /*75200*/  LDGSTS.E [R0+0x23c00], [R28.64], P2 ;  /* 0x23c000001c007fae */ /* 0x0003e40009121844 */
[----:B-1----:R-:W-:-:S02]  /*75210*/  SEL R28, RZ, 0x4, !P1 ;  /* 0x00000004ff1c7807 */ /* 0x002fc40004800000 */
[----:B------:R-:W-:Y:S02]  /*75220*/  IADD3 R40, P3, R40, R56, RZ ;  /* 0x0000003828287210 */ /* 0x000fe40007f7e0ff */
[----:B------:R-:W-:-:S03]  /*75230*/  SEL R28, R28, RZ, !P0 ;  /* 0x000000ff1c1c7207 */ /* 0x000fc60004000000 */
        /* <DEDUP_REMOVED lines=163> */
[----:B------:R-:W-:Y:S03]  /*75c70*/  STL [R1+0x137c], R32 ;  /* 0x00137c2001007387 */ /* 0x000fe60000100800 */
[----:B--2---:R-:W-:Y:S01]  /*75c80*/  IADD3.X R31, R31, R2, RZ, P4, !PT ;  /* 0x000000021f1f7210 */ /* 0x004fe200027fe4ff */
[----:B------:R1:W-:Y:S01]  /*75c90*/  STL [R1+0x1378], R33 ;  /* 0x0013782101007387 */ /* 0x0003e20000100800 */
[----:B------:R-:W-:Y:S02]  /*75ca0*/  STL [R1+0x13e4], R30 ;  /* 0x0013e41e01007387 */ /* 0x000fe40000100800 */
[----:B------:R-:W-:Y:S02]  /*75cb0*/  IMAD.MOV.U32 R28, RZ, RZ, R32 ;  /* 0x000000ffff1c7224 */ /* 0x000fe400078e0020 */
[----:B------:R-:W-:Y:S01]  /*75cc0*/  IMAD.MOV.U32 R29, RZ, RZ, R33 ;  /* 0x000000ffff1d7224 */ /* 0x000fe200078e0021 */
[----:B------:R2:W-:Y:S04]  /*75cd0*/  STL [R1+0x13e0], R31 ;  /* 0x0013e01f01007387 */ /* 0x0005e80000100800 */
        /* <DEDUP_REMOVED lines=49> */
[----:B------:R-:W-:Y:S02]  /*75ff0*/  IMAD.X R33, R33, 0x1, R2, P1 ;  /* 0x0000000121217824 */ /* 0x000fe400008e0602 */
[----:B-1----:R-:W-:Y:S02]  /*76000*/  IMAD.MOV.U32 R28, RZ, RZ, R32 ;  /* 0x000000ffff1c7224 */ /* 0x002fe400078e0020 */
[----:B------:R-:W-:Y:S01]  /*76010*/  IMAD.MOV.U32 R29, RZ, RZ, R33 ;  /* 0x000000ffff1d7224 */ /* 0x000fe200078e0021 */
[----:B---3--:R-:W-:-:S04]  /*76020*/  IADD3 R30, P3, R30, R56, RZ ;  /* 0x000000381e1e7210 */ /* 0x008fc80007f7e0ff */
[----:B------:R1:W-:Y:S01]  /*76030*/  LDGSTS.E [R0+0x2fa00], [R28.64], P2 ;  /* 0x2fa000001c007fae */ /* 0x0003e20009121844 */
[----:B--2---:R-:W-:-:S03]  /*76040*/  IADD3.X R31, R31, R2, RZ, P3, !PT ;  /* 0x000000021f1f7210 */ /* 0x004fc60001ffe4ff */
[----:B------:R-:W-:Y:S01]  /*76050*/  STL [R1+0x146c], R32 ;  /* 0x00146c2001007387 */ /* 0x000fe20000100800 */
[----:B------:R2:W-:Y:S02]  /*76060*/  STL [R1+0x1468], R33 ;  /* 0x0014682101007387 */ /* 0x0005e40000100800 */
[----:B------:R-:W-:Y:S01]  /*76070*/  STL [R1+0x1474], R30 ;  /* 0x0014741e01007387 */ /* 0x000fe20000100800 */
[----:B------:R-:W-:Y:S01]  /*76080*/  ISETP.GT.AND P1, PT, R3, 0x63, PT ;  /* 0x000000630300780c */ /* 0x000fe20003f24270 */
[----:B------:R3:W-:Y:S01]  /*76090*/  STL [R1+0x1470], R31 ;  /* 0x0014701f01007387 */ /* 0x0007e20000100800 */
[----:B-1----:R-:W-:Y:S01]  /*760a0*/  MOV R28, R30 ;  /* 0x0000001e001c7202 */ /* 0x002fe20000000f00 */
[----:B------:R-:W-:Y:S02]  /*760b0*/  IMAD.MOV.U32 R29, RZ, RZ, R31 ;  /* 0x000000ffff1d7224 */ /* 0x000fe400078e001f */
[----:B--2---:R-:W2:Y:S01]  /*760c0*/  LDL.LU R33, [R1+0x14f8] ;  /* 0x0014f80001217983 */ /* 0x004ea20000300800 */
[----:B------:R-:W4:Y:S03]  /*760d0*/  LDL.LU R32, [R1+0x14fc] ;  /* 0x0014fc0001207983 */ /* 0x000f260000300800 */
[----:B------:R1:W-:Y:S01]  /*760e0*/  LDGSTS.E [R0+0x2fc00], [R28.64], P2 ;  /* 0x2fc000001c007fae */ /* 0x0003e20009121844 */
[----:B---3--:R-:W3:Y:S02]  /*760f0*/  LDL.LU R31, [R1+0x1560] ;  /* 0x00156000011f7983 */ /* 0x008ee40000300800 */
[----:B------:R-:W2:Y:S01]  /*76100*/  LDL.LU R30, [R1+0x1564] ;  /* 0x00156400011e7983 */ /* 0x000ea20000300800 */
[----:B-1----:R-:W-:-:S04]  /*76110*/  SEL R28, RZ, 0x4, !P1 ;  /* 0x00000004ff1c7807 */ /* 0x002fc80004800000 */
[----:B------:R-:W-:Y:S02]  /*76120*/  SEL R28, R28, RZ, !P0 ;  /* 0x000000ff1c1c7207 */ /* 0x000fe40004000000 */
[----:B------:R-:W-:Y:S02]  /*76130*/  IADD3 R40, P3, R40, R56, RZ ;  /* 0x0000003828287210 */ /* 0x000fe40007f7e0ff */
[----:B------:R-:W-:-:S03]  /*76140*/  ISETP.NE.U32.AND P1, PT, R28, RZ, PT ;  /* 0x000000ff1c00720c */ /* 0x000fc60003f25070 */
[----:B------:R-:W-:Y:S01]  /*76150*/  IMAD.X R41, R41, 0x1, R2, P3 ;  /* 0x0000000129297824 */ /* 0x000fe200018e0602 */
[----:B------:R-:W-:Y:S01]  /*76160*/  IADD3 R38, P4, R38, R56, RZ ;  /* 0x0000003826267210 */ /* 0x000fe20007f9e0ff */
[----:B------:R-:W-:Y:S01]  /*76170*/  STL [R1+0x147c], R40 ;  /* 0x00147c2801007387 */ /* 0x000fe20000100800 */
[----:B------:R-:W-:Y:S02]  /*76180*/  IMAD.MOV.U32 R28, RZ, RZ, R40 ;  /* 0x000000ffff1c7224 */ /* 0x000fe400078e0028 */
[----:B------:R-:W-:Y:S01]  /*76190*/  IADD3.X R39, R39, R2, RZ, P4, !PT ;  /* 0x0000000227277210 */ /* 0x000fe200027fe4ff */
        /* <DEDUP_REMOVED lines=34> */
[-C--:B----4-:R-:W-:Y:S02]  /*763c0*/  IADD3 R32, P3, R32, R56.reuse, RZ ;  /* 0x0000003820207210 */ /* 0x090fe40007f7e0ff */
[----:B--2---:R-:W-:-:S03]  /*763d0*/  IADD3 R30, P4, R30, R56, RZ ;  /* 0x000000381e1e7210 */ /* 0x004fc60007f9e0ff */
[----:B------:R-:W-:Y:S01]  /*763e0*/  IMAD.X R33, R33, 0x1, R2, P3 ;  /* 0x0000000121217824 */ /* 0x000fe200018e0602 */
[----:B---3--:R-:W-:Y:S01]  /*763f0*/  IADD3.X R31, R31, R2, RZ, P4, !PT ;  /* 0x000000021f1f7210 */ /* 0x008fe200027fe4ff */
[----:B------:R-:W-:Y:S01]  /*76400*/  STL [R1+0x14fc], R32 ;  /* 0x0014fc2001007387 */ /* 0x000fe20000100800 */
[----:B------:R-:W-:Y:S02]  /*76410*/  IMAD.MOV.U32 R28, RZ, RZ, R32 ;  /* 0x000000ffff1c7224 */ /* 0x000fe400078e0020 */
        /* <DEDUP_REMOVED lines=74> */
[----:B------:R-:W-:Y:S01]  /*768c0*/  IADD3 R38, P4, R38, R56, RZ ;  /* 0x0000003826267210 */ /* 0x000fe20007f9e0ff */
[----:B------:R-:W-:Y:S03]  /*768d0*/  STL [R1+0x15fc], R40 ;  /* 0x0015fc2801007387 */ /* 0x000fe60000100800 */
[----:B------:R-:W-:Y:S02]  /*768e0*/  IADD3.X R39, R39, R2, RZ, P4, !PT ;  /* 0x0000000227277210 */ /* 0x000fe400027fe4ff */
[----:B------:R-:W-:Y:S01]  /*768f0*/  SEL R28, R28, RZ, !P0 ;  /* 0x000000ff1c1c7207 */ /* 0x000fe20004000000 */
[----:B------:R1:W-:Y:S01]  /*76900*/  STL [R1+0x15f8], R41 ;  /* 0x0015f82901007387 */ /* 0x0003e20000100800 */
[----:B------:R-:W-:Y:S02]  /*76910*/  STL [R1+0x1664], R38 ;  /* 0x0016642601007387 */ /* 0x000fe40000100800 */
[----:B------:R1:W-:Y:S02]  /*76920*/  STL [R1+0x1660], R39 ;  /* 0x0016602701007387 */ /* 0x0003e40000100800 */
[----:B------:R-:W2:Y:S01]  /*76930*/  LDL.LU R43, [R1+0x16e8] ;  /* 0x0016e800012b7983 */ /* 0x000ea20000300800 */
[----:B------:R-:W-:Y:S01]  /*76940*/  ISETP.NE.U32.AND P2, PT, R28, RZ, PT ;  /* 0x000000ff1c00720c */ /* 0x000fe20003f45070 */
[----:B------:R-:W2:Y:S01]  /*76950*/  LDL.LU R42, [R1+0x16ec] ;  /* 0x0016ec00012a7983 */ /* 0x000ea20000300800 */
[----:B------:R-:W-:-:S02]  /*76960*/  IMAD.MOV.U32 R28, RZ, RZ, R40 ;  /* 0x000000ffff1c7224 */ /* 0x000fc400078e0028 */
[----:B------:R-:W-:Y:S02]  /*76970*/  IMAD.MOV.U32 R29, RZ, RZ, R41 ;  /* 0x000000ffff1d7224 */ /* 0x000fe400078e0029 */
[----:B-1----:R-:W2:Y:S04]  /*76980*/  LDL.LU R41, [R1+0x16f0] ;  /* 0x0016f00001297983 */ /* 0x002ea80000300800 */
[----:B------:R1:W-:Y:S01]  /*76990*/  LDGSTS.E [R0+0x35e00], [R28.64], P1 ;  /* 0x35e000001c007fae */ /* 0x0003e20008921844 */
[----:B------:R-:W2:Y:S01]  /*769a0*/  LDL.LU R40, [R1+0x16f4] ;  /* 0x0016f40001287983 */ /* 0x000ea20000300800 */
[----:B------:R-:W-:-:S05]  /*769b0*/  IADD3 R36, P1, R36, R56, RZ ;  /* 0x0000003824247210 */ /* 0x000fca0007f3e0ff */
[----:B------:R-:W-:Y:S01]  /*769c0*/  IMAD.X R37, R37, 0x1, R2, P1 ;  /* 0x0000000125257824 */ /* 0x000fe200008e0602 */
[----:B------:R-:W-:Y:S01]  /*769d0*/  IADD3 R34, P3, R34, R56, RZ ;  /* 0x0000003822227210 */ /* 0x000fe20007f7e0ff */
[----:B------:R-:W-:Y:S03]  /*769e0*/  STL [R1+0x166c], R36 ;  /* 0x00166c2401007387 */ /* 0x000fe60000100800 */
[----:B------:R-:W-:Y:S01]  /*769f0*/  IADD3.X R35, R35, R2, RZ, P3, !PT ;  /* 0x0000000223237210 */ /* 0x000fe20001ffe4ff */
[----:B------:R1:W-:Y:S01]  /*76a00*/  STL [R1+0x1668], R37 ;  /* 0x0016682501007387 */ /* 0x0003e20000100800 */
[----:B------:R-:W-:Y:S02]  /*76a10*/  STL [R1+0x1674], R34 ;  /* 0x0016742201007387 */ /* 0x000fe40000100800 */
[----:B-1----:R-:W-:Y:S01]  /*76a20*/  IMAD.MOV.U32 R29, RZ, RZ, R39 ;  /* 0x000000ffff1d7224 */ /* 0x002fe200078e0027 */
[----:B------:R-:W-:Y:S01]  /*76a30*/  MOV R28, R38 ;  /* 0x00000026001c7202 */ /* 0x000fe20000000f00 */
[----:B------:R1:W-:Y:S01]  /*76a40*/  STL [R1+0x1670], R35 ;  /* 0x0016702301007387 */ /* 0x0003e20000100800 */
[----:B------:R-:W2:Y:S02]  /*76a50*/  LDL.LU R39, [R1+0x16f8] ;  /* 0x0016f80001277983 */ /* 0x000ea40000300800 */
[----:B------:R-:W2:Y:S01]  /*76a60*/  LDL.LU R38, [R1+0x16fc] ;  /* 0x0016fc0001267983 */ /* 0x000ea20000300800 */
[----:B------:R1:W-:Y:S02]  /*76a70*/  LDGSTS.E [R0+0x37800], [R28.64], P2 ;  /* 0x378000001c007fae */ /* 0x0003e40009121844 */
[----:B-1----:R-:W-:-:S02]  /*76a80*/  IMAD.MOV.U32 R28, RZ, RZ, R36 ;  /* 0x000000ffff1c7224 */ /* 0x002fc400078e0024 */
[----:B------:R-:W-:Y:S02]  /*76a90*/  IMAD.MOV.U32 R29, RZ, RZ, R37 ;  /* 0x000000ffff1d7224 */ /* 0x000fe400078e0025 */
[----:B------:R-:W2:Y:S04]  /*76aa0*/  LDL.LU R37, [R1+0x1760] ;  /* 0x0017600001257983 */ /* 0x000ea80000300800 */
[----:B------:R1:W-:Y:S01]  /*76ab0*/  LDGSTS.E [R0+0x37a00], [R28.64], P2 ;  /* 0x37a000001c007fae */ /* 0x0003e20009121844 */
[----:B------:R-:W2:Y:S02]  /*76ac0*/  LDL.LU R36, [R1+0x1764] ;  /* 0x0017640001247983 */ /* 0x000ea40000300800 */
[----:B-1----:R-:W-:Y:S01]  /*76ad0*/  IMAD.MOV.U32 R29, RZ, RZ, R35 ;  /* 0x000000ffff1d7224 */ /* 0x002fe200078e0023 */
        /* <DEDUP_REMOVED lines=9> */
[----:B------:R-:W-:Y:S02]  /*76b70*/  IMAD.X R33, R33, 0x1, R2, P3 ;  /* 0x0000000121217824 */ /* 0x000fe400018e0602 */
[----:B------:R-:W-:Y:S01]  /*76b80*/  IMAD.MOV.U32 R28, RZ, RZ, R32 ;  /* 0x000000ffff1c7224 */ /* 0x000fe200078e0020 */
[----:B---3--:R-:W-:Y:S01]  /*76b90*/  IADD3 R30, P4, R30, R56, RZ ;  /* 0x000000381e1e7210 */ /* 0x008fe20007f9e0ff */
[----:B------:R-:W-:Y:S01]  /*76ba0*/  IMAD.MOV.U32 R29, RZ, RZ, R33 ;  /* 0x000000ffff1d7224 */ /* 0x000fe200078e0021 */
[----:B------:R-:W-:Y:S02]  /*76bb0*/  STL [R1+0x167c], R32 ;  /* 0x00167c2001007387 */ /* 0x000fe40000100800 */
[----:B--2---:R-:W-:Y:S02]  /*76bc0*/  IADD3.X R31, R31, R2, RZ, P4, !PT ;  /* 0x000000021f1f7210 */ /* 0x004fe400027fe4ff */
[----:B------:R1:W-:Y:S04]  /*76bd0*/  STL [R1+0x1678], R33 ;  /* 0x0016782101007387 */ /* 0x0003e80000100800 */
[----:B------:R-:W-:Y:S04]  /*76be0*/  STL [R1+0x16e4], R30 ;  /* 0x0016e41e01007387 */ /* 0x000fe80000100800 */
[----:B------:R2:W-:Y:S01]  /*76bf0*/  LDGSTS.E [R0+0x37e00], [R28.64], P2 ;  /* 0x37e000001c007fae */ /* 0x0005e20009121844 */
[----:B------:R3:W-:Y:S03]  /*76c00*/  STL [R1+0x16e0], R31 ;  /* 0x0016e01f01007387 */ /* 0x0007e60000100800 */
[----:B-1----:R-:W4:Y:S01]  /*76c10*/  LDL.LU R33, [R1+0x1770] ;  /* 0x0017700001217983 */ /* 0x002f220000300800 */
[----:B------:R-:W4:Y:S01]  /*76c20*/  LDL.LU R32, [R1+0x1774] ;  /* 0x0017740001207983 */ /* 0x000f220000300800 */
[----:B--2---:R-:W-:Y:S01]  /*76c30*/  MOV R28, R30 ;  /* 0x0000001e001c7202 */ /* 0x004fe20000000f00 */
[----:B------:R-:W-:-:S02]  /*76c40*/  IMAD.MOV.U32 R29, RZ, RZ, R31 ;  /* 0x000000ffff1d7224 */ /* 0x000fc400078e001f */
[----:B---3--:R-:W2:Y:S01]  /*76c50*/  LDL.LU R31, [R1+0x1778] ;  /* 0x00177800011f7983 */ /* 0x008ea20000300800 */
[----:B------:R-:W3:Y:S03]  /*76c60*/  LDL.LU R30, [R1+0x177c] ;  /* 0x00177c00011e7983 */ /* 0x000ee60000300800 */
[----:B------:R1:W-:Y:S01]  /*76c70*/  LDGSTS.E [R0+0x39800], [R28.64], P1 ;  /* 0x398000001c007fae */ /* 0x0003e20008921844 */
[----:B------:R-:W-:-:S05]  /*76c80*/  IADD3 R42, P2, R42, R56, RZ ;  /* 0x000000382a2a7210 */ /* 0x000fca0007f5e0ff */
[----:B------:R-:W-:Y:S01]  /*76c90*/  IMAD.X R43, R43, 0x1, R2, P2 ;  /* 0x000000012b2b7824 */ /* 0x000fe200010e0602 */
[----:B------:R-:W-:Y:S01]  /*76ca0*/  IADD3 R40, P3, R40, R56, RZ ;  /* 0x0000003828287210 */ /* 0x000fe20007f7e0ff */
[----:B-1----:R-:W-:Y:S02]  /*76cb0*/  IMAD.MOV.U32 R28, RZ, RZ, R42 ;  /* 0x000000ffff1c7224 */ /* 0x002fe400078e002a */
[----:B------:R-:W-:Y:S01]  /*76cc0*/  IMAD.MOV.U32 R29, RZ, RZ, R43 ;  /* 0x000000ffff1d7224 */ /* 0x000fe200078e002b */
[----:B------:R-:W-:-:S04]  /*76cd0*/  IADD3.X R41, R41, R2, RZ, P3, !PT ;  /* 0x0000000229297210 */ /* 0x000fc80001ffe4ff */
[----:B------:R1:W-:Y:S01]  /*76ce0*/  LDGSTS.E [R0+0x39a00], [R28.64], P1 ;  /* 0x39a000001c007fae */ /* 0x0003e20008921844 */
[----:B------:R-:W-:Y:S02]  /*76cf0*/  ISETP.GT.AND P2, PT, R3, 0x77, PT ;  /* 0x000000770300780c */ /* 0x000fe40003f44270 */
[----:B-1----:R-:W-:Y:S01]  /*76d00*/  MOV R28, R40 ;  /* 0x00000028001c7202 */ /* 0x002fe20000000f00 */
[----:B------:R-:W-:-:S05]  /*76d10*/  IMAD.MOV.U32 R29, RZ, RZ, R41 ;  /* 0x000000ffff1d7224 */ /* 0x000fca00078e0029 */
[----:B------:R1:W-:Y:S01]  /*76d20*/  LDGSTS.E [R0+0x39c00], [R28.64], P1 ;  /* 0x39c000001c007fae */ /* 0x0003e20008921844 */
[----:B------:R-:W-:Y:S02]  /*76d30*/  IADD3 R38, P3, R38, R56, RZ ;  /* 0x0000003826267210 */ /* 0x000fe40007f7e0ff */
[----:B-1----:R-:W-:-:S04]  /*76d40*/  SEL R28, RZ, 0x4, !P2 ;  /* 0x00000004ff1c7807 */ /* 0x002fc80005000000 */
[----:B------:R-:W-:Y:S01]  /*76d50*/  SEL R28, R28, RZ, !P0 ;  /* 0x000000ff1c1c7207 */ /* 0x000fe20004000000 */
[----:B------:R-:W-:-:S03]  /*76d60*/  IMAD.X R39, R39, 0x1, R2, P3 ;  /* 0x0000000127277824 */ /* 0x000fc600018e0602 */
[----:B------:R-:W-:Y:S01]  /*76d70*/  ISETP.NE.U32.AND P2, PT, R28, RZ, PT ;  /* 0x000000ff1c00720c */ /* 0x000fe20003f45070 */
[----:B------:R-:W-:Y:S02]  /*76d80*/  MOV R28, R38 ;  /* 0x00000026001c7202 */ /* 0x000fe40000000f00 */
[----:B------:R-:W-:Y:S01]  /*76d90*/  IMAD.MOV.U32 R29, RZ, RZ, R39 ;  /* 0x000000ffff1d7224 */ /* 0x000fe200078e0027 */
[----:B------:R-:W-:Y:S04]  /*76da0*/  STL [R1+0x16ec], R42 ;  /* 0x0016ec2a01007387 */ /* 0x000fe80000100800 */
[----:B------:R1:W-:Y:S01]  /*76db0*/  LDGSTS.E [R0+0x39e00], [R28.64], P1 ;  /* 0x39e000001c007fae */ /* 0x0003e20008921844 */
[----:B------:R-:W-:-:S03]  /*76dc0*/  IADD3 R36, P1, R36, R56, RZ ;  /* 0x0000003824247210 */ /* 0x000fc60007f3e0ff */
[----:B------:R-:W-:Y:S01]  /*76dd0*/  STL [R1+0x16e8], R43 ;  /* 0x0016e82b01007387 */ /* 0x000fe20000100800 */
[----:B------:R-:W-:Y:S02]  /*76de0*/  STL [R1+0x16f4], R40 ;  /* 0x0016f42801007387 */ /* 0x000fe40000100800 */
[----:B------:R-:W-:Y:S02]  /*76df0*/  STL [R1+0x16f0], R41 ;  /* 0x0016f02901007387 */ /* 0x000fe40000100800 */
[----:B------:R-:W-:Y:S01]  /*76e00*/  IMAD.X R37, R37, 0x1, R2, P1 ;  /* 0x0000000125257824 */ /* 0x000fe200008e0602 */
[----:B------:R-:W-:Y:S01]  /*76e10*/  STL [R1+0x16fc], R38 ;  /* 0x0016fc2601007387 */ /* 0x000fe20000100800 */
[----:B------:R1:W-:Y:S02]  /*76e20*/  STL [R1+0x16f8], R39 ;  /* 0x0016f82701007387 */ /* 0x0003e40000100800 */
[----:B------:R-:W-:Y:S01]  /*76e30*/  STL [R1+0x1764], R36 ;  /* 0x0017642401007387 */ /* 0x000fe20000100800 */
[----:B------:R-:W-:Y:S01]  /*76e40*/  IADD3 R34, P3, R34, R56, RZ ;  /* 0x0000003822227210 */ /* 0x000fe20007f7e0ff */
[----:B------:R1:W-:Y:S03]  /*76e50*/  STL [R1+0x1760], R37 ;  /* 0x0017602501007387 */ /* 0x0003e60000100800 */
[----:B------:R-:W-:Y:S01]  /*76e60*/  IADD3.X R35, R35, R2, RZ, P3, !PT ;  /* 0x0000000223237210 */ /* 0x000fe20001ffe4ff */
[----:B------:R-:W-:Y:S04]  /*76e70*/  STL [R1+0x176c], R34 ;  /* 0x00176c2201007387 */ /* 0x000fe80000100800 */
[----:B------:R2:W-:Y:S01]  /*76e80*/  STL [R1+0x1768], R35 ;  /* 0x0017682301007387 */ /* 0x0005e20000100800 */
[----:B-1----:R-:W2:Y:S02]  /*76e90*/  LDL.LU.64 R38, [R1+0xeb0] ;  /* 0x000eb00001267983 */ /* 0x002ea40000300a00 */
[----:B------:R-:W-:Y:S01]  /*76ea0*/  IMAD.MOV.U32 R28, RZ, RZ, R36 ;  /* 0x000000ffff1c7224 */ /* 0x000fe200078e0024 */
[----:B------:R-:W-:-:S02]  /*76eb0*/  MOV R29, R37 ;  /* 0x00000025001d7202 */ /* 0x000fc40000000f00 */
[----:B------:R-:W2:Y:S01]  /*76ec0*/  LDL.LU.64 R36, [R1+0xea8] ;  /* 0x000ea80001247983 */ /* 0x000ea20000300a00 */
[----:B------:R-:W2:Y:S03]  /*76ed0*/  LDL.LU.64 R46, [R1+0xea0] ;  /* 0x000ea000012e7983 */ /* 0x000ea60000300a00 */
[----:B------:R1:W-:Y:S04]  /*76ee0*/  LDGSTS.E [R0+0x3b800], [R28.64], P2 ;  /* 0x3b8000001c007fae */ /* 0x0003e80009121844 */
[----:B------:R-:W2:Y:S01]  /*76ef0*/  S2R R45, SR_TID.X ;  /* 0x00000000002d7919 */ /* 0x000ea20000002100 */
[----:B-1----:R-:W-:Y:S01]  /*76f00*/  IMAD.MOV.U32 R28, RZ, RZ, R34 ;  /* 0x000000ffff1c7224 */ /* 0x002fe200078e0022 */
[----:B------:R-:W-:-:S05]  /*76f10*/  MOV R29, R35 ;  /* 0x00000023001d7202 */ /* 0x000fca0000000f00 */
[----:B------:R1:W-:Y:S01]  /*76f20*/  LDGSTS.E [R0+0x3ba00], [R28.64], P2 ;  /* 0x3ba000001c007fae */ /* 0x0003e20009121844 */
[----:B----4-:R-:W-:-:S05]  /*76f30*/  IADD3 R32, P1, R32, R56, RZ ;  /* 0x0000003820207210 */ /* 0x010fca0007f3e0ff */
[----:B------:R-:W-:Y:S01]  /*76f40*/  IMAD.X R33, R33, 0x1, R2, P1 ;  /* 0x0000000121217824 */ /* 0x000fe200008e0602 */
[----:B---3--:R-:W-:Y:S01]  /*76f50*/  IADD3 R30, P3, R30, R56, RZ ;  /* 0x000000381e1e7210 */ /* 0x008fe20007f7e0ff */
[----:B------:R-:W-:Y:S03]  /*76f60*/  STL [R1+0x1774], R32 ;  /* 0x0017742001007387 */ /* 0x000fe60000100800 */
[----:B------:R-:W-:Y:S02]  /*76f70*/  STL [R1+0x1770], R33 ;  /* 0x0017702101007387 */ /* 0x000fe40000100800 */
[----:B-1----:R-:W-:Y:S01]  /*76f80*/  IMAD.MOV.U32 R28, RZ, RZ, R32 ;  /* 0x000000ffff1c7224 */ /* 0x002fe200078e0020 */
[----:B------:R-:W-:Y:S02]  /*76f90*/  MOV R29, R33 ;  /* 0x00000021001d7202 */ /* 0x000fe40000000f00 */
[----:B--2---:R-:W-:Y:S01]  /*76fa0*/  IADD3.X R31, R31, R2, RZ, P3, !PT ;  /* 0x000000021f1f7210 */ /* 0x004fe20001ffe4ff */
[----:B------:R-:W-:Y:S01]  /*76fb0*/  STL [R1+0x177c], R30 ;  /* 0x00177c1e01007387 */ /* 0x000fe20000100800 */
[----:B------:R-:W2:Y:S03]  /*76fc0*/  LDL.LU.64 R34, [R1+0xe98] ;  /* 0x000e980001227983 */ /* 0x000ea60000300a00 */
[----:B------:R1:W-:Y:S04]  /*76fd0*/  LDGSTS.E [R0+0x3bc00], [R28.64], P2 ;  /* 0x3bc000001c007fae */ /* 0x0003e80009121844 */
[----:B------:R3:W-:Y:S01]  /*76fe0*/  STL [R1+0x1778], R31 ;  /* 0x0017781f01007387 */ /* 0x0007e20000100800 */
[----:B-1----:R-:W-:Y:S01]  /*76ff0*/  IMAD.MOV.U32 R28, RZ, RZ, R30 ;  /* 0x000000ffff1c7224 */ /* 0x002fe200078e001e */
[----:B------:R-:W-:-:S02]  /*77000*/  MOV R29, R31 ;  /* 0x0000001f001d7202 */ /* 0x000fc40000000f00 */
[----:B---3--:R-:W3:Y:S01]  /*77010*/  LDL.LU.64 R30, [R1+0xe30] ;  /* 0x000e3000011e7983 */ /* 0x008ee20000300a00 */
[----:B------:R-:W4:Y:S02]  /*77020*/  LDL.LU.64 R40, [R1+0xe28] ;  /* 0x000e280001287983 */ /* 0x000f240000300a00 */
[----:B------:R-:W4:Y:S01]  /*77030*/  LDL.LU.64 R42, [R1+0xe20] ;  /* 0x000e2000012a7983 */ /* 0x000f220000300a00 */
[----:B------:R-:W-:Y:S01]  /*77040*/  LOP3.LUT R32, R45, 0x7f, RZ, 0xc0, !PT ;  /* 0x0000007f2d207812 */ /* 0x000fe200078ec0ff */
[----:B------:R-:W4:Y:S01]  /*77050*/  LDL.LU.64 R52, [R1+0xe18] ;  /* 0x000e180001347983 */ /* 0x000f220000300a00 */
[----:B------:R-:W-:-:S03]  /*77060*/  ISETP.GT.AND P1, PT, R3, 0x7b, PT ;  /* 0x0000007b0300780c */ /* 0x000fc60003f24270 */
[----:B------:R1:W-:Y:S01]  /*77070*/  LDGSTS.E [R0+0x3be00], [R28.64], P2 ;  /* 0x3be000001c007fae */ /* 0x0003e20009121844 */
[----:B------:R-:W-:Y:S02]  /*77080*/  ISETP.GE.AND P3, PT, R32, R3, PT ;  /* 0x000000032000720c */ /* 0x000fe40003f66270 */
[----:B------:R-:W-:Y:S01]  /*77090*/  ISETP.GT.AND P2, PT, R3, 0x7f, PT ;  /* 0x0000007f0300780c */ /* 0x000fe20003f44270 */
[----:B------:R-:W-:Y:S01]  /*770a0*/  SEL R3, RZ, 0x4, !P1 ;  /* 0x00000004ff037807 */ /* 0x000fe20004800000 */
[----:B------:R-:W4:Y:S01]  /*770b0*/  LDL.LU.64 R50, [R1+0xe10] ;  /* 0x000e100001327983 */ /* 0x000f220000300a00 */
[----:B------:R-:W4:Y:S02]  /*770c0*/  LDL.LU.64 R48, [R1+0xdd0] ;  /* 0x000dd00001307983 */ /* 0x000f240000300a00 */
[----:B------:R-:W4:Y:S01]  /*770d0*/  LDL.LU.64 R44, [R1+0xd90] ;  /* 0x000d9000012c7983 */ /* 0x000f220000300a00 */
[----:B------:R-:W-:-:S04]  /*770e0*/  SEL R3, R3, RZ, !P0 ;  /* 0x000000ff03037207 */ /* 0x000fc80004000000 */
[----:B------:R-:W-:Y:S02]  /*770f0*/  ISETP.NE.U32.AND P1, PT, R3, RZ, PT ;  /* 0x000000ff0300720c */ /* 0x000fe40003f25070 */
[----:B-1----:R-:W-:Y:S01]  /*77100*/  SEL R28, RZ, 0x4, P3 ;  /* 0x00000004ff1c7807 */ /* 0x002fe20001800000 */
[----:B------:R-:W-:-:S04]  /*77110*/  SEL R3, RZ, 0x4, !P2 ;  /* 0x00000004ff037807 */ /* 0x000fc80005000000 */
[----:B------:R-:W-:Y:S02]  /*77120*/  SEL R3, R3, RZ, !P0 ;  /* 0x000000ff03037207 */ /* 0x000fe40004000000 */
[----:B------:R-:W-:Y:S02]  /*77130*/  SEL R28, R28, RZ, !P0 ;  /* 0x000000ff1c1c7207 */ /* 0x000fe40004000000 */
[----:B------:R-:W-:Y:S02]  /*77140*/  ISETP.NE.U32.AND P2, PT, R3, RZ, PT ;  /* 0x000000ff0300720c */ /* 0x000fe40003f45070 */
[----:B------:R-:W-:Y:S02]  /*77150*/  ISETP.NE.U32.AND P0, PT, R28, RZ, PT ;  /* 0x000000ff1c00720c */ /* 0x000fe40003f05070 */
[----:B------:R-:W-:-:S05]  /*77160*/  IADD3 R32, P3, R38, R56, RZ ;  /* 0x0000003826207210 */ /* 0x000fca0007f7e0ff */
[----:B------:R-:W-:Y:S01]  /*77170*/  IMAD.X R33, R39, 0x1, R2, P3 ;  /* 0x0000000127217824 */ /* 0x000fe200018e0602 */
[----:B------:R-:W-:-:S04]  /*77180*/  IADD3 R38, P3, R36, R56, RZ ;  /* 0x0000003824267210 */ /* 0x000fc80007f7e0ff */
[----:B------:R-:W-:Y:S01]  /*77190*/  IADD3.X R3, R37, R2, RZ, P3, !PT ;  /* 0x0000000225037210 */ /* 0x000fe20001ffe4ff */
[----:B------:R-:W-:Y:S02]  /*771a0*/  IADD3 R37, P3, R46, R56, RZ ;  /* 0x000000382e257210 */ /* 0x000fe40007f7e0ff */
[----:B------:R-:W-:Y:S01]  /*771b0*/  IMAD.MOV.U32 R64, RZ, RZ, c[0x0][0x18c] ;  /* 0x00006300ff407624 */ /* 0x000fe200078e00ff */
[----:B------:R1:W-:Y:S02]  /*771c0*/  LDGSTS.E [R0+0x3d800], [R32.64], P1 ;  /* 0x3d80000020007fae */ /* 0x0003e40008921844 */
[----:B------:R-:W-:Y:S02]  /*771d0*/  IMAD.X R28, R47, 0x1, R2, P3 ;  /* 0x000000012f1c7824 */ /* 0x000fe400018e0602 */
[----:B------:R-:W4:Y:S01]  /*771e0*/  LDL.LU.64 R46, [R1+0xd50] ;  /* 0x000d5000012e7983 */ /* 0x000f220000300a00 */
[----:B------:R-:W-:Y:S01]  /*771f0*/  IMAD.MOV.U32 R172, RZ, RZ, R38 ;  /* 0x000000ffffac7224 */ /* 0x000fe200078e0026 */
[----:B------:R-:W-:Y:S01]  /*77200*/  MOV R173, R3 ;  /* 0x0000000300ad7202 */ /* 0x000fe20000000f00 */
[----:B------:R-:W-:Y:S01]  /*77210*/  IMAD.MOV.U32 R170, RZ, RZ, R37 ;  /* 0x000000ffffaa7224 */ /* 0x000fe200078e0025 */
[----:B------:R-:W-:-:S02]  /*77220*/  MOV R171, R28 ;  /* 0x0000001c00ab7202 */ /* 0x000fc40000000f00 */
[----:B------:R-:W-:Y:S01]  /*77230*/  SHF.L.U32 R64, R64, 0x7, RZ ;  /* 0x0000000740407819 */ /* 0x000fe200000006ff */
[----:B------:R1:W-:Y:S01]  /*77240*/  STL.64 [R1+0xeb0], R32 ;  /* 0x000eb02001007387 */ /* 0x0003e20000100a00 */
[----:B------:R-:W-:Y:S02]  /*77250*/  STL.64 [R1+0xea8], R172 ;  /* 0x000ea8ac01007387 */ /* 0x000fe40000100a00 */
[----:B------:R-:W-:Y:S01]  /*77260*/  STL.64 [R1+0xea0], R170 ;  /* 0x000ea0aa01007387 */ /* 0x000fe20000100a00 */
[----:B------:R1:W-:Y:S01]  /*77270*/  LDGSTS.E [R0+0x3da00], [R172.64], P1 ;  /* 0x3da00000ac007fae */ /* 0x0003e20008921844 */
[----:B------:R-:W-:Y:S02]  /*77280*/  IMAD.SHL.U32 R64, R64, 0x4, RZ ;  /* 0x0000000440407824 */ /* 0x000fe400078e00ff */
[----:B------:R1:W-:Y:S01]  /*77290*/  LDGSTS.E [R0+0x3dc00], [R170.64], P1 ;  /* 0x3dc00000aa007fae */ /* 0x0003e20008921844 */
[----:B--2---:R-:W-:-:S04]  /*772a0*/  IADD3 R36, P3, R34, R56, RZ ;  /* 0x0000003822247210 */ /* 0x004fc80007f7e0ff */
[----:B------:R-:W-:Y:S02]  /*772b0*/  IADD3.X R29, R35, R2, RZ, P3, !PT ;  /* 0x00000002231d7210 */ /* 0x000fe40001ffe4ff */
[----:B---3--:R-:W-:-:S05]  /*772c0*/  IADD3 R35, P3, R30, R56, RZ ;  /* 0x000000381e237210 */ /* 0x008fca0007f7e0ff */
[----:B------:R-:W-:Y:S01]  /*772d0*/  IMAD.X R30, R31, 0x1, R2, P3 ;  /* 0x000000011f1e7824 */ /* 0x000fe200018e0602 */
[----:B----4-:R-:W-:-:S04]  /*772e0*/  IADD3 R34, P3, R40, R56, RZ ;  /* 0x0000003828227210 */ /* 0x010fc80007f7e0ff */
[----:B------:R-:W-:Y:S01]  /*772f0*/  IADD3.X R31, R41, R2, RZ, P3, !PT ;  /* 0x00000002291f7210 */ /* 0x000fe20001ffe4ff */
[----:B------:R-:W-:-:S05]  /*77300*/  IADD3 R40, P3, R42, R56, RZ ;  /* 0x000000382a287210 */ /* 0x000fca0007f7e0ff */
[----:B------:R-:W-:Y:S01]  /*77310*/  IMAD.X R39, R43, 0x1, R2, P3 ;  /* 0x000000012b277824 */ /* 0x000fe200018e0602 */
[----:B------:R-:W-:Y:S01]  /*77320*/  IADD3 R42, P3, R52, R56, RZ ;  /* 0x00000038342a7210 */ /* 0x000fe20007f7e0ff */
[----:B------:R-:W-:Y:S01]  /*77330*/  IMAD.MOV.U32 R168, RZ, RZ, R36 ;  /* 0x000000ffffa87224 */ /* 0x000fe200078e0024 */
[----:B------:R-:W-:Y:S01]  /*77340*/  MOV R169, R29 ;  /* 0x0000001d00a97202 */ /* 0x000fe20000000f00 */
[----:B------:R-:W-:Y:S01]  /*77350*/  IMAD.MOV.U32 R58, RZ, RZ, R35 ;  /* 0x000000ffff3a7224 */ /* 0x000fe200078e0023 */
[----:B------:R-:W-:Y:S02]  /*77360*/  IADD3.X R41, R53, R2, RZ, P3, !PT ;  /* 0x0000000235297210 */ /* 0x000fe40001ffe4ff */
[----:B------:R-:W-:Y:S01]  /*77370*/  MOV R59, R30 ;  /* 0x0000001e003b7202 */ /* 0x000fe20000000f00 */
[----:B------:R-:W-:Y:S01]  /*77380*/  IMAD.MOV.U32 R56, RZ, RZ, R34 ;  /* 0x000000ffff387224 */ /* 0x000fe200078e0022 */
[----:B------:R-:W-:Y:S01]  /*77390*/  MOV R57, R31 ;  /* 0x0000001f00397202 */ /* 0x000fe20000000f00 */
[----:B------:R-:W-:Y:S01]  /*773a0*/  IMAD.MOV.U32 R54, RZ, RZ, R40 ;  /* 0x000000ffff367224 */ /* 0x000fe200078e0028 */
[----:B------:R-:W-:Y:S01]  /*773b0*/  MOV R55, R39 ;  /* 0x0000002700377202 */ /* 0x000fe20000000f00 */
[----:B------:R-:W-:Y:S01]  /*773c0*/  IMAD.MOV.U32 R52, RZ, RZ, R42 ;  /* 0x000000ffff347224 */ /* 0x000fe200078e002a */
[----:B------:R-:W-:Y:S01]  /*773d0*/  MOV R53, R41 ;  /* 0x0000002900357202 */ /* 0x000fe20000000f00 */
[----:B------:R-:W-:Y:S01]  /*773e0*/  STL.64 [R1+0xe98], R168 ;  /* 0x000e98a801007387 */ /* 0x000fe20000100a00 */
[----:B------:R-:W-:Y:S02]  /*773f0*/  STL.64 [R1+0xe30], R58 ;  /* 0x000e303a01007387 */ /* 0x000fe40000100a00 */
[----:B------:R-:W-:Y:S02]  /*77400*/  STL.64 [R1+0xe28], R56 ;  /* 0x000e283801007387 */ /* 0x000fe40000100a00 */
[----:B------:R-:W-:Y:S01]  /*77410*/  STL.64 [R1+0xe20], R54 ;  /* 0x000e203601007387 */ /* 0x000fe20000100a00 */
[----:B------:R2:W-:Y:S04]  /*77420*/  STL.64 [R1+0xe18], R52 ;  /* 0x000e183401007387 */ /* 0x0005e80000100a00 */
[----:B------:R3:W-:Y:S01]  /*77430*/  LDGSTS.E [R0+0x3de00], [R168.64], P1 ;  /* 0x3de00000a8007fae */ /* 0x0007e20008921844 */
[----:B------:R-:W4:Y:S01]  /*77440*/  LDL.LU.64 R42, [R1+0xd10] ;  /* 0x000d1000012a7983 */ /* 0x000f220000300a00 */
[----:B------:R-:W-:Y:S01]  /*77450*/  IADD3 R38, P1, R50, R64, RZ ;  /* 0x0000004032267210 */ /* 0x000fe20007f3e0ff */
[----:B------:R-:W4:Y:S01]  /*77460*/  LDL.LU.64 R40, [R1+0xcd0] ;  /* 0x000cd00001287983 */ /* 0x000f220000300a00 */
[----:B------:R-:W4:Y:S04]  /*77470*/  LDL.LU.64 R36, [R1+0xc90] ;  /* 0x000c900001247983 */ /* 0x000f280000300a00 */
[----:B------:R2:W-:Y:S01]  /*77480*/  LDGSTS.E [R0+0x3f800], [R58.64], P2 ;  /* 0x3f8000003a007fae */ /* 0x0005e20009121844 */
[----:B------:R-:W-:Y:S01]  /*77490*/  IADD3.X R39, R51, R252, RZ, P1, !PT ;  /* 0x000000fc33277210 */ /* 0x000fe20000ffe4ff */
[----:B------:R-:W-:-:S02]  /*774a0*/  IADD3 R35, P1, R48, R64, RZ ;  /* 0x0000004030237210 */ /* 0x000fc40007f3e0ff */
[----:B------:R2:W-:Y:S01]  /*774b0*/  LDGSTS.E [R0+0x3fa00], [R56.64], P2 ;  /* 0x3fa0000038007fae */ /* 0x0005e20009121844 */
[----:B------:R2:W-:Y:S01]  /*774c0*/  LDGSTS.E [R0+0x3fc00], [R54.64], P2 ;  /* 0x3fc0000036007fae */ /* 0x0005e20009121844 */
[----:B------:R2:W-:Y:S02]  /*774d0*/  LDGSTS.E [R0+0x3fe00], [R52.64], P2 ;  /* 0x3fe0000034007fae */ /* 0x0005e40009121844 */
[----:B------:R-:W-:Y:S01]  /*774e0*/  IMAD.X R34, R49, 0x1, R252, P1 ;  /* 0x0000000131227824 */ /* 0x000fe200008e06fc */
[----:B-1----:R-:W-:-:S04]  /*774f0*/  IADD3 R33, P1, R44, R64, RZ ;  /* 0x000000402c217210 */ /* 0x002fc80007f3e0ff */
[----:B------:R-:W-:Y:S02]  /*77500*/  IADD3.X R32, R45, R252, RZ, P1, !PT ;  /* 0x000000fc2d207210 */ /* 0x000fe40000ffe4ff */
[----:B------:R-:W4:Y:S01]  /*77510*/  LDL.LU.64 R44, [R1+0xc50] ;  /* 0x000c5000012c7983 */ /* 0x000f220000300a00 */
[----:B------:R-:W-:-:S05]  /*77520*/  IADD3 R31, P1, R46, R64, RZ ;  /* 0x000000402e1f7210 */ /* 0x000fca0007f3e0ff */
[----:B------:R-:W-:Y:S02]  /*77530*/  IMAD.X R30, R47, 0x1, R252, P1 ;  /* 0x000000012f1e7824 */ /* 0x000fe400008e06fc */
[----:B------:R-:W4:Y:S01]  /*77540*/  LDL.LU.64 R46, [R1+0xc10] ;  /* 0x000c1000012e7983 */ /* 0x000f220000300a00 */
[----:B------:R-:W4:Y:S02]  /*77550*/  LDL.LU.64 R48, [R1+0xa18] ;  /* 0x000a180001307983 */ /* 0x000f240000300a00 */
[----:B------:R-:W4:Y:S02]  /*77560*/  LDL.LU.64 R50, [R1+0xbd0] ;  /* 0x000bd00001327983 */ /* 0x000f240000300a00 */
[----:B--2---:R-:W2:Y:S01]  /*77570*/  LDL.LU.64 R52, [R1+0xb90] ;  /* 0x000b900001347983 */ /* 0x004ea20000300a00 */
[----:B------:R-:W2:Y:S01]  /*77580*/  LDL.LU.64 R54, [R1+0xb50] ;  /* 0x000b500001367983 */ /* 0x000ea20000300a00 */
[----:B------:R-:W2:Y:S02]  /*77590*/  LDL.LU.64 R56, [R1+0xb10] ;  /* 0x000b100001387983 */ /* 0x000ea40000300a00 */
[----:B------:R-:W2:Y:S02]  /*775a0*/  LDL.LU.64 R58, [R1+0xad0] ;  /* 0x000ad000013a7983 */ /* 0x000ea40000300a00 */
[----:B---3--:R-:W3:Y:S01]  /*775b0*/  LDL.LU.64 R168, [R1+0xa90] ;  /* 0x000a900001a87983 */ /* 0x008ee20000300a00 */
[----:B------:R1:W-:Y:S01]  /*775c0*/  STL.64 [R1+0xe10], R38 ;  /* 0x000e102601007387 */ /* 0x0003e20000100a00 */
[----:B----4-:R-:W-:-:S04]  /*775d0*/  IADD3 R29, P1, R42, R64, RZ ;  /* 0x000000402a1d7210 */ /* 0x010fc80007f3e0ff */
[----:B------:R-:W-:Y:S01]  /*775e0*/  IADD3.X R28, R43, R252, RZ, P1, !PT ;  /* 0x000000fc2b1c7210 */ /* 0x000fe20000ffe4ff */
[----:B------:R-:W-:-:S05]  /*775f0*/  IADD3 R3, P1, R40, R64, RZ ;  /* 0x0000004028037210 */ /* 0x000fca0007f3e0ff */
[----:B------:R-:W-:Y:S01]  /*77600*/  IMAD.X R0, R41, 0x1, R252, P1 ;  /* 0x0000000129007824 */ /* 0x000fe200008e06fc */
[----:B------:R-:W-:-:S04]  /*77610*/  IADD3 R40, P1, R36, R64, RZ ;  /* 0x0000004024287210 */ /* 0x000fc80007f3e0ff */
[----:B------:R-:W-:Y:S02]  /*77620*/  IADD3.X R36, R37, R252, RZ, P1, !PT ;  /* 0x000000fc25247210 */ /* 0x000fe40000ffe4ff */
[----:B------:R-:W-:-:S05]  /*77630*/  IADD3 R42, P1, R44, R64, RZ ;  /* 0x000000402c2a7210 */ /* 0x000fca0007f3e0ff */
[----:B------:R-:W-:Y:S01]  /*77640*/  IMAD.X R41, R45, 0x1, R252, P1 ;  /* 0x000000012d297824 */ /* 0x000fe200008e06fc */
[----:B------:R-:W-:Y:S02]  /*77650*/  LEA R37, R60, R65, 0x10 ;  /* 0x000000413c257211 */ /* 0x000fe400078e80ff */
[----:B------:R-:W-:-:S04]  /*77660*/  IADD3 R44, P1, R46, R64, RZ ;  /* 0x000000402e2c7210 */ /* 0x000fc80007f3e0ff */
[----:B------:R-:W-:Y:S01]  /*77670*/  IADD3.X R43, R47, R252, RZ, P1, !PT ;  /* 0x000000fc2f2b7210 */ /* 0x000fe20000ffe4ff */
[----:B------:R-:W-:-:S05]  /*77680*/  IADD3 R46, P1, R48, R64, RZ ;  /* 0x00000040302e7210 */ /* 0x000fca0007f3e0ff */
[----:B------:R-:W-:Y:S01]  /*77690*/  IMAD.X R45, R49, 0x1, R252, P1 ;  /* 0x00000001312d7824 */ /* 0x000fe200008e06fc */
[----:B------:R-:W-:-:S04]  /*776a0*/  IADD3 R48, P1, R50, R64, RZ ;  /* 0x0000004032307210 */ /* 0x000fc80007f3e0ff */
[----:B------:R-:W-:Y:S01]  /*776b0*/  IADD3.X R47, R51, R252, RZ, P1, !PT ;  /* 0x000000fc332f7210 */ /* 0x000fe20000ffe4ff */
[----:B--2---:R-:W-:-:S05]  /*776c0*/  IADD3 R50, P1, R52, R64, RZ ;  /* 0x0000004034327210 */ /* 0x004fca0007f3e0ff */
[----:B------:R-:W-:Y:S01]  /*776d0*/  IMAD.X R49, R53, 0x1, R252, P1 ;  /* 0x0000000135317824 */ /* 0x000fe200008e06fc */
[----:B------:R-:W-:-:S04]  /*776e0*/  IADD3 R52, P1, R54, R64, RZ ;  /* 0x0000004036347210 */ /* 0x000fc80007f3e0ff */
[----:B------:R-:W-:Y:S01]  /*776f0*/  IADD3.X R51, R55, R252, RZ, P1, !PT ;  /* 0x000000fc37337210 */ /* 0x000fe20000ffe4ff */
[----:B------:R-:W-:-:S05]  /*77700*/  IADD3 R54, P1, R56, R64, RZ ;  /* 0x0000004038367210 */ /* 0x000fca0007f3e0ff */
[----:B------:R-:W-:Y:S01]  /*77710*/  IMAD.X R53, R57, 0x1, R252, P1 ;  /* 0x0000000139357824 */ /* 0x000fe200008e06fc */
[----:B------:R-:W-:-:S04]  /*77720*/  IADD3 R56, P1, R58, R64, RZ ;  /* 0x000000403a387210 */ /* 0x000fc80007f3e0ff */
[----:B------:R-:W-:Y:S01]  /*77730*/  IADD3.X R55, R59, R252, RZ, P1, !PT ;  /* 0x000000fc3b377210 */ /* 0x000fe20000ffe4ff */
[----:B---3--:R-:W-:Y:S01]  /*77740*/  IADD3 R58, P1, R168, R64, RZ ;  /* 0x00000040a83a7210 */ /* 0x008fe20007f3e0ff */
[----:B------:R-:W-:-:S04]  /*77750*/  IADD3 R59, R37, 0x100000, RZ ;  /* 0x00100000253b7810 */ /* 0x000fc80007ffe0ff */
[----:B------:R-:W-:Y:S02]  /*77760*/  IMAD.X R57, R169, 0x1, R252, P1 ;  /* 0x00000001a9397824 */ /* 0x000fe400008e06fc */
[----:B-1----:R-:W-:Y:S01]  /*77770*/  LOP3.LUT R35, R35, R34, RZ, 0x3c, !PT ;  /* 0x0000002223237212 */ /* 0x002fe200078e3cff */
[----:B------:R-:W0:Y:S01]  /*77780*/  LDGDEPBAR ;  /* 0x00000000000079af */ /* 0x000e220000000000 */
[----:B------:R-:W-:Y:S02]  /*77790*/  LOP3.LUT R33, R33, R32, RZ, 0x3c, !PT ;  /* 0x0000002021217212 */ /* 0x000fe400078e3cff */
[----:B------:R-:W-:Y:S01]  /*777a0*/  LOP3.LUT R34, R35, R34, RZ, 0x3c, !PT ;  /* 0x0000002223227212 */ /* 0x000fe200078e3cff */
[----:B------:R1:W-:Y:S01]  /*777b0*/  LDGSTS.E [R59+-0x80000], [R38.64], P0 ;  /* 0x80000000263b7fae */ /* 0x0003e20008121844 */
[----:B------:R-:W-:Y:S02]  /*777c0*/  LOP3.LUT R32, R33, R32, RZ, 0x3c, !PT ;  /* 0x0000002021207212 */ /* 0x000fe400078e3cff */
[----:B------:R-:W-:Y:S02]  /*777d0*/  LOP3.LUT R35, R35, R34, RZ, 0x3c, !PT ;  /* 0x0000002223237212 */ /* 0x000fe400078e3cff */
[----:B------:R-:W-:-:S02]  /*777e0*/  LOP3.LUT R31, R31, R30, RZ, 0x3c, !PT ;  /* 0x0000001e1f1f7212 */ /* 0x000fc400078e3cff */
[----:B------:R-:W-:Y:S01]  /*777f0*/  LOP3.LUT R33, R33, R32, RZ, 0x3c, !PT ;  /* 0x0000002021217212 */ /* 0x000fe200078e3cff */
[----:B------:R2:W-:Y:S01]  /*77800*/  STL.64 [R1+0xdd0], R34 ;  /* 0x000dd02201007387 */ /* 0x0005e20000100a00 */
[----:B------:R-:W-:Y:S02]  /*77810*/  LOP3.LUT R30, R31, R30, RZ, 0x3c, !PT ;  /* 0x0000001e1f1e7212 */ /* 0x000fe400078e3cff */
[----:B------:R-:W-:Y:S01]  /*77820*/  LOP3.LUT R29, R29, R28, RZ, 0x3c, !PT ;  /* 0x0000001c1d1d7212 */ /* 0x000fe200078e3cff */
[----:B------:R3:W-:Y:S01]  /*77830*/  STL.64 [R1+0xd90], R32 ;  /* 0x000d902001007387 */ /* 0x0007e20000100a00 */
[----:B-1----:R-:W-:Y:S02]  /*77840*/  IADD3 R38, R37, 0x100000, RZ ;  /* 0x0010000025267810 */ /* 0x002fe40007ffe0ff */
[----:B------:R-:W-:Y:S02]  /*77850*/  LOP3.LUT R31, R31, R30, RZ, 0x3c, !PT ;  /* 0x0000001e1f1f7212 */ /* 0x000fe400078e3cff */
[C---:B------:R-:W-:Y:S01]  /*77860*/  LOP3.LUT R28, R29.reuse, R28, RZ, 0x3c, !PT ;  /* 0x0000001c1d1c7212 */ /* 0x040fe200078e3cff */
[----:B------:R2:W-:Y:S03]  /*77870*/  LDGSTS.E [R38+-0x7f000], [R34.64], P0 ;  /* 0x8100000022267fae */ /* 0x0005e60008121844 */
[----:B------:R-:W-:Y:S01]  /*77880*/  LOP3.LUT R29, R29, R28, RZ, 0x3c, !PT ;  /* 0x0000001c1d1d7212 */ /* 0x000fe200078e3cff */
[----:B------:R1:W-:Y:S04]  /*77890*/  STL.64 [R1+0xd50], R30 ;  /* 0x000d501e01007387 */ /* 0x0003e80000100a00 */
[----:B------:R4:W-:Y:S01]  /*778a0*/  STL.64 [R1+0xd10], R28 ;  /* 0x000d101c01007387 */ /* 0x0009e20000100a00 */
[----:B--2---:R-:W-:-:S05]  /*778b0*/  IADD3 R34, R37, 0x100000, RZ ;  /* 0x0010000025227810 */ /* 0x004fca0007ffe0ff */
[----:B------:R3:W-:Y:S02]  /*778c0*/  LDGSTS.E [R34+-0x7e000], [R32.64], P0 ;  /* 0x8200000020227fae */ /* 0x0007e40008121844 */
[C---:B---3--:R-:W-:Y:S02]  /*778d0*/  IADD3 R32, R37.reuse, 0x100000, RZ ;  /* 0x0010000025207810 */ /* 0x048fe40007ffe0ff */
[----:B------:R-:W-:Y:S02]  /*778e0*/  MOV R33, R0 ;  /* 0x0000000000217202 */ /* 0x000fe40000000f00 */
[C---:B------:R-:W-:Y:S01]  /*778f0*/  IADD3 R0, R37.reuse, 0x100000, RZ ;  /* 0x0010000025007810 */ /* 0x040fe20007ffe0ff */
[----:B------:R1:W-:Y:S02]  /*77900*/  LDGSTS.E [R32+-0x7d000], [R30.64], P0 ;  /* 0x830000001e207fae */ /* 0x0003e40008121844 */
[----:B-1----:R-:W-:Y:S01]  /*77910*/  IADD3 R30, R37, 0x100000, RZ ;  /* 0x00100000251e7810 */ /* 0x002fe20007ffe0ff */
[----:B------:R-:W-:Y:S01]  /*77920*/  IMAD.MOV.U32 R32, RZ, RZ, R3 ;  /* 0x000000ffff207224 */ /* 0x000fe200078e0003 */
[----:B------:R-:W-:-:S03]  /*77930*/  MOV R31, R36 ;  /* 0x00000024001f7202 */ /* 0x000fc60000000f00 */
[----:B------:R4:W-:Y:S04]  /*77940*/  LDGSTS.E [R30+-0x7c000], [R28.64], P0 ;  /* 0x840000001c1e7fae */ /* 0x0009e80008121844 */
[----:B------:R-:W-:Y:S01]  /*77950*/  STL.64 [R1+0xcd0], R32 ;  /* 0x000cd02001007387 */ /* 0x000fe20000100a00 */
[----:B----4-:R-:W-:Y:S01]  /*77960*/  IADD3 R28, R37, 0x100000, RZ ;  /* 0x00100000251c7810 */ /* 0x010fe20007ffe0ff */
[----:B------:R-:W-:Y:S01]  /*77970*/  IMAD.MOV.U32 R30, RZ, RZ, R40 ;  /* 0x000000ffff1e7224 */ /* 0x000fe200078e0028 */
[----:B------:R-:W-:-:S03]  /*77980*/  MOV R29, R41 ;  /* 0x00000029001d7202 */ /* 0x000fc60000000f00 */
[----:B------:R1:W-:Y:S04]  /*77990*/  LDGSTS.E [R28+-0x7b000], [R32.64], P0 ;  /* 0x85000000201c7fae */ /* 0x0003e80008121844 */
[----:B------:R-:W-:Y:S04]  /*779a0*/  STL.64 [R1+0xc90], R30 ;  /* 0x000c901e01007387 */ /* 0x000fe80000100a00 */
[----:B------:R2:W-:Y:S01]  /*779b0*/  LDGSTS.E [R0+-0x7a000], [R30.64], P0 ;  /* 0x860000001e007fae */ /* 0x0005e20008121844 */
[----:B-1----:R-:W-:-:S05]  /*779c0*/  IMAD.MOV.U32 R28, RZ, RZ, R42 ;  /* 0x000000ffff1c7224 */ /* 0x002fca00078e002a */
[----:B------:R1:W-:Y:S04]  /*779d0*/  STL.64 [R1+0xc50], R28 ;  /* 0x000c501c01007387 */ /* 0x0003e80000100a00 */
[----:B------:R1:W-:Y:S02]  /*779e0*/  LDGSTS.E [R0+-0x79000], [R28.64], P0 ;  /* 0x870000001c007fae */ /* 0x0003e40008121844 */
[----:B-1----:R-:W-:Y:S01]  /*779f0*/  IMAD.MOV.U32 R28, RZ, RZ, R44 ;  /* 0x000000ffff1c7224 */ /* 0x002fe200078e002c */
[----:B------:R-:W-:-:S05]  /*77a00*/  MOV R29, R43 ;  /* 0x0000002b001d7202 */ /* 0x000fca0000000f00 */
        /* <DEDUP_REMOVED lines=9> */
[----:B------:R-:W3:Y:S01]  /*77aa0*/  LDL.LU.64 R42, [R1+0xe08] ;  /* 0x000e0800012a7983 */ /* 0x000ee20000300a00 */
[----:B--2---:R-:W-:Y:S01]  /*77ab0*/  IMAD.MOV.U32 R30, RZ, RZ, R52 ;  /* 0x000000ffff1e7224 */ /* 0x004fe200078e0034 */
[----:B------:R-:W-:Y:S02]  /*77ac0*/  MOV R31, R51 ;  /* 0x00000033001f7202 */ /* 0x000fe40000000f00 */
[----:B------:R-:W2:Y:S04]  /*77ad0*/  LDL.LU.64 R34, [R1+0xdc8] ;  /* 0x000dc80001227983 */ /* 0x000ea80000300a00 */
[----:B------:R1:W-:Y:S01]  /*77ae0*/  LDGSTS.E [R0+-0x76000], [R28.64], P0 ;  /* 0x8a0000001c007fae */ /* 0x0003e20008121844 */
[----:B------:R-:W-:-:S03]  /*77af0*/  IMAD.MOV.U32 R38, RZ, RZ, R56 ;  /* 0x000000ffff267224 */ /* 0x000fc600078e0038 */
[----:B------:R4:W-:Y:S01]  /*77b00*/  LDGSTS.E [R0+-0x75000], [R30.64], P0 ;  /* 0x8b0000001e007fae */ /* 0x0009e20008121844 */
[----:B------:R-:W-:-:S03]  /*77b10*/  MOV R39, R55 ;  /* 0x0000003700277202 */ /* 0x000fc60000000f00 */
[----:B-1----:R-:W2:Y:S04]  /*77b20*/  LDL.LU.64 R28, [R1+0xd88] ;  /* 0x000d8800011c7983 */ /* 0x002ea80000300a00 */
[----:B------:R4:W-:Y:S04]  /*77b30*/  STL.64 [R1+0xb50], R30 ;  /* 0x000b501e01007387 */ /* 0x0009e80000100a00 */
[----:B------:R-:W2:Y:S01]  /*77b40*/  LDL.LU.64 R32, [R1+0xd48] ;  /* 0x000d480001207983 */ /* 0x000ea20000300a00 */
[----:B----4-:R-:W-:Y:S01]  /*77b50*/  IMAD.MOV.U32 R30, RZ, RZ, R54 ;  /* 0x000000ffff1e7224 */ /* 0x010fe200078e0036 */
[----:B------:R-:W-:-:S05]  /*77b60*/  MOV R31, R53 ;  /* 0x00000035001f7202 */ /* 0x000fca0000000f00 */
[----:B------:R1:W-:Y:S04]  /*77b70*/  STL.64 [R1+0xb10], R30 ;  /* 0x000b101e01007387 */ /* 0x0003e80000100a00 */
[----:B------:R1:W-:Y:S04]  /*77b80*/  LDGSTS.E [R0+-0x74000], [R30.64], P0 ;  /* 0x8c0000001e007fae */ /* 0x0003e80008121844 */
[----:B------:R4:W-:Y:S04]  /*77b90*/  LDGSTS.E [R0+-0x73000], [R38.64], P0 ;  /* 0x8d00000026007fae */ /* 0x0009e80008121844 */
[----:B-1----:R-:W2:Y:S04]  /*77ba0*/  LDL.LU.64 R30, [R1+0xd08] ;  /* 0x000d0800011e7983 */ /* 0x002ea80000300a00 */
[----:B------:R4:W-:Y:S01]  /*77bb0*/  STL.64 [R1+0xad0], R38 ;  /* 0x000ad02601007387 */ /* 0x0009e20000100a00 */
[----:B------:R-:W-:-:S03]  /*77bc0*/  IADD3 R37, R37, 0x100000, RZ ;  /* 0x0010000025257810 */ /* 0x000fc60007ffe0ff */
[----:B------:R-:W2:Y:S01]  /*77bd0*/  LDL.LU.64 R40, [R1+0xcc8] ;  /* 0x000cc80001287983 */ /* 0x000ea20000300a00 */
[----:B----4-:R-:W-:Y:S01]  /*77be0*/  IMAD.MOV.U32 R38, RZ, RZ, R58 ;  /* 0x000000ffff267224 */ /* 0x010fe200078e003a */
[----:B------:R-:W-:-:S05]  /*77bf0*/  MOV R39, R57 ;  /* 0x0000003900277202 */ /* 0x000fca0000000f00 */
[----:B------:R1:W-:Y:S04]  /*77c00*/  STL.64 [R1+0xa90], R38 ;  /* 0x000a902601007387 */ /* 0x0003e80000100a00 */
[----:B------:R1:W-:Y:S02]  /*77c10*/  LDGSTS.E [R0+-0x72000], [R38.64], P0 ;  /* 0x8e00000026007fae */ /* 0x0003e40008121844 */
[----:B-1----:R-:W-:Y:S01]  /*77c20*/  IMAD.MOV.U32 R38, RZ, RZ, R46 ;  /* 0x000000ffff267224 */ /* 0x002fe200078e002e */
[----:B------:R-:W-:-:S05]  /*77c30*/  MOV R39, R45 ;  /* 0x0000002d00277202 */ /* 0x000fca0000000f00 */
[----:B------:R1:W-:Y:S04]  /*77c40*/  STL.64 [R1+0xa18], R38 ;  /* 0x000a182601007387 */ /* 0x0003e80000100a00 */
[----:B------:R1:W-:Y:S04]  /*77c50*/  LDGSTS.E [R37+-0x71000], [R38.64], P0 ;  /* 0x8f00000026257fae */ /* 0x0003e80008121844 */
        /* <DEDUP_REMOVED lines=10> */
[----:B---3--:R-:W-:-:S05]  /*77d00*/  IADD3 R36, P1, R42, R64, RZ ;  /* 0x000000402a247210 */ /* 0x008fca0007f3e0ff */
[----:B------:R-:W-:Y:S01]  /*77d10*/  IMAD.X R0, R43, 0x1, R252, P1 ;  /* 0x000000012b007824 */ /* 0x000fe200008e06fc */
[----:B--2---:R-:W-:-:S04]  /*77d20*/  IADD3 R37, P1, R34, R64, RZ ;  /* 0x0000004022257210 */ /* 0x004fc80007f3e0ff */
[----:B------:R-:W-:Y:S02]  /*77d30*/  IADD3.X R3, R35, R252, RZ, P1, !PT ;  /* 0x000000fc23037210 */ /* 0x000fe40000ffe4ff */
[----:B------:R-:W-:-:S05]  /*77d40*/  IADD3 R35, P1, R28, R64, RZ ;  /* 0x000000401c237210 */ /* 0x000fca0007f3e0ff */
[----:B------:R-:W-:Y:S01]  /*77d50*/  IMAD.X R28, R29, 0x1, R252, P1 ;  /* 0x000000011d1c7824 */ /* 0x000fe200008e06fc */
[----:B------:R-:W-:-:S04]  /*77d60*/  IADD3 R34, P1, R32, R64, RZ ;  /* 0x0000004020227210 */ /* 0x000fc80007f3e0ff */
[----:B------:R-:W-:Y:S02]  /*77d70*/  IADD3.X R29, R33, R252, RZ, P1, !PT ;  /* 0x000000fc211d7210 */ /* 0x000fe40000ffe4ff */
[----:B------:R-:W-:-:S05]  /*77d80*/  IADD3 R33, P1, R30, R64, RZ ;  /* 0x000000401e217210 */ /* 0x000fca0007f3e0ff */
[----:B------:R-:W-:Y:S01]  /*77d90*/  IMAD.X R30, R31, 0x1, R252, P1 ;  /* 0x000000011f1e7824 */ /* 0x000fe200008e06fc */
[----:B------:R-:W-:-:S04]  /*77da0*/  IADD3 R32, P1, R40, R64, RZ ;  /* 0x0000004028207210 */ /* 0x000fc80007f3e0ff */
[----:B------:R-:W-:Y:S02]  /*77db0*/  IADD3.X R31, R41, R252, RZ, P1, !PT ;  /* 0x000000fc291f7210 */ /* 0x000fe40000ffe4ff */
[----:B----4-:R-:W-:-:S05]  /*77dc0*/  IADD3 R40, P1, R38, R64, RZ ;  /* 0x0000004026287210 */ /* 0x010fca0007f3e0ff */
[----:B------:R-:W-:Y:S01]  /*77dd0*/  IMAD.X R38, R39, 0x1, R252, P1 ;  /* 0x0000000127267824 */ /* 0x000fe200008e06fc */
[----:B------:R-:W-:-:S04]  /*77de0*/  IADD3 R42, P1, R44, R64, RZ ;  /* 0x000000402c2a7210 */ /* 0x000fc80007f3e0ff */
        /* <DEDUP_REMOVED lines=11> */
[----:B------:R-:W-:Y:S02]  /*77ea0*/  IADD3 R54, P1, R56, R64, RZ ;  /* 0x0000004038367210 */ /* 0x000fe40007f3e0ff */
[----:B------:R-:W-:Y:S02]  /*77eb0*/  LOP3.LUT R39, R249, 0x10, RZ, 0x3c, !PT ;  /* 0x00000010f9277812 */ /* 0x000fe400078e3cff */
[----:B------:R-:W-:Y:S02]  /*77ec0*/  IADD3.X R53, R57, R252, RZ, P1, !PT ;  /* 0x000000fc39357210 */ /* 0x000fe40000ffe4ff */
[----:B------:R-:W-:Y:S01]  /*77ed0*/  IADD3 R56, P1, R58, R64, RZ ;  /* 0x000000403a387210 */ /* 0x000fe20007f3e0ff */
[----:B------:R-:W-:-:S04]  /*77ee0*/  IMAD R39, R60, 0x10000, R39 ;  /* 0x000100003c277824 */ /* 0x000fc800078e0227 */
[----:B------:R-:W-:Y:S01]  /*77ef0*/  IMAD.X R55, R59, 0x1, R252, P1 ;  /* 0x000000013b377824 */ /* 0x000fe200008e06fc */
[----:B------:R-:W-:Y:S02]  /*77f00*/  IADD3 R58, P1, R168, R64, RZ ;  /* 0x00000040a83a7210 */ /* 0x000fe40007f3e0ff */
[----:B------:R-:W-:Y:S02]  /*77f10*/  MOV R168, R36 ;  /* 0x0000002400a87202 */ /* 0x000fe40000000f00 */
[----:B------:R-:W-:Y:S01]  /*77f20*/  IADD3.X R57, R169, R252, RZ, P1, !PT ;  /* 0x000000fca9397210 */ /* 0x000fe20000ffe4ff */
[----:B------:R-:W-:Y:S01]  /*77f30*/  IMAD.MOV.U32 R169, RZ, RZ, R0 ;  /* 0x000000ffffa97224 */ /* 0x000fe200078e0000 */
[C---:B------:R-:W-:Y:S02]  /*77f40*/  IADD3 R59, R39.reuse, 0x100000, RZ ;  /* 0x00100000273b7810 */ /* 0x040fe40007ffe0ff */
[----:B------:R-:W-:Y:S01]  /*77f50*/  MOV R36, R37 ;  /* 0x0000002500247202 */ /* 0x000fe20000000f00 */
[----:B------:R-:W-:Y:S01]  /*77f60*/  IMAD.MOV.U32 R37, RZ, RZ, R3 ;  /* 0x000000ffff257224 */ /* 0x000fe200078e0003 */
[----:B------:R-:W-:Y:S01]  /*77f70*/  IADD3 R0, R39, 0x100000, RZ ;  /* 0x0010000027007810 */ /* 0x000fe20007ffe0ff */
[----:B------:R-:W-:Y:S04]  /*77f80*/  STL.64 [R1+0xe08], R168 ;  /* 0x000e08a801007387 */ /* 0x000fe80000100a00 */
[----:B------:R1:W-:Y:S04]  /*77f90*/  LDGSTS.E [R59+-0x7fe00], [R168.64], P0 ;  /* 0x80200000a83b7fae */ /* 0x0003e80008121844 */
[----:B------:R2:W-:Y:S04]  /*77fa0*/  STL.64 [R1+0xdc8], R36 ;  /* 0x000dc82401007387 */ /* 0x0005e80000100a00 */
[----:B------:R2:W-:Y:S02]  /*77fb0*/  LDGSTS.E [R0+-0x7ee00], [R36.64], P0 ;  /* 0x8120000024007fae */ /* 0x0005e40008121844 */
[----:B--2---:R-:W-:Y:S01]  /*77fc0*/  MOV R36, R35 ;  /* 0x0000002300247202 */ /* 0x004fe20000000f00 */
[----:B------:R-:W-:Y:S01]  /*77fd0*/  IMAD.MOV.U32 R37, RZ, RZ, R28 ;  /* 0x000000ffff257224 */ /* 0x000fe200078e001c */
[----:B------:R-:W-:-:S04]  /*77fe0*/  MOV R28, R34 ;  /* 0x00000022001c7202 */ /* 0x000fc80000000f00 */
[----:B------:R-:W-:Y:S04]  /*77ff0*/  STL.64 [R1+0xd88], R36 ;  /* 0x000d882401007387 */ /* 0x000fe80000100a00 */
[----:B------:R2:W-:Y:S04]  /*78000*/  LDGSTS.E [R0+-0x7de00], [R36.64], P0 ;  /* 0x8220000024007fae */ /* 0x0005e80008121844 */
[----:B------:R3:W-:Y:S04]  /*78010*/  STL.64 [R1+0xd48], R28 ;  /* 0x000d481c01007387 */ /* 0x0007e80000100a00 */
[----:B------:R3:W-:Y:S02]  /*78020*/  LDGSTS.E [R0+-0x7ce00], [R28.64], P0 ;  /* 0x832000001c007fae */ /* 0x0007e40008121844 */
[----:B---3--:R-:W-:Y:S01]  /*78030*/  IMAD.MOV.U32 R28, RZ, RZ, R33 ;  /* 0x000000ffff1c7224 */ /* 0x008fe200078e0021 */
[----:B------:R-:W-:-:S05]  /*78040*/  MOV R29, R30 ;  /* 0x0000001e001d7202 */ /* 0x000fca0000000f00 */
        /* <DEDUP_REMOVED lines=25> */
[----:B--2---:R-:W2:Y:S04]  /*781e0*/  LDL.LU.64 R36, [R1+0xe00] ;  /* 0x000e000001247983 */ /* 0x004ea80000300a00 */
[----:B------:R-:W4:Y:S01]  /*781f0*/  LDL.LU.64 R44, [R1+0xdc0] ;  /* 0x000dc000012c7983 */ /* 0x000f220000300a00 */
[----:B------:R-:W-:Y:S01]  /*78200*/  IMAD.MOV.U32 R30, RZ, RZ, R52 ;  /* 0x000000ffff1e7224 */ /* 0x000fe200078e0034 */
[----:B------:R-:W-:-:S02]  /*78210*/  MOV R31, R51 ;  /* 0x00000033001f7202 */ /* 0x000fc40000000f00 */
[----:B------:R3:W-:Y:S01]  /*78220*/  LDGSTS.E [R0+-0x75e00], [R28.64], P0 ;  /* 0x8a2000001c007fae */ /* 0x0007e20008121844 */
[----:B------:R-:W-:-:S03]  /*78230*/  IMAD.MOV.U32 R34, RZ, RZ, R56 ;  /* 0x000000ffff227224 */ /* 0x000fc600078e0038 */
[----:B------:R1:W-:Y:S01]  /*78240*/  LDGSTS.E [R0+-0x74e00], [R30.64], P0 ;  /* 0x8b2000001e007fae */ /* 0x0003e20008121844 */
[----:B------:R-:W-:-:S03]  /*78250*/  MOV R35, R55 ;  /* 0x0000003700237202 */ /* 0x000fc60000000f00 */
[----:B---3--:R-:W3:Y:S04]  /*78260*/  LDL.LU.64 R28, [R1+0xd80] ;  /* 0x000d8000011c7983 */ /* 0x008ee80000300a00 */
[----:B------:R1:W-:Y:S04]  /*78270*/  STL.64 [R1+0xb48], R30 ;  /* 0x000b481e01007387 */ /* 0x0003e80000100a00 */
[----:B------:R-:W3:Y:S01]  /*78280*/  LDL.LU.64 R32, [R1+0xd40] ;  /* 0x000d400001207983 */ /* 0x000ee20000300a00 */
[----:B-1----:R-:W-:Y:S01]  /*78290*/  IMAD.MOV.U32 R30, RZ, RZ, R54 ;  /* 0x000000ffff1e7224 */ /* 0x002fe200078e0036 */
[----:B------:R-:W-:-:S05]  /*782a0*/  MOV R31, R53 ;  /* 0x00000035001f7202 */ /* 0x000fca0000000f00 */
[----:B------:R1:W-:Y:S04]  /*782b0*/  STL.64 [R1+0xb08], R30 ;  /* 0x000b081e01007387 */ /* 0x0003e80000100a00 */
[----:B------:R1:W-:Y:S04]  /*782c0*/  LDGSTS.E [R0+-0x73e00], [R30.64], P0 ;  /* 0x8c2000001e007fae */ /* 0x0003e80008121844 */
[----:B------:R1:W-:Y:S04]  /*782d0*/  LDGSTS.E [R0+-0x72e00], [R34.64], P0 ;  /* 0x8d20000022007fae */ /* 0x0003e80008121844 */
[----:B-1----:R-:W3:Y:S04]  /*782e0*/  LDL.LU.64 R30, [R1+0xd00] ;  /* 0x000d0000011e7983 */ /* 0x002ee80000300a00 */
[----:B------:R1:W-:Y:S01]  /*782f0*/  STL.64 [R1+0xac8], R34 ;  /* 0x000ac82201007387 */ /* 0x0003e20000100a00 */
[----:B------:R-:W-:-:S03]  /*78300*/  IADD3 R39, R39, 0x100000, RZ ;  /* 0x0010000027277810 */ /* 0x000fc60007ffe0ff */
[----:B------:R-:W3:Y:S01]  /*78310*/  LDL.LU.64 R40, [R1+0xcc0] ;  /* 0x000cc00001287983 */ /* 0x000ee20000300a00 */
[----:B-1----:R-:W-:Y:S01]  /*78320*/  IMAD.MOV.U32 R34, RZ, RZ, R58 ;  /* 0x000000ffff227224 */ /* 0x002fe200078e003a */
[----:B------:R-:W-:-:S05]  /*78330*/  MOV R35, R57 ;  /* 0x0000003900237202 */ /* 0x000fca0000000f00 */
[----:B------:R1:W-:Y:S04]  /*78340*/  STL.64 [R1+0xa88], R34 ;  /* 0x000a882201007387 */ /* 0x0003e80000100a00 */
[----:B------:R1:W-:Y:S02]  /*78350*/  LDGSTS.E [R0+-0x71e00], [R34.64], P0 ;  /* 0x8e20000022007fae */ /* 0x0003e40008121844 */
[----:B-1----:R-:W-:Y:S01]  /*78360*/  IMAD.MOV.U32 R34, RZ, RZ, R48 ;  /* 0x000000ffff227224 */ /* 0x002fe200078e0030 */
[----:B------:R-:W-:-:S05]  /*78370*/  MOV R35, R47 ;  /* 0x0000002f00237202 */ /* 0x000fca0000000f00 */
[----:B------:R2:W-:Y:S04]  /*78380*/  STL.64 [R1+0xa20], R34 ;  /* 0x000a202201007387 */ /* 0x0005e80000100a00 */
[----:B------:R2:W-:Y:S04]  /*78390*/  LDGSTS.E [R39+-0x70e00], [R34.64], P0 ;  /* 0x8f20000022277fae */ /* 0x0005e80008121844 */
[----:B------:R-:W3:Y:S01]  /*783a0*/  LDL.LU.64 R42, [R1+0xc80] ;  /* 0x000c8000012a7983 */ /* 0x000ee20000300a00 */
[----:B--2---:R-:W-:-:S05]  /*783b0*/  IADD3 R35, P1, R36, R64, RZ ;  /* 0x0000004024237210 */ /* 0x004fca0007f3e0ff */
[----:B------:R-:W-:Y:S01]  /*783c0*/  IMAD.X R0, R37, 0x1, R252, P1 ;  /* 0x0000000125007824 */ /* 0x000fe200008e06fc */
[----:B----4-:R-:W-:-:S04]  /*783d0*/  IADD3 R37, P1, R44, R64, RZ ;  /* 0x000000402c257210 */ /* 0x010fc80007f3e0ff */
[----:B------:R-:W-:Y:S02]  /*783e0*/  IADD3.X R3, R45, R252, RZ, P1, !PT ;  /* 0x000000fc2d037210 */ /* 0x000fe40000ffe4ff */
[----:B------:R-:W2:Y:S04]  /*783f0*/  LDL.LU.64 R44, [R1+0xc40] ;  /* 0x000c4000012c7983 */ /* 0x000ea80000300a00 */
[----:B------:R-:W4:Y:S04]  /*78400*/  LDL.LU.64 R46, [R1+0xc00] ;  /* 0x000c0000012e7983 */ /* 0x000f280000300a00 */
[----:B------:R-:W4:Y:S04]  /*78410*/  LDL.LU.64 R48, [R1+0xbc0] ;  /* 0x000bc00001307983 */ /* 0x000f280000300a00 */
[----:B------:R-:W4:Y:S04]  /*78420*/  LDL.LU.64 R50, [R1+0xb80] ;  /* 0x000b800001327983 */ /* 0x000f280000300a00 */
[----:B------:R-:W4:Y:S04]  /*78430*/  LDL.LU.64 R52, [R1+0xb40] ;  /* 0x000b400001347983 */ /* 0x000f280000300a00 */
[----:B------:R-:W4:Y:S04]  /*78440*/  LDL.LU.64 R54, [R1+0xb00] ;  /* 0x000b000001367983 */ /* 0x000f280000300a00 */
[----:B------:R-:W4:Y:S04]  /*78450*/  LDL.LU.64 R56, [R1+0xac0] ;  /* 0x000ac00001387983 */ /* 0x000f280000300a00 */
[----:B------:R-:W4:Y:S01]  /*78460*/  LDL.LU.64 R58, [R1+0xa80] ;  /* 0x000a8000013a7983 */ /* 0x000f220000300a00 */
[----:B---3--:R-:W-:Y:S01]  /*78470*/  IADD3 R36, P1, R28, R64, RZ ;  /* 0x000000401c247210 */ /* 0x008fe20007f3e0ff */
[----:B------:R-:W-:-:S02]  /*78480*/  IMAD R39, R60, 0x10000, R66 ;  /* 0x000100003c277824 */ /* 0x000fc400078e0242 */
[----:B------:R-:W-:Y:S01]  /*78490*/  IMAD.MOV.U32 R67, RZ, RZ, R0 ;  /* 0x000000ffff437224 */ /* 0x000fe200078e0000 */
[----:B------:R-:W3:Y:S01]  /*784a0*/  LDL.LU.64 R168, [R1+0xa50] ;  /* 0x000a500001a87983 */ /* 0x000ee20000300a00 */
        /* <DEDUP_REMOVED lines=9> */
[----:B------:R-:W-:Y:S02]  /*78540*/  MOV R66, R35 ;  /* 0x0000002300427202 */ /* 0x000fe40000000f00 */
[----:B------:R-:W-:-:S03]  /*78550*/  IADD3 R0, R39, 0x100000, RZ ;  /* 0x0010000027007810 */ /* 0x000fc60007ffe0ff */
[----:B------:R1:W-:Y:S01]  /*78560*/  STL.64 [R1+0xe00], R66 ;  /* 0x000e004201007387 */ /* 0x0003e20000100a00 */
[----:B--2---:R-:W-:-:S04]  /*78570*/  IADD3 R42, P1, R44, R64, RZ ;  /* 0x000000402c2a7210 */ /* 0x004fc80007f3e0ff */
        /* <DEDUP_REMOVED lines=15> */
[----:B------:R-:W-:-:S05]  /*78670*/  IADD3 R59, R39, 0x100000, RZ ;  /* 0x00100000273b7810 */ /* 0x000fca0007ffe0ff */
[----:B------:R1:W-:Y:S02]  /*78680*/  LDGSTS.E [R59+-0x7fc00], [R66.64], P0 ;  /* 0x80400000423b7fae */ /* 0x0003e40008121844 */
[----:B-1----:R-:W-:Y:S01]  /*78690*/  MOV R66, R37 ;  /* 0x0000002500427202 */ /* 0x002fe20000000f00 */
[----:B------:R-:W-:Y:S01]  /*786a0*/  IMAD.MOV.U32 R67, RZ, RZ, R3 ;  /* 0x000000ffff437224 */ /* 0x000fe200078e0003 */
[----:B------:R-:W-:Y:S01]  /*786b0*/  MOV R37, R28 ;  /* 0x0000001c00257202 */ /* 0x000fe20000000f00 */
[----:B------:R-:W-:-:S03]  /*786c0*/  IMAD.MOV.U32 R28, RZ, RZ, R34 ;  /* 0x000000ffff1c7224 */ /* 0x000fc600078e0022 */
[----:B------:R-:W-:Y:S04]  /*786d0*/  STL.64 [R1+0xdc0], R66 ;  /* 0x000dc04201007387 */ /* 0x000fe80000100a00 */
[----:B------:R1:W-:Y:S04]  /*786e0*/  LDGSTS.E [R0+-0x7ec00], [R66.64], P0 ;  /* 0x8140000042007fae */ /* 0x0003e80008121844 */
[----:B------:R-:W-:Y:S04]  /*786f0*/  STL.64 [R1+0xd80], R36 ;  /* 0x000d802401007387 */ /* 0x000fe80000100a00 */
[----:B------:R2:W-:Y:S04]  /*78700*/  LDGSTS.E [R0+-0x7dc00], [R36.64], P0 ;  /* 0x8240000024007fae */ /* 0x0005e80008121844 */
[----:B------:R4:W-:Y:S04]  /*78710*/  STL.64 [R1+0xd40], R28 ;  /* 0x000d401c01007387 */ /* 0x0009e80000100a00 */
[----:B------:R4:W-:Y:S02]  /*78720*/  LDGSTS.E [R0+-0x7cc00], [R28.64], P0 ;  /* 0x834000001c007fae */ /* 0x0009e40008121844 */
[----:B----4-:R-:W-:Y:S01]  /*78730*/  MOV R28, R33 ;  /* 0x00000021001c7202 */ /* 0x010fe20000000f00 */
[----:B------:R-:W-:-:S05]  /*78740*/  IMAD.MOV.U32 R29, RZ, RZ, R30 ;  /* 0x000000ffff1d7224 */ /* 0x000fca00078e001e */
        /* <DEDUP_REMOVED lines=17> */
[----:B------:R4:W-:Y:S04]  /*78860*/  LDGSTS.E [R0+-0x77c00], [R28.64], P0 ;  /* 0x884000001c007fae */ /* 0x0009e80008121844 */
[----:B--2---:R-:W2:Y:S01]  /*78870*/  LDL.LU.64 R36, [R1+0xdf8] ;  /* 0x000df80001247983 */ /* 0x004ea20000300a00 */
[----:B----4-:R-:W-:Y:S01]  /*78880*/  MOV R28, R46 ;  /* 0x0000002e001c7202 */ /* 0x010fe20000000f00 */
[----:B------:R-:W-:-:S05]  /*78890*/  IMAD.MOV.U32 R29, RZ, RZ, R45 ;  /* 0x000000ffff1d7224 */ /* 0x000fca00078e002d */
[----:B------:R4:W-:Y:S04]  /*788a0*/  STL.64 [R1+0xbc0], R28 ;  /* 0x000bc01c01007387 */ /* 0x0009e80000100a00 */
[----:B------:R4:W-:Y:S02]  /*788b0*/  LDGSTS.E [R0+-0x76c00], [R28.64], P0 ;  /* 0x894000001c007fae */ /* 0x0009e40008121844 */
[----:B----4-:R-:W-:Y:S01]  /*788c0*/  MOV R28, R48 ;  /* 0x00000030001c7202 */ /* 0x010fe20000000f00 */
[----:B------:R-:W-:-:S05]  /*788d0*/  IMAD.MOV.U32 R29, RZ, RZ, R47 ;  /* 0x000000ffff1d7224 */ /* 0x000fca00078e002f */
[----:B------:R4:W-:Y:S04]  /*788e0*/  STL.64 [R1+0xb80], R28 ;  /* 0x000b801c01007387 */ /* 0x0009e80000100a00 */
[----:B------:R-:W2:Y:S01]  /*788f0*/  LDL.LU.64 R46, [R1+0xdb8] ;  /* 0x000db800012e7983 */ /* 0x000ea20000300a00 */
[----:B------:R-:W-:Y:S01]  /*78900*/  MOV R30, R50 ;  /* 0x00000032001e7202 */ /* 0x000fe20000000f00 */
[----:B------:R-:W-:Y:S02]  /*78910*/  IMAD.MOV.U32 R31, RZ, RZ, R49 ;  /* 0x000000ffff1f7224 */ /* 0x000fe400078e0031 */
[----:B------:R4:W-:Y:S01]  /*78920*/  LDGSTS.E [R0+-0x75c00], [R28.64], P0 ;  /* 0x8a4000001c007fae */ /* 0x0009e20008121844 */
[----:B------:R-:W-:-:S03]  /*78930*/  MOV R34, R54 ;  /* 0x0000003600227202 */ /* 0x000fc60000000f00 */
[----:B------:R1:W-:Y:S01]  /*78940*/  LDGSTS.E [R0+-0x74c00], [R30.64], P0 ;  /* 0x8b4000001e007fae */ /* 0x0003e20008121844 */
[----:B------:R-:W-:-:S03]  /*78950*/  IMAD.MOV.U32 R35, RZ, RZ, R53 ;  /* 0x000000ffff237224 */ /* 0x000fc600078e0035 */
[----:B----4-:R-:W4:Y:S04]  /*78960*/  LDL.LU.64 R28, [R1+0xd78] ;  /* 0x000d7800011c7983 */ /* 0x010f280000300a00 */
[----:B------:R1:W-:Y:S01]  /*78970*/  STL.64 [R1+0xb40], R30 ;  /* 0x000b401e01007387 */ /* 0x0003e20000100a00 */
[----:B---3--:R-:W-:-:S03]  /*78980*/  IADD3 R58, P1, R168, R64, RZ ;  /* 0x00000040a83a7210 */ /* 0x008fc60007f3e0ff */
[----:B------:R-:W3:Y:S01]  /*78990*/  LDL.LU.64 R32, [R1+0xd38] ;  /* 0x000d380001207983 */ /* 0x000ee20000300a00 */
[----:B-1----:R-:W-:Y:S01]  /*789a0*/  MOV R30, R52 ;  /* 0x00000034001e7202 */ /* 0x002fe20000000f00 */
[----:B------:R-:W-:Y:S01]  /*789b0*/  IMAD.MOV.U32 R31, RZ, RZ, R51 ;  /* 0x000000ffff1f7224 */ /* 0x000fe200078e0033 */
[----:B------:R-:W-:-:S04]  /*789c0*/  IADD3.X R57, R169, R252, RZ, P1, !PT ;  /* 0x000000fca9397210 */ /* 0x000fc80000ffe4ff */
[----:B------:R1:W-:Y:S04]  /*789d0*/  STL.64 [R1+0xb00], R30 ;  /* 0x000b001e01007387 */ /* 0x0003e80000100a00 */
[----:B------:R1:W-:Y:S04]  /*789e0*/  LDGSTS.E [R0+-0x73c00], [R30.64], P0 ;  /* 0x8c4000001e007fae */ /* 0x0003e80008121844 */
[----:B------:R1:W-:Y:S04]  /*789f0*/  LDGSTS.E [R0+-0x72c00], [R34.64], P0 ;  /* 0x8d40000022007fae */ /* 0x0003e80008121844 */
[----:B-1----:R-:W3:Y:S04]  /*78a00*/  LDL.LU.64 R30, [R1+0xcf8] ;  /* 0x000cf800011e7983 */ /* 0x002ee80000300a00 */
[----:B------:R1:W-:Y:S01]  /*78a10*/  STL.64 [R1+0xac0], R34 ;  /* 0x000ac02201007387 */ /* 0x0003e20000100a00 */
[----:B------:R-:W-:-:S03]  /*78a20*/  IADD3 R39, R39, 0x100000, RZ ;  /* 0x0010000027277810 */ /* 0x000fc60007ffe0ff */
[----:B------:R-:W3:Y:S01]  /*78a30*/  LDL.LU.64 R40, [R1+0xcb8] ;  /* 0x000cb80001287983 */ /* 0x000ee20000300a00 */
[----:B-1----:R-:W-:Y:S01]  /*78a40*/  MOV R34, R56 ;  /* 0x0000003800227202 */ /* 0x002fe20000000f00 */
[----:B------:R-:W-:-:S05]  /*78a50*/  IMAD.MOV.U32 R35, RZ, RZ, R55 ;  /* 0x000000ffff237224 */ /* 0x000fca00078e0037 */
[----:B------:R1:W-:Y:S04]  /*78a60*/  STL.64 [R1+0xa80], R34 ;  /* 0x000a802201007387 */ /* 0x0003e80000100a00 */
[----:B------:R1:W-:Y:S04]  /*78a70*/  LDGSTS.E [R0+-0x71c00], [R34.64], P0 ;  /* 0x8e40000022007fae */ /* 0x0003e80008121844 */
[----:B------:R-:W3:Y:S01]  /*78a80*/  LDL.LU.64 R42, [R1+0xc78] ;  /* 0x000c7800012a7983 */ /* 0x000ee20000300a00 */
[----:B-1----:R-:W-:Y:S01]  /*78a90*/  MOV R34, R58 ;  /* 0x0000003a00227202 */ /* 0x002fe20000000f00 */
[----:B------:R-:W-:-:S05]  /*78aa0*/  IMAD.MOV.U32 R35, RZ, RZ, R57 ;  /* 0x000000ffff237224 */ /* 0x000fca00078e0039 */
[----:B------:R2:W-:Y:S04]  /*78ab0*/  STL.64 [R1+0xa50], R34 ;  /* 0x000a502201007387 */ /* 0x0005e80000100a00 */
[----:B------:R2:W-:Y:S04]  /*78ac0*/  LDGSTS.E [R39+-0x70c00], [R34.64], P0 ;  /* 0x8f40000022277fae */ /* 0x0005e80008121844 */
[----:B------:R-:W3:Y:S01]  /*78ad0*/  LDL.LU.64 R44, [R1+0xc38] ;  /* 0x000c3800012c7983 */ /* 0x000ee20000300a00 */
[----:B--2---:R-:W-:-:S04]  /*78ae0*/  IADD3 R35, P1, R36, R64, RZ ;  /* 0x0000004024237210 */ /* 0x004fc80007f3e0ff */
[----:B------:R-:W-:Y:S02]  /*78af0*/  IADD3.X R0, R37, R252, RZ, P1, !PT ;  /* 0x000000fc25007210 */ /* 0x000fe40000ffe4ff */
[----:B------:R-:W-:-:S05]  /*78b00*/  IADD3 R37, P1, R46, R64, RZ ;  /* 0x000000402e257210 */ /* 0x000fca0007f3e0ff */
[----:B------:R-:W-:Y:S02]  /*78b10*/  IMAD.X R3, R47, 0x1, R252, P1 ;  /* 0x000000012f037824 */ /* 0x000fe400008e06fc */
[----:B------:R-:W2:Y:S04]  /*78b20*/  LDL.LU.64 R46, [R1+0xbf8] ;  /* 0x000bf800012e7983 */ /* 0x000ea80000300a00 */
[----:B------:R-:W2:Y:S04]  /*78b30*/  LDL.LU.64 R48, [R1+0xbb8] ;  /* 0x000bb80001307983 */ /* 0x000ea80000300a00 */
[----:B------:R-:W2:Y:S04]  /*78b40*/  LDL.LU.64 R50, [R1+0xb78] ;  /* 0x000b780001327983 */ /* 0x000ea80000300a00 */
[----:B------:R-:W2:Y:S04]  /*78b50*/  LDL.LU.64 R52, [R1+0xb38] ;  /* 0x000b380001347983 */ /* 0x000ea80000300a00 */
[----:B------:R-:W2:Y:S04]  /*78b60*/  LDL.LU.64 R54, [R1+0xaf8] ;  /* 0x000af80001367983 */ /* 0x000ea80000300a00 */
[----:B------:R-:W2:Y:S04]  /*78b70*/  LDL.LU.64 R56, [R1+0xab8] ;  /* 0x000ab80001387983 */ /* 0x000ea80000300a00 */
[----:B------:R-:W2:Y:S04]  /*78b80*/  LDL.LU.64 R58, [R1+0xa78] ;  /* 0x000a7800013a7983 */ /* 0x000ea80000300a00 */
[----:B------:R-:W2:Y:S01]  /*78b90*/  LDL.LU.64 R66, [R1+0xa48] ;  /* 0x000a480001427983 */ /* 0x000ea20000300a00 */
[----:B----4-:R-:W-:-:S04]  /*78ba0*/  IADD3 R36, P1, R28, R64, RZ ;  /* 0x000000401c247210 */ /* 0x010fc80007f3e0ff */
[----:B------:R-:W-:Y:S02]  /*78bb0*/  IADD3.X R28, R29, R252, RZ, P1, !PT ;  /* 0x000000fc1d1c7210 */ /* 0x000fe40000ffe4ff */
[----:B---3--:R-:W-:-:S05]  /*78bc0*/  IADD3 R34, P1, R32, R64, RZ ;  /* 0x0000004020227210 */ /* 0x008fca0007f3e0ff */
        /* <DEDUP_REMOVED lines=9> */
[----:B------:R-:W-:-:S04]  /*78c60*/  LOP3.LUT R39, R250, 0x30, RZ, 0x3c, !PT ;  /* 0x00000030fa277812 */ /* 0x000fc800078e3cff */
[----:B------:R-:W-:Y:S02]  /*78c70*/  LEA R39, R60, R39, 0x10 ;  /* 0x000000273c277211 */ /* 0x000fe400078e80ff */
        /* <DEDUP_REMOVED lines=14> */
[----:B------:R-:W-:Y:S01]  /*78d60*/  IADD3 R58, P1, R66, R64, RZ ;  /* 0x00000040423a7210 */ /* 0x000fe20007f3e0ff */
[----:B------:R-:W-:Y:S01]  /*78d70*/  IMAD.MOV.U32 R66, RZ, RZ, R35 ;  /* 0x000000ffff427224 */ /* 0x000fe200078e0023 */
[----:B------:R-:W-:-:S03]  /*78d80*/  IADD3 R59, R39, 0x100000, RZ ;  /* 0x00100000273b7810 */ /* 0x000fc60007ffe0ff */
[----:B------:R-:W-:Y:S01]  /*78d90*/  IMAD.X R57, R67, 0x1, R252, P1 ;  /* 0x0000000143397824 */ /* 0x000fe200008e06fc */
[----:B------:R-:W-:Y:S02]  /*78da0*/  MOV R67, R0 ;  /* 0x0000000000437202 */ /* 0x000fe40000000f00 */
[----:B------:R-:W-:-:S03]  /*78db0*/  IADD3 R0, R39, 0x100000, RZ ;  /* 0x0010000027007810 */ /* 0x000fc60007ffe0ff */
[----:B------:R1:W-:Y:S04]  /*78dc0*/  STL.64 [R1+0xdf8], R66 ;  /* 0x000df84201007387 */ /* 0x0003e80000100a00 */
[----:B------:R1:W-:Y:S02]  /*78dd0*/  LDGSTS.E [R59+-0x7fa00], [R66.64], P0 ;  /* 0x80600000423b7fae */ /* 0x0003e40008121844 */
[----:B-1----:R-:W-:Y:S01]  /*78de0*/  IMAD.MOV.U32 R66, RZ, RZ, R37 ;  /* 0x000000ffff427224 */ /* 0x002fe200078e0025 */
[----:B------:R-:W-:Y:S01]  /*78df0*/  MOV R67, R3 ;  /* 0x0000000300437202 */ /* 0x000fe20000000f00 */
[----:B------:R-:W-:Y:S01]  /*78e00*/  IMAD.MOV.U32 R37, RZ, RZ, R28 ;  /* 0x000000ffff257224 */ /* 0x000fe200078e001c */
[----:B------:R-:W-:-:S03]  /*78e10*/  MOV R28, R34 ;  /* 0x00000022001c7202 */ /* 0x000fc60000000f00 */
[----:B------:R-:W-:Y:S04]  /*78e20*/  STL.64 [R1+0xdb8], R66 ;  /* 0x000db84201007387 */ /* 0x000fe80000100a00 */
[----:B------:R1:W-:Y:S04]  /*78e30*/  LDGSTS.E [R0+-0x7ea00], [R66.64], P0 ;  /* 0x8160000042007fae */ /* 0x0003e80008121844 */
        /* <DEDUP_REMOVED lines=29> */
[----:B------:R-:W-:-:S03]  /*79010*/  IMAD.MOV.U32 R30, RZ, RZ, R50 ;  /* 0x000000ffff1e7224 */ /* 0x000fc600078e0032 */
[----:B------:R3:W-:Y:S01]  /*79020*/  LDGSTS.E [R0+-0x76a00], [R28.64], P0 ;  /* 0x896000001c007fae */ /* 0x0007e20008121844 */
[----:B------:R-:W-:Y:S01]  /*79030*/  MOV R31, R49 ;  /* 0x00000031001f7202 */ /* 0x000fe20000000f00 */
[----:B------:R-:W-:Y:S02]  /*79040*/  IMAD.MOV.U32 R34, RZ, RZ, R54 ;  /* 0x000000ffff227224 */ /* 0x000fe400078e0036 */
[----:B---3--:R-:W-:Y:S01]  /*79050*/  IMAD.MOV.U32 R28, RZ, RZ, R48 ;  /* 0x000000ffff1c7224 */ /* 0x008fe200078e0030 */
[----:B------:R-:W-:-:S05]  /*79060*/  MOV R29, R47 ;  /* 0x0000002f001d7202 */ /* 0x000fca0000000f00 */
[----:B------:R3:W-:Y:S04]  /*79070*/  STL.64 [R1+0xb78], R28 ;  /* 0x000b781c01007387 */ /* 0x0007e80000100a00 */
[----:B------:R3:W-:Y:S01]  /*79080*/  LDGSTS.E [R0+-0x75a00], [R28.64], P0 ;  /* 0x8a6000001c007fae */ /* 0x0007e20008121844 */
[----:B------:R-:W-:-:S03]  /*79090*/  MOV R35, R53 ;  /* 0x0000003500237202 */ /* 0x000fc60000000f00 */
[----:B------:R1:W-:Y:S04]  /*790a0*/  LDGSTS.E [R0+-0x74a00], [R30.64], P0 ;  /* 0x8b6000001e007fae */ /* 0x0003e80008121844 */
        /* <DEDUP_REMOVED lines=15> */
[----:B------:R1:W-:Y:S04]  /*791a0*/  LDGSTS.E [R0+-0x71a00], [R34.64], P0 ;  /* 0x8e60000022007fae */ /* 0x0003e80008121844 */
[----:B------:R-:W3:Y:S01]  /*791b0*/  LDL.LU.64 R42, [R1+0xc70] ;  /* 0x000c7000012a7983 */ /* 0x000ee20000300a00 */
[----:B-1----:R-:W-:Y:S01]  /*791c0*/  IMAD.MOV.U32 R34, RZ, RZ, R58 ;  /* 0x000000ffff227224 */ /* 0x002fe200078e003a */
[----:B------:R-:W-:-:S05]  /*791d0*/  MOV R35, R57 ;  /* 0x0000003900237202 */ /* 0x000fca0000000f00 */
[----:B------:R2:W-:Y:S04]  /*791e0*/  STL.64 [R1+0xa48], R34 ;  /* 0x000a482201007387 */ /* 0x0005e80000100a00 */
[----:B------:R2:W-:Y:S02]  /*791f0*/  LDGSTS.E [R39+-0x70a00], [R34.64], P0 ;  /* 0x8f60000022277fae */ /* 0x0005e40008121844 */
        /* <DEDUP_REMOVED lines=22> */
[----:B------:R-:W-:Y:S02]  /*79360*/  IMAD.X R38, R43, 0x1, R252, P1 ;  /* 0x000000012b267824 */ /* 0x000fe400008e06fc */
[----:B------:R-:W-:Y:S01]  /*79370*/  IMAD R39, R60, 0x10000, R63 ;  /* 0x000100003c277824 */ /* 0x000fe200078e023f */
        /* <DEDUP_REMOVED lines=17> */
[----:B------:R-:W-:Y:S02]  /*79490*/  IADD3 R59, R39, 0x100000, RZ ;  /* 0x00100000273b7810 */ /* 0x000fe40007ffe0ff */
[----:B------:R-:W-:Y:S01]  /*794a0*/  IADD3.X R57, R67, R252, RZ, P1, !PT ;  /* 0x000000fc43397210 */ /* 0x000fe20000ffe4ff */
[----:B------:R-:W-:Y:S01]  /*794b0*/  IMAD.MOV.U32 R67, RZ, RZ, R0 ;  /* 0x000000ffff437224 */ /* 0x000fe200078e0000 */
[----:B------:R-:W-:Y:S02]  /*794c0*/  MOV R66, R35 ;  /* 0x0000002300427202 */ /* 0x000fe40000000f00 */
[----:B------:R-:W-:-:S03]  /*794d0*/  IADD3 R0, R39, 0x100000, RZ ;  /* 0x0010000027007810 */ /* 0x000fc60007ffe0ff */
[----:B------:R1:W-:Y:S04]  /*794e0*/  STL.64 [R1+0xdf0], R66 ;  /* 0x000df04201007387 */ /* 0x0003e80000100a00 */
        /* <DEDUP_REMOVED lines=11> */
[----:B---3--:R-:W-:Y:S01]  /*795a0*/  MOV R28, R33 ;  /* 0x00000021001c7202 */ /* 0x008fe20000000f00 */
[----:B------:R-:W-:-:S05]  /*795b0*/  IMAD.MOV.U32 R29, RZ, RZ, R30 ;  /* 0x000000ffff1d7224 */ /* 0x000fca00078e001e */
        /* <DEDUP_REMOVED lines=17> */
[----:B------:R3:W-:Y:S04]  /*796d0*/  LDGSTS.E [R0+-0x77800], [R28.64], P0 ;  /* 0x888000001c007fae */ /* 0x0007e80008121844 */
[----:B--2---:R-:W2:Y:S01]  /*796e0*/  LDL.LU.64 R36, [R1+0xde8] ;  /* 0x000de80001247983 */ /* 0x004ea20000300a00 */
[----:B---3--:R-:W-:Y:S01]  /*796f0*/  MOV R28, R46 ;  /* 0x0000002e001c7202 */ /* 0x008fe20000000f00 */
[----:B------:R-:W-:-:S05]  /*79700*/  IMAD.MOV.U32 R29, RZ, RZ, R45 ;  /* 0x000000ffff1d7224 */ /* 0x000fca00078e002d */
[----:B------:R3:W-:Y:S04]  /*79710*/  STL.64 [R1+0xbb0], R28 ;  /* 0x000bb01c01007387 */ /* 0x0007e80000100a00 */
[----:B------:R3:W-:Y:S02]  /*79720*/  LDGSTS.E [R0+-0x76800], [R28.64], P0 ;  /* 0x898000001c007fae */ /* 0x0007e40008121844 */
[----:B---3--:R-:W-:Y:S01]  /*79730*/  MOV R28, R48 ;  /* 0x00000030001c7202 */ /* 0x008fe20000000f00 */
[----:B------:R-:W-:-:S05]  /*79740*/  IMAD.MOV.U32 R29, RZ, RZ, R47 ;  /* 0x000000ffff1d7224 */ /* 0x000fca00078e002f */
[----:B------:R3:W-:Y:S04]  /*79750*/  STL.64 [R1+0xb70], R28 ;  /* 0x000b701c01007387 */ /* 0x0007e80000100a00 */
[----:B------:R-:W4:Y:S01]  /*79760*/  LDL.LU.64 R46, [R1+0xda8] ;  /* 0x000da800012e7983 */ /* 0x000f220000300a00 */
[----:B------:R-:W-:Y:S01]  /*79770*/  MOV R30, R50 ;  /* 0x00000032001e7202 */ /* 0x000fe20000000f00 */
[----:B------:R-:W-:Y:S02]  /*79780*/  IMAD.MOV.U32 R31, RZ, RZ, R49 ;  /* 0x000000ffff1f7224 */ /* 0x000fe400078e0031 */
[----:B------:R3:W-:Y:S01]  /*79790*/  LDGSTS.E [R0+-0x75800], [R28.64], P0 ;  /* 0x8a8000001c007fae */ /* 0x0007e20008121844 */
[----:B------:R-:W-:-:S03]  /*797a0*/  MOV R34, R54 ;  /* 0x0000003600227202 */ /* 0x000fc60000000f00 */
[----:B------:R1:W-:Y:S01]  /*797b0*/  LDGSTS.E [R0+-0x74800], [R30.64], P0 ;  /* 0x8b8000001e007fae */ /* 0x0003e20008121844 */
[----:B------:R-:W-:-:S03]  /*797c0*/  IMAD.MOV.U32 R35, RZ, RZ, R53 ;  /* 0x000000ffff237224 */ /* 0x000fc600078e0035 */
[----:B---3--:R-:W3:Y:S04]  /*797d0*/  LDL.LU.64 R28, [R1+0xd68] ;  /* 0x000d6800011c7983 */ /* 0x008ee80000300a00 */
[----:B------:R1:W-:Y:S04]  /*797e0*/  STL.64 [R1+0xb30], R30 ;  /* 0x000b301e01007387 */ /* 0x0003e80000100a00 */
[----:B------:R-:W3:Y:S01]  /*797f0*/  LDL.LU.64 R32, [R1+0xd28] ;  /* 0x000d280001207983 */ /* 0x000ee20000300a00 */
[----:B-1----:R-:W-:Y:S01]  /*79800*/  MOV R30, R52 ;  /* 0x00000034001e7202 */ /* 0x002fe20000000f00 */
[----:B------:R-:W-:-:S05]  /*79810*/  IMAD.MOV.U32 R31, RZ, RZ, R51 ;  /* 0x000000ffff1f7224 */ /* 0x000fca00078e0033 */
        /* <DEDUP_REMOVED lines=19> */
[----:B----4-:R-:W-:-:S05]  /*79950*/  IADD3 R37, P1, R46, R64, RZ ;  /* 0x000000402e257210 */ /* 0x010fca0007f3e0ff */
[----:B------:R-:W-:Y:S02]  /*79960*/  IMAD.X R3, R47, 0x1, R252, P1 ;  /* 0x000000012f037824 */ /* 0x000fe400008e06fc */
        /* <DEDUP_REMOVED lines=8> */
[----:B---3--:R-:W-:-:S04]  /*799f0*/  IADD3 R36, P1, R28, R64, RZ ;  /* 0x000000401c247210 */ /* 0x008fc80007f3e0ff */
        /* <DEDUP_REMOVED lines=64> */
[----:B------:R3:W-:Y:S04]  /*79e00*/  LDGSTS.E [R0+-0x77600], [R28.64], P0 ;  /* 0x88a000001c007fae */ /* 0x0007e80008121844 */
[----:B--2---:R-:W2:Y:S01]  /*79e10*/  LDL.LU.64 R36, [R1+0xde0] ;  /* 0x000de00001247983 */ /* 0x004ea20000300a00 */
[----:B---3--:R-:W-:Y:S01]  /*79e20*/  IMAD.MOV.U32 R28, RZ, RZ, R46 ;  /* 0x000000ffff1c7224 */ /* 0x008fe200078e002e */
[----:B------:R-:W-:-:S05]  /*79e30*/  MOV R29, R45 ;  /* 0x0000002d001d7202 */ /* 0x000fca0000000f00 */
[----:B------:R3:W-:Y:S04]  /*79e40*/  STL.64 [R1+0xba8], R28 ;  /* 0x000ba81c01007387 */ /* 0x0007e80000100a00 */
[----:B------:R3:W-:Y:S04]  /*79e50*/  LDGSTS.E [R0+-0x76600], [R28.64], P0 ;  /* 0x89a000001c007fae */ /* 0x0007e80008121844 */
[----:B-1----:R-:W4:Y:S01]  /*79e60*/  LDL.LU.64 R66, [R1+0xda0] ;  /* 0x000da00001427983 */ /* 0x002f220000300a00 */
[----:B------:R-:W-:Y:S01]  /*79e70*/  IMAD.MOV.U32 R30, RZ, RZ, R50 ;  /* 0x000000ffff1e7224 */ /* 0x000fe200078e0032 */
[----:B------:R-:W-:Y:S01]  /*79e80*/  MOV R31, R49 ;  /* 0x00000031001f7202 */ /* 0x000fe20000000f00 */
[----:B---3--:R-:W-:Y:S01]  /*79e90*/  IMAD.MOV.U32 R28, RZ, RZ, R48 ;  /* 0x000000ffff1c7224 */ /* 0x008fe200078e0030 */
[----:B------:R-:W-:-:S05]  /*79ea0*/  MOV R29, R47 ;  /* 0x0000002f001d7202 */ /* 0x000fca0000000f00 */
[----:B------:R1:W-:Y:S04]  /*79eb0*/  STL.64 [R1+0xb68], R28 ;  /* 0x000b681c01007387 */ /* 0x0003e80000100a00 */
[----:B------:R1:W-:Y:S04]  /*79ec0*/  LDGSTS.E [R0+-0x75600], [R28.64], P0 ;  /* 0x8aa000001c007fae */ /* 0x0003e80008121844 */
[----:B------:R3:W-:Y:S04]  /*79ed0*/  LDGSTS.E [R0+-0x74600], [R30.64], P0 ;  /* 0x8ba000001e007fae */ /* 0x0007e80008121844 */
[----:B-1----:R-:W4:Y:S04]  /*79ee0*/  LDL.LU.64 R28, [R1+0xd60] ;  /* 0x000d6000011c7983 */ /* 0x002f280000300a00 */
[----:B------:R3:W-:Y:S04]  /*79ef0*/  STL.64 [R1+0xb28], R30 ;  /* 0x000b281e01007387 */ /* 0x0007e80000100a00 */
[----:B------:R-:W4:Y:S01]  /*79f00*/  LDL.LU.64 R32, [R1+0xd20] ;  /* 0x000d200001207983 */ /* 0x000f220000300a00 */
        /* <DEDUP_REMOVED lines=10> */
[----:B---3--:R-:W-:Y:S01]  /*79fb0*/  IMAD.MOV.U32 R34, RZ, RZ, R56 ;  /* 0x000000ffff227224 */ /* 0x008fe200078e0038 */
[----:B------:R-:W-:-:S05]  /*79fc0*/  MOV R35, R55 ;  /* 0x0000003700237202 */ /* 0x000fca0000000f00 */
[----:B------:R1:W-:Y:S04]  /*79fd0*/  STL.64 [R1+0xa68], R34 ;  /* 0x000a682201007387 */ /* 0x0003e80000100a00 */
[----:B------:R1:W-:Y:S04]  /*79fe0*/  LDGSTS.E [R0+-0x71600], [R34.64], P0 ;  /* 0x8ea0000022007fae */ /* 0x0003e80008121844 */
[----:B------:R-:W3:Y:S01]  /*79ff0*/  LDL.LU.64 R42, [R1+0xc60] ;  /* 0x000c6000012a7983 */ /* 0x000ee20000300a00 */
[----:B-1----:R-:W-:Y:S01]  /*7a000*/  IMAD.MOV.U32 R34, RZ, RZ, R58 ;  /* 0x000000ffff227224 */ /* 0x002fe200078e003a */
[----:B------:R-:W-:-:S05]  /*7a010*/  MOV R35, R57 ;  /* 0x0000003900237202 */ /* 0x000fca0000000f00 */
[----:B------:R2:W-:Y:S04]  /*7a020*/  STL.64 [R1+0xa38], R34 ;  /* 0x000a382201007387 */ /* 0x0005e80000100a00 */
[----:B------:R-:W3:Y:S04]  /*7a030*/  LDL.LU.64 R44, [R1+0xc20] ;  /* 0x000c2000012c7983 */ /* 0x000ee80000300a00 */
[----:B------:R-:W3:Y:S04]  /*7a040*/  LDL.LU.64 R46, [R1+0xbe0] ;  /* 0x000be000012e7983 */ /* 0x000ee80000300a00 */
[----:B------:R-:W3:Y:S04]  /*7a050*/  LDL.LU.64 R48, [R1+0xba0] ;  /* 0x000ba00001307983 */ /* 0x000ee80000300a00 */
[----:B------:R-:W3:Y:S04]  /*7a060*/  LDL.LU.64 R50, [R1+0xb60] ;  /* 0x000b600001327983 */ /* 0x000ee80000300a00 */
[----:B------:R-:W3:Y:S04]  /*7a070*/  LDL.LU.64 R52, [R1+0xb20] ;  /* 0x000b200001347983 */ /* 0x000ee80000300a00 */
[----:B------:R-:W3:Y:S04]  /*7a080*/  LDL.LU.64 R54, [R1+0xae0] ;  /* 0x000ae00001367983 */ /* 0x000ee80000300a00 */
[----:B------:R-:W3:Y:S04]  /*7a090*/  LDL.LU.64 R56, [R1+0xaa0] ;  /* 0x000aa00001387983 */ /* 0x000ee80000300a00 */
[----:B------:R-:W3:Y:S01]  /*7a0a0*/  LDL.LU.64 R58, [R1+0xa60] ;  /* 0x000a6000013a7983 */ /* 0x000ee20000300a00 */
[----:B------:R-:W-:-:S05]  /*7a0b0*/  IADD3 R39, R39, 0x100000, RZ ;  /* 0x0010000027277810 */ /* 0x000fca0007ffe0ff */
[----:B------:R1:W-:Y:S02]  /*7a0c0*/  LDGSTS.E [R39+-0x70600], [R34.64], P0 ;  /* 0x8fa0000022277fae */ /* 0x0003e40008121844 */
[----:B-1----:R-:W-:Y:S01]  /*7a0d0*/  IMAD R39, R60, 0x10000, R62 ;  /* 0x000100003c277824 */ /* 0x002fe200078e023e */
[----:B--2---:R-:W-:-:S05]  /*7a0e0*/  IADD3 R35, P1, R36, R64, RZ ;  /* 0x0000004024237210 */ /* 0x004fca0007f3e0ff */
[----:B------:R-:W-:Y:S01]  /*7a0f0*/  IMAD.X R0, R37, 0x1, R252, P1 ;  /* 0x0000000125007824 */ /* 0x000fe200008e06fc */
[----:B----4-:R-:W-:-:S04]  /*7a100*/  IADD3 R37, P1, R66, R64, RZ ;  /* 0x0000004042257210 */ /* 0x010fc80007f3e0ff */
[----:B------:R-:W-:Y:S02]  /*7a110*/  IADD3.X R3, R67, R252, RZ, P1, !PT ;  /* 0x000000fc43037210 */ /* 0x000fe40000ffe4ff */
[----:B------:R-:W2:Y:S01]  /*7a120*/  LDL.LU.64 R66, [R1+0xa30] ;  /* 0x000a300001427983 */ /* 0x000ea20000300a00 */
        /* <DEDUP_REMOVED lines=26> */
[----:B------:R-:W-:-:S03]  /*7a2d0*/  MOV R62, R35 ;  /* 0x00000023003e7202 */ /* 0x000fc60000000f00 */
[----:B------:R-:W-:Y:S01]  /*7a2e0*/  IMAD.X R55, R59, 0x1, R252, P1 ;  /* 0x000000013b377824 */ /* 0x000fe200008e06fc */
[C---:B------:R-:W-:Y:S01]  /*7a2f0*/  IADD3 R59, R39.reuse, 0x100000, RZ ;  /* 0x00100000273b7810 */ /* 0x040fe20007ffe0ff */
[----:B------:R1:W-:Y:S01]  /*7a300*/  STL.64 [R1+0xde0], R62 ;  /* 0x000de03e01007387 */ /* 0x0003e20000100a00 */
[----:B------:R-:W-:-:S03]  /*7a310*/  IADD3 R0, R39, 0x100000, RZ ;  /* 0x0010000027007810 */ /* 0x000fc60007ffe0ff */
        /* <DEDUP_REMOVED lines=31> */
[----:B---3--:R-:W3:Y:S01]  /*7a510*/  LDL.LU.64 R36, [R1+0xdd8] ;  /* 0x000dd80001247983 */ /* 0x008ee20000300a00 */
[----:B----4-:R-:W-:Y:S01]  /*7a520*/  MOV R28, R46 ;  /* 0x0000002e001c7202 */ /* 0x010fe20000000f00 */
[----:B------:R-:W-:-:S05]  /*7a530*/  IMAD.MOV.U32 R29, RZ, RZ, R45 ;  /* 0x000000ffff1d7224 */ /* 0x000fca00078e002d */
[----:B------:R4:W-:Y:S04]  /*7a540*/  STL.64 [R1+0xba0], R28 ;  /* 0x000ba01c01007387 */ /* 0x0009e80000100a00 */
[----:B-1----:R-:W3:Y:S01]  /*7a550*/  LDL.LU.64 R62, [R1+0xd98] ;  /* 0x000d9800013e7983 */ /* 0x002ee20000300a00 */
[----:B------:R-:W-:Y:S01]  /*7a560*/  MOV R30, R48 ;  /* 0x00000030001e7202 */ /* 0x000fe20000000f00 */
[----:B------:R-:W-:Y:S02]  /*7a570*/  IMAD.MOV.U32 R31, RZ, RZ, R47 ;  /* 0x000000ffff1f7224 */ /* 0x000fe400078e002f */
[----:B------:R4:W-:Y:S01]  /*7a580*/  LDGSTS.E [R0+-0x76400], [R28.64], P0 ;  /* 0x89c000001c007fae */ /* 0x0009e20008121844 */
[----:B------:R-:W-:-:S03]  /*7a590*/  MOV R34, R52 ;  /* 0x0000003400227202 */ /* 0x000fc60000000f00 */
[----:B------:R1:W-:Y:S01]  /*7a5a0*/  LDGSTS.E [R0+-0x75400], [R30.64], P0 ;  /* 0x8ac000001e007fae */ /* 0x0003e20008121844 */
[----:B------:R-:W-:-:S03]  /*7a5b0*/  IMAD.MOV.U32 R35, RZ, RZ, R51 ;  /* 0x000000ffff237224 */ /* 0x000fc600078e0033 */
[----:B----4-:R-:W4:Y:S04]  /*7a5c0*/  LDL.LU.64 R28, [R1+0xd58] ;  /* 0x000d5800011c7983 */ /* 0x010f280000300a00 */
[----:B------:R1:W-:Y:S04]  /*7a5d0*/  STL.64 [R1+0xb60], R30 ;  /* 0x000b601e01007387 */ /* 0x0003e80000100a00 */
[----:B------:R-:W4:Y:S01]  /*7a5e0*/  LDL.LU.64 R32, [R1+0xd18] ;  /* 0x000d180001207983 */ /* 0x000f220000300a00 */
[----:B-1----:R-:W-:Y:S01]  /*7a5f0*/  MOV R30, R50 ;  /* 0x00000032001e7202 */ /* 0x002fe20000000f00 */
[----:B------:R-:W-:-:S05]  /*7a600*/  IMAD.MOV.U32 R31, RZ, RZ, R49 ;  /* 0x000000ffff1f7224 */ /* 0x000fca00078e0031 */
[----:B------:R1:W-:Y:S04]  /*7a610*/  STL.64 [R1+0xb20], R30 ;  /* 0x000b201e01007387 */ /* 0x0003e80000100a00 */
[----:B------:R1:W-:Y:S04]  /*7a620*/  LDGSTS.E [R0+-0x74400], [R30.64], P0 ;  /* 0x8bc000001e007fae */ /* 0x0003e80008121844 */
[----:B------:R1:W-:Y:S01]  /*7a630*/  LDGSTS.E [R0+-0x73400], [R34.64], P0 ;  /* 0x8cc0000022007fae */ /* 0x0003e20008121844 */
[----:B--2---:R-:W-:-:S03]  /*7a640*/  IADD3 R58, P1, R66, R64, RZ ;  /* 0x00000040423a7210 */ /* 0x004fc60007f3e0ff */
[----:B-1----:R-:W2:Y:S04]  /*7a650*/  LDL.LU.64 R30, [R1+0xcd8] ;  /* 0x000cd800011e7983 */ /* 0x002ea80000300a00 */
[----:B------:R1:W-:Y:S01]  /*7a660*/  STL.64 [R1+0xae0], R34 ;  /* 0x000ae02201007387 */ /* 0x0003e20000100a00 */
[----:B------:R-:W-:-:S03]  /*7a670*/  IADD3.X R57, R67, R252, RZ, P1, !PT ;  /* 0x000000fc43397210 */ /* 0x000fc60000ffe4ff */
[----:B------:R-:W2:Y:S01]  /*7a680*/  LDL.LU.64 R40, [R1+0xc98] ;  /* 0x000c980001287983 */ /* 0x000ea20000300a00 */
[----:B-1----:R-:W-:Y:S01]  /*7a690*/  MOV R34, R54 ;  /* 0x0000003600227202 */ /* 0x002fe20000000f00 */
[----:B------:R-:W-:-:S05]  /*7a6a0*/  IMAD.MOV.U32 R35, RZ, RZ, R53 ;  /* 0x000000ffff237224 */ /* 0x000fca00078e0035 */
[----:B------:R1:W-:Y:S04]  /*7a6b0*/  STL.64 [R1+0xaa0], R34 ;  /* 0x000aa02201007387 */ /* 0x0003e80000100a00 */
[----:B------:R1:W-:Y:S04]  /*7a6c0*/  LDGSTS.E [R0+-0x72400], [R34.64], P0 ;  /* 0x8dc0000022007fae */ /* 0x0003e80008121844 */
[----:B------:R-:W2:Y:S01]  /*7a6d0*/  LDL.LU.64 R42, [R1+0xc58] ;  /* 0x000c5800012a7983 */ /* 0x000ea20000300a00 */
[----:B-1----:R-:W-:Y:S01]  /*7a6e0*/  MOV R34, R56 ;  /* 0x0000003800227202 */ /* 0x002fe20000000f00 */
[----:B------:R-:W-:-:S05]  /*7a6f0*/  IMAD.MOV.U32 R35, RZ, RZ, R55 ;  /* 0x000000ffff237224 */ /* 0x000fca00078e0037 */
[----:B------:R1:W-:Y:S04]  /*7a700*/  STL.64 [R1+0xa60], R34 ;  /* 0x000a602201007387 */ /* 0x0003e80000100a00 */
[----:B------:R1:W-:Y:S02]  /*7a710*/  LDGSTS.E [R0+-0x71400], [R34.64], P0 ;  /* 0x8ec0000022007fae */ /* 0x0003e40008121844 */
[----:B-1----:R-:W-:Y:S01]  /*7a720*/  MOV R34, R58 ;  /* 0x0000003a00227202 */ /* 0x002fe20000000f00 */
[----:B------:R-:W-:-:S05]  /*7a730*/  IMAD.MOV.U32 R35, RZ, RZ, R57 ;  /* 0x000000ffff237224 */ /* 0x000fca00078e0039 */
[----:B------:R3:W-:Y:S04]  /*7a740*/  STL.64 [R1+0xa30], R34 ;  /* 0x000a302201007387 */ /* 0x0007e80000100a00 */
[----:B------:R-:W2:Y:S04]  /*7a750*/  LDL.LU.64 R44, [R1+0xc18] ;  /* 0x000c1800012c7983 */ /* 0x000ea80000300a00 */
[----:B------:R-:W2:Y:S04]  /*7a760*/  LDL.LU.64 R46, [R1+0xbd8] ;  /* 0x000bd800012e7983 */ /* 0x000ea80000300a00 */
[----:B------:R-:W2:Y:S04]  /*7a770*/  LDL.LU.64 R48, [R1+0xb98] ;  /* 0x000b980001307983 */ /* 0x000ea80000300a00 */
[----:B------:R-:W2:Y:S04]  /*7a780*/  LDL.LU.64 R50, [R1+0xb58] ;  /* 0x000b580001327983 */ /* 0x000ea80000300a00 */
[----:B------:R-:W2:Y:S01]  /*7a790*/  LDL.LU.64 R52, [R1+0xb18] ;  /* 0x000b180001347983 */ /* 0x000ea20000300a00 */
[----:B------:R-:W-:-:S03]  /*7a7a0*/  IADD3 R39, R39, 0x100000, RZ ;  /* 0x0010000027277810 */ /* 0x000fc60007ffe0ff */
[----:B------:R-:W2:Y:S04]  /*7a7b0*/  LDL.LU.64 R54, [R1+0xad8] ;  /* 0x000ad80001367983 */ /* 0x000ea80000300a00 */
[----:B------:R3:W-:Y:S04]  /*7a7c0*/  LDGSTS.E [R39+-0x70400], [R34.64], P0 ;  /* 0x8fc0000022277fae */ /* 0x0007e80008121844 */
[----:B------:R-:W2:Y:S04]  /*7a7d0*/  LDL.LU.64 R56, [R1+0xa98] ;  /* 0x000a980001387983 */ /* 0x000ea80000300a00 */
[----:B------:R-:W2:Y:S01]  /*7a7e0*/  LDL.LU.64 R58, [R1+0xa58] ;  /* 0x000a5800013a7983 */ /* 0x000ea20000300a00 */
[----:B---3--:R-:W-:-:S04]  /*7a7f0*/  IADD3 R35, P1, R36, R64, RZ ;  /* 0x0000004024237210 */ /* 0x008fc80007f3e0ff */
[----:B------:R-:W-:Y:S02]  /*7a800*/  IADD3.X R0, R37, R252, RZ, P1, !PT ;  /* 0x000000fc25007210 */ /* 0x000fe40000ffe4ff */
[----:B------:R-:W-:-:S05]  /*7a810*/  IADD3 R37, P1, R62, R64, RZ ;  /* 0x000000403e257210 */ /* 0x000fca0007f3e0ff */
[----:B------:R-:W-:Y:S02]  /*7a820*/  IMAD.X R3, R63, 0x1, R252, P1 ;  /* 0x000000013f037824 */ /* 0x000fe400008e06fc */
[----:B------:R-:W3:Y:S01]  /*7a830*/  LDL.LU.64 R62, [R1+0xa28] ;  /* 0x000a2800013e7983 */ /* 0x000ee20000300a00 */
[----:B----4-:R-:W-:-:S04]  /*7a840*/  IADD3 R36, P1, R28, R64, RZ ;  /* 0x000000401c247210 */ /* 0x010fc80007f3e0ff */
[----:B------:R-:W-:Y:S02]  /*7a850*/  IADD3.X R28, R29, R252, RZ, P1, !PT ;  /* 0x000000fc1d1c7210 */ /* 0x000fe40000ffe4ff */
[----:B------:R-:W-:-:S05]  /*7a860*/  IADD3 R34, P1, R32, R64, RZ ;  /* 0x0000004020227210 */ /* 0x000fca0007f3e0ff */
        /* <DEDUP_REMOVED lines=24> */
[----:B------:R-:W-:-:S04]  /*7a9f0*/  LEA R39, R60, R39, 0x10 ;  /* 0x000000273c277211 */ /* 0x000fc800078e80ff */
[----:B------:R-:W-:Y:S01]  /*7aa00*/  IADD3 R59, R39, 0x100000, RZ ;  /* 0x00100000273b7810 */ /* 0x000fe20007ffe0ff */
[----:B------:R-:W-:-:S05]  /*7aa10*/  IMAD.MOV.U32 R65, RZ, RZ, 0x7f ;  /* 0x0000007fff417424 */ /* 0x000fca00078e00ff */
[----:B------:R-:W-:Y:S02]  /*7aa20*/  IADD3 R65, R65, c[0x0][0x180], RZ ;  /* 0x0000600041417a10 */ /* 0x000fe40007ffe0ff */
[----:B------:R-:W-:Y:S02]  /*7aa30*/  IADD3 R61, R61, 0x1, RZ ;  /* 0x000000013d3d7810 */ /* 0x000fe40007ffe0ff */
[----:B---3--:R-:W-:Y:S01]  /*7aa40*/  IADD3 R58, P1, R62, R64, RZ ;  /* 0x000000403e3a7210 */ /* 0x008fe20007f3e0ff */
[----:B------:R-:W-:-:S04]  /*7aa50*/  IMAD.MOV.U32 R62, RZ, RZ, R35 ;  /* 0x000000ffff3e7224 */ /* 0x000fc800078e0023 */
        /* <DEDUP_REMOVED lines=15> */
[----:B--2---:R-:W-:Y:S01]  /*7ab50*/  IMAD.MOV.U32 R28, RZ, RZ, R33 ;  /* 0x000000ffff1c7224 */ /* 0x004fe200078e0021 */
[----:B------:R-:W-:-:S05]  /*7ab60*/  MOV R29, R30 ;  /* 0x0000001e001d7202 */ /* 0x000fca0000000f00 */
        /* <DEDUP_REMOVED lines=37> */
[----:B------:R2:W-:Y:S01]  /*7adc0*/  LDGSTS.E [R0+-0x72200], [R28.64], P0 ;  /* 0x8de000001c007fae */ /* 0x0005e20008121844 */
[----:B------:R-:W-:Y:S01]  /*7add0*/  SHF.R.S32.HI R3, RZ, 0x1f, R65 ;  /* 0x0000001fff037819 */ /* 0x000fe20000011441 */
[----:B--2---:R-:W-:Y:S01]  /*7ade0*/  IMAD.MOV.U32 R28, RZ, RZ, R56 ;  /* 0x000000ffff1c7224 */ /* 0x004fe200078e0038 */
[----:B------:R-:W-:-:S05]  /*7adf0*/  MOV R29, R55 ;  /* 0x00000037001d7202 */ /* 0x000fca0000000f00 */
[----:B------:R2:W-:Y:S04]  /*7ae00*/  STL.64 [R1+0xa58], R28 ;  /* 0x000a581c01007387 */ /* 0x0005e80000100a00 */
[----:B------:R2:W-:Y:S01]  /*7ae10*/  LDGSTS.E [R0+-0x71200], [R28.64], P0 ;  /* 0x8ee000001c007fae */ /* 0x0005e20008121844 */
[----:B------:R-:W-:Y:S02]  /*7ae20*/  LEA.HI R3, R3, R65, RZ, 0x7 ;  /* 0x0000004103037211 */ /* 0x000fe400078f38ff */
[----:B------:R-:W-:Y:S02]  /*7ae30*/  IADD3 R39, R39, 0x100000, RZ ;  /* 0x0010000027277810 */ /* 0x000fe40007ffe0ff */
[----:B--2---:R-:W-:Y:S01]  /*7ae40*/  MOV R28, R58 ;  /* 0x0000003a001c7202 */ /* 0x004fe20000000f00 */
[----:B------:R-:W-:Y:S01]  /*7ae50*/  IMAD.MOV.U32 R29, RZ, RZ, R57 ;  /* 0x000000ffff1d7224 */ /* 0x000fe200078e0039 */
[----:B------:R-:W-:-:S04]  /*7ae60*/  SHF.R.S32.HI R3, RZ, 0x7, R3 ;  /* 0x00000007ff037819 */ /* 0x000fc80000011403 */
[----:B------:R1:W-:Y:S04]  /*7ae70*/  STL.64 [R1+0xa28], R28 ;  /* 0x000a281c01007387 */ /* 0x0003e80000100a00 */
[----:B------:R1:W-:Y:S04]  /*7ae80*/  STL [R1+0xa0c], R61 ;  /* 0x000a0c3d01007387 */ /* 0x0003e80000100800 */
[----:B------:R1:W-:Y:S04]  /*7ae90*/  STL [R1+0x1e2c], R60 ;  /* 0x001e2c3c01007387 */ /* 0x0003e80000100800 */
[----:B------:R1:W-:Y:S01]  /*7aea0*/  LDGSTS.E [R39+-0x70200], [R28.64], P0 ;  /* 0x8fe000001c277fae */ /* 0x0003e20008121844 */
[----:B------:R-:W-:-:S03]  /*7aeb0*/  ISETP.NE.U32.AND P0, PT, R61, R3, PT ;  /* 0x000000033d00720c */ /* 0x000fc60003f05070 */
[----:B------:R-:W0:Y:S10]  /*7aec0*/  LDGDEPBAR ;  /* 0x00000000000079af */ /* 0x000e340000000000 */
[----:B-1----:R-:W-:Y:S01]  /*7aed0*/  @!P0 CALL.REL.NOINC `(.L_x_0) ;  /* 0x0000001000008944 */ /* 0x002fe20003c00000 */
[----:B------:R-:W-:Y:S05]  /*7aee0*/  BRA `(.L_x_1) ;  /* 0xfffad67000007947 */ /* 0x000fea000383ffff */
.L_x_0:
[----:B--2---:R-:W1:Y:S01]  /*7aef0*/  S2R R33, SR_TID.X ;  /* 0x0000000000217919 */ /* 0x004e620000002100 */
[----:B------:R-:W-:-:S04]  /*7af00*/  DEPBAR.LE SB0, 0x0 ;  /* 0x000080000000791a */ /* 0x000fc80000000000 */
[----:B-----5:R-:W-:Y:S01]  /*7af10*/  MOV R28, R244 ;  /* 0x000000f4001c7202 */ /* 0x020fe20000000f00 */
[----:B------:R-:W-:Y:S01]  /*7af20*/  IMAD.MOV.U32 R29, RZ, RZ, R245 ;  /* 0x000000ffff1d7224 */ /* 0x000fe200078e00f5 */
[----:B------:R-:W-:Y:S01]  /*7af30*/  MOV R30, R240 ;  /* 0x000000f0001e7202 */ /* 0x000fe20000000f00 */
[----:B------:R-:W-:Y:S01]  /*7af40*/  IMAD.MOV.U32 R31, RZ, RZ, R241 ;  /* 0x000000ffff1f7224 */ /* 0x000fe200078e00f1 */
[----:B------:R-:W-:Y:S01]  /*7af50*/  MOV R240, R246 ;  /* 0x000000f600f07202 */ /* 0x000fe20000000f00 */
[----:B------:R-:W-:Y:S01]  /*7af60*/  IMAD.MOV.U32 R241, RZ, RZ, R247 ;  /* 0x000000fffff17224 */ /* 0x000fe200078e00f7 */
[C---:B-1----:R-:W-:Y:S01]  /*7af70*/  SHF.L.U32 R2, R33.reuse, 0x8, RZ ;  /* 0x0000000821027819 */ /* 0x042fe200000006ff */
[C---:B------:R-:W-:Y:S01]  /*7af80*/  IMAD.SHL.U32 R0, R33.reuse, 0x20, RZ ;  /* 0x0000002021007824 */ /* 0x040fe200078e00ff */
[C---:B------:R-:W-:Y:S01]  /*7af90*/  LOP3.LUT R32, R33.reuse, 0x7f, RZ, 0xc0, !PT ;  /* 0x0000007f21207812 */ /* 0x040fe200078ec0ff */
[----:B------:R-:W-:Y:S01]  /*7afa0*/  IMAD.SHL.U32 R3, R33, 0x4, RZ ;  /* 0x0000000421037824 */ /* 0x000fe200078e00ff */
[----:B------:R-:W-:-:S04]  /*7afb0*/  LOP3.LUT R2, R2, 0x1800, RZ, 0xc0, !PT ;  /* 0x0000180002027812 */ /* 0x000fc800078ec0ff */
[----:B------:R-:W-:Y:S02]  /*7afc0*/  LOP3.LUT R2, R2, 0x60, R0, 0xf8, !PT ;  /* 0x0000006002027812 */ /* 0x000fe400078ef800 */
[----:B------:R-:W-:-:S04]  /*7afd0*/  SHF.L.U32 R0, R33, 0x3, RZ ;  /* 0x0000000321007819 */ /* 0x000fc800000006ff */
[----:B------:R-:W-:-:S04]  /*7afe0*/  LOP3.LUT R0, R0, 0x300, RZ, 0xc0, !PT ;  /* 0x0000030000007812 */ /* 0x000fc800078ec0ff */
[----:B------:R-:W-:-:S04]  /*7aff0*/  LOP3.LUT R0, R0, 0x70, R3, 0xf8, !PT ;  /* 0x0000007000007812 */ /* 0x000fc800078ef803 */
[----:B------:R-:W-:Y:S01]  /*7b000*/  LOP3.LUT R0, R2, R0, RZ, 0x3c, !PT ;  /* 0x0000000002007212 */ /* 0x000fe200078e3cff */
[----:B------:R-:W-:Y:S01]  /*7b010*/  BAR.SYNC.DEFER_BLOCKING 0x0 ;  /* 0x0000000000007b1d */ /* 0x000fe20000010000 */
[----:B------:R-:W-:-:S04]  /*7b020*/  SHF.L.U32 R2, R33, 0xa, RZ ;  /* 0x0000000a21027819 */ /* 0x000fc800000006ff */
[----:B------:R-:W-:-:S05]  /*7b030*/  LOP3.LUT R2, R2, 0x1800, RZ, 0xc0, !PT ;  /* 0x0000180002027812 */ /* 0x000fca00078ec0ff */
[----:B------:R-:W-:-:S05]  /*7b040*/  IMAD R2, R32, 0x10, R2 ;  /* 0x0000001020027824 */ /* 0x000fca00078e0202 */
[C---:B------:R-:W-:Y:S02]  /*7b050*/  LOP3.LUT R248, R2.reuse, 0x20, RZ, 0x3c, !PT ;  /* 0x0000002002f87812 */ /* 0x040fe400078e3cff */
[C---:B------:R-:W-:Y:S02]  /*7b060*/  LOP3.LUT R3, R2.reuse, 0x40, RZ, 0x3c, !PT ;  /* 0x0000004002037812 */ /* 0x040fe400078e3cff */
[----:B------:R-:W-:Y:S01]  /*7b070*/  LOP3.LUT R252, R2, 0x60, RZ, 0x3c, !PT ;  /* 0x0000006002fc7812 */ /* 0x000fe200078e3cff */
[----:B------:R1:W-:Y:S04]  /*7b080*/  STS.128 [R0], R28 ;  /* 0x0000001c00007388 */ /* 0x0003e80000000c00 */
[----:B------:R-:W-:Y:S01]  /*7b090*/  STS.128 [R0+0x80], R240 ;  /* 0x000080f000007388 */ /* 0x000fe20000000c00 */
[----:B-1----:R-:W-:Y:S01]  /*7b0a0*/  MOV R30, R180 ;  /* 0x000000b4001e7202 */ /* 0x002fe20000000f00 */
[----:B------:R-:W-:Y:S01]  /*7b0b0*/  IMAD.MOV.U32 R31, RZ, RZ, R181 ;  /* 0x000000ffff1f7224 */ /* 0x000fe200078e00b5 */
[----:B------:R-:W-:Y:S01]  /*7b0c0*/  MOV R28, R228 ;  /* 0x000000e4001c7202 */ /* 0x000fe20000000f00 */
[----:B------:R-:W-:Y:S01]  /*7b0d0*/  IMAD.MOV.U32 R29, RZ, RZ, R229 ;  /* 0x000000ffff1d7224 */ /* 0x000fe200078e00e5 */
[----:B------:R-:W-:Y:S01]  /*7b0e0*/  MOV R180, R230 ;  /* 0x000000e600b47202 */ /* 0x000fe20000000f00 */
[----:B------:R-:W-:-:S03]  /*7b0f0*/  IMAD.MOV.U32 R181, RZ, RZ, R231 ;  /* 0x000000ffffb57224 */ /* 0x000fc600078e00e7 */
[----:B------:R1:W-:Y:S04]  /*7b100*/  STS.128 [R0+0x400], R28 ;  /* 0x0004001c00007388 */ /* 0x0003e80000000c00 */
[----:B------:R-:W-:Y:S04]  /*7b110*/  STS.128 [R0+0x480], R180 ;  /* 0x000480b400007388 */ /* 0x000fe80000000c00 */
[----:B------:R-:W-:Y:S01]  /*7b120*/  BAR.SYNC.DEFER_BLOCKING 0x0 ;  /* 0x0000000000007b1d */ /* 0x000fe20000010000 */
[----:B-1----:R-:W-:Y:S01]  /*7b130*/  MOV R28, R208 ;  /* 0x000000d0001c7202 */ /* 0x002fe20000000f00 */
[----:B------:R-:W-:Y:S01]  /*7b140*/  IMAD.MOV.U32 R29, RZ, RZ, R209 ;  /* 0x000000ffff1d7224 */ /* 0x000fe200078e00d1 */
[----:B------:R-:W-:Y:S01]  /*7b150*/  MOV R30, R212 ;  /* 0x000000d4001e7202 */ /* 0x000fe20000000f00 */
[----:B------:R-:W-:Y:S01]  /*7b160*/  IMAD.MOV.U32 R31, RZ, RZ, R213 ;  /* 0x000000ffff1f7224 */ /* 0x000fe200078e00d5 */
[----:B------:R-:W-:Y:S01]  /*7b170*/  MOV R212, R210 ;  /* 0x000000d200d47202 */ /* 0x000fe20000000f00 */
[----:B------:R-:W-:Y:S01]  /*7b180*/  IMAD.MOV.U32 R213, RZ, RZ, R211 ;  /* 0x000000ffffd57224 */ /* 0x000fe200078e00d3 */
[----:B------:R-:W1:Y:S04]  /*7b190*/  LDS.128 R32, [R2] ;  /* 0x0000000002207984 */ /* 0x000e680000000c00 */
[----:B------:R-:W2:Y:S04]  /*7b1a0*/  LDS.128 R40, [R248] ;  /* 0x00000000f8287984 */ /* 0x000ea80000000c00 */
[----:B------:R-:W3:Y:S04]  /*7b1b0*/  LDS.128 R36, [R3] ;  /* 0x0000000003247984 */ /* 0x000ee80000000c00 */
[----:B-1----:R-:W-:Y:S04]  /*7b1c0*/  STL.64 [R1+0x50], R32 ;  /* 0x0000502001007387 */ /* 0x002fe80000100a00 */
[----:B------:R-:W-:Y:S04]  /*7b1d0*/  STL.64 [R1+0x58], R34 ;  /* 0x0000582201007387 */ /* 0x000fe80000100a00 */
[----:B------:R-:W1:Y:S04]  /*7b1e0*/  LDS.128 R32, [R252] ;  /* 0x00000000fc207984 */ /* 0x000e680000000c00 */
[----:B------:R-:W-:Y:S06]  /*7b1f0*/  BAR.SYNC.DEFER_BLOCKING 0x0 ;  /* 0x0000000000007b1d */ /* 0x000fec0000010000 */
[----:B--2---:R-:W-:Y:S04]  /*7b200*/  STL.64 [R1+0x80], R40 ;  /* 0x0000802801007387 */ /* 0x004fe80000100a00 */
[----:B------:R-:W-:Y:S04]  /*7b210*/  STL.64 [R1+0x88], R42 ;  /* 0x0000882a01007387 */ /* 0x000fe80000100a00 */
[----:B---3--:R-:W-:Y:S04]  /*7b220*/  STL.64 [R1+0xb0], R36 ;  /* 0x0000b02401007387 */ /* 0x008fe80000100a00 */
[----:B------:R-:W-:Y:S04]  /*7b230*/  STL.64 [R1+0xb8], R38 ;  /* 0x0000b82601007387 */ /* 0x000fe80000100a00 */
[----:B------:R2:W-:Y:S04]  /*7b240*/  STS.128 [R0], R28 ;  /* 0x0000001c00007388 */ /* 0x0005e80000000c00 */
[----:B------:R-:W-:Y:S04]  /*7b250*/  STS.128 [R0+0x80], R212 ;  /* 0x000080d400007388 */ /* 0x000fe80000000c00 */
[----:B-1----:R-:W-:Y:S01]  /*7b260*/  STL.64 [R1+0xe0], R32 ;  /* 0x0000e02001007387 */ /* 0x002fe20000100a00 */
[----:B--2---:R-:W-:Y:S01]  /*7b270*/  MOV R30, R72 ;  /* 0x00000048001e7202 */ /* 0x004fe20000000f00 */
[----:B------:R-:W-:Y:S01]  /*7b280*/  IMAD.MOV.U32 R31, RZ, RZ, R73 ;  /* 0x000000ffff1f7224 */ /* 0x000fe200078e0049 */
[----:B------:R-:W-:Y:S01]  /*7b290*/  MOV R28, R92 ;  /* 0x0000005c001c7202 */ /* 0x000fe20000000f00 */
[----:B------:R-:W-:Y:S01]  /*7b2a0*/  IMAD.MOV.U32 R29, RZ, RZ, R93 ;  /* 0x000000ffff1d7224 */ /* 0x000fe200078e005d */
[----:B------:R-:W-:Y:S01]  /*7b2b0*/  MOV R72, R94 ;  /* 0x0000005e00487202 */ /* 0x000fe20000000f00 */
[----:B------:R-:W-:Y:S01]  /*7b2c0*/  IMAD.MOV.U32 R73, RZ, RZ, R95 ;  /* 0x000000ffff497224 */ /* 0x000fe200078e005f */
[----:B------:R-:W-:Y:S04]  /*7b2d0*/  STL.64 [R1+0xe8], R34 ;  /* 0x0000e82201007387 */ /* 0x000fe80000100a00 */
        /* <DEDUP_REMOVED lines=60> */
[----:B------:R-:W-:Y:S04]  /*7b6a0*/  STS.128 [R0+0x400], R28 ;  /* 0x0004001c00007388 */ /* 0x000fe80000000c00 */
[----:B------:R1:W-:Y:S04]  /*7b6b0*/  STS.128 [R0+0x480], R8 ;  /* 0x0004800800007388 */ /* 0x0003e80000000c00 */
[----:B------:R-:W-:Y:S06]  /*7b6c0*/  BAR.SYNC.DEFER_BLOCKING 0x0 ;  /* 0x0000000000007b1d */ /* 0x000fec0000010000 */
[----:B-1----:R-:W2:Y:S04]  /*7b6d0*/  LDL.LU R8, [R1+0x550] ;  /* 0x0005500001087983 */ /* 0x002ea80000300800 */
[----:B------:R-:W2:Y:S04]  /*7b6e0*/  LDL.LU R9, [R1+0x554] ;  /* 0x0005540001097983 */ /* 0x000ea80000300800 */
[----:B------:R-:W2:Y:S04]  /*7b6f0*/  LDL.LU R10, [R1+0x5b0] ;  /* 0x0005b000010a7983 */ /* 0x000ea80000300800 */
[----:B------:R-:W1:Y:S04]  /*7b700*/  LDS.128 R28, [R2] ;  /* 0x00000000021c7984 */ /* 0x000e680000000c00 */
[----:B------:R-:W3:Y:S04]  /*7b710*/  LDS.128 R244, [R3] ;  /* 0x0000000003f47984 */ /* 0x000ee80000000c00 */
[----:B------:R-:W4:Y:S04]  /*7b720*/  LDS.128 R4, [R248] ;  /* 0x00000000f8047984 */ /* 0x000f280000000c00 */
[----:B------:R-:W4:Y:S04]  /*7b730*/  LDS.128 R240, [R252] ;  /* 0x00000000fcf07984 */ /* 0x000f280000000c00 */
[----:B------:R-:W2:Y:S04]  /*7b740*/  LDL.LU R11, [R1+0x5b4] ;  /* 0x0005b400010b7983 */ /* 0x000ea80000300800 */
[----:B------:R-:W-:Y:S06]  /*7b750*/  BAR.SYNC.DEFER_BLOCKING 0x0 ;  /* 0x0000000000007b1d */ /* 0x000fec0000010000 */
[----:B-1----:R-:W-:Y:S04]  /*7b760*/  STL.64 [R1], R28 ;  /* 0x0000001c01007387 */ /* 0x002fe80000100a00 */
[----:B------:R-:W-:Y:S04]  /*7b770*/  STL.64 [R1+0x8], R30 ;  /* 0x0000081e01007387 */ /* 0x000fe80000100a00 */
[----:B---3--:R-:W-:Y:S04]  /*7b780*/  STL [R1+0x23f4], R244 ;  /* 0x0023f4f401007387 */ /* 0x008fe80000100800 */
[----:B----4-:R1:W-:Y:S04]  /*7b790*/  STL.64 [R1+0x10], R4 ;  /* 0x0000100401007387 */ /* 0x0103e80000100a00 */
[----:B------:R3:W-:Y:S04]  /*7b7a0*/  STL.64 [R1+0x18], R6 ;  /* 0x0000180601007387 */ /* 0x0007e80000100a00 */
[----:B------:R-:W-:Y:S04]  /*7b7b0*/  STL [R1+0x23f0], R245 ;  /* 0x0023f0f501007387 */ /* 0x000fe80000100800 */
[----:B------:R-:W-:Y:S04]  /*7b7c0*/  STL [R1+0x23e8], R246 ;  /* 0x0023e8f601007387 */ /* 0x000fe80000100800 */
[----:B------:R-:W-:Y:S04]  /*7b7d0*/  STL [R1+0x23e4], R247 ;  /* 0x0023e4f701007387 */ /* 0x000fe80000100800 */
[----:B------:R-:W-:Y:S04]  /*7b7e0*/  STL [R1+0x23f8], R242 ;  /* 0x0023f8f201007387 */ /* 0x000fe80000100800 */
[----:B------:R-:W-:Y:S04]  /*7b7f0*/  STL [R1+0x23ec], R243 ;  /* 0x0023ecf301007387 */ /* 0x000fe80000100800 */
[----:B-1----:R-:W4:Y:S04]  /*7b800*/  LDL.LU R4, [R1+0x558] ;  /* 0x0005580001047983 */ /* 0x002f280000300800 */
[----:B------:R-:W4:Y:S04]  /*7b810*/  LDL.LU R5, [R1+0x55c] ;  /* 0x00055c0001057983 */ /* 0x000f280000300800 */
[----:B---3--:R-:W4:Y:S04]  /*7b820*/  LDL.LU R6, [R1+0x5b8] ;  /* 0x0005b80001067983 */ /* 0x008f280000300800 */
[----:B------:R-:W4:Y:S04]  /*7b830*/  LDL.LU R7, [R1+0x5bc] ;  /* 0x0005bc0001077983 */ /* 0x000f280000300800 */
[----:B--2---:R-:W-:Y:S04]  /*7b840*/  STS.128 [R0], R8 ;  /* 0x0000000800007388 */ /* 0x004fe80000000c00 */
[----:B----4-:R1:W-:Y:S02]  /*7b850*/  STS.128 [R0+0x80], R4 ;  /* 0x0000800400007388 */ /* 0x0103e40000000c00 */
        /* <DEDUP_REMOVED lines=8> */
[----:B------:R-:W-:Y:S06]  /*7b8e0*/  BAR.SYNC.DEFER_BLOCKING 0x0 ;  /* 0x0000000000007b1d */ /* 0x000fec0000010000 */
[----:B------:R-:W2:Y:S04]  /*7b8f0*/  LDS.128 R8, [R2] ;  /* 0x0000000002087984 */ /* 0x000ea80000000c00 */
[----:B------:R-:W3:Y:S04]  /*7b900*/  LDS.128 R32, [R248] ;  /* 0x00000000f8207984 */ /* 0x000ee80000000c00 */
[----:B------:R-:W4:Y:S01]  /*7b910*/  LDS.128 R28, [R3] ;  /* 0x00000000031c7984 */ /* 0x000f220000000c00 */
[----:B-1----:R-:W-:Y:S01]  /*7b920*/  MOV R4, R216 ;  /* 0x000000d800047202 */ /* 0x002fe20000000f00 */
[----:B------:R-:W-:Y:S01]  /*7b930*/  IMAD.MOV.U32 R5, RZ, RZ, R217 ;  /* 0x000000ffff057224 */ /* 0x000fe200078e00d9 */
[----:B------:R-:W-:Y:S01]  /*7b940*/  MOV R6, R220 ;  /* 0x000000dc00067202 */ /* 0x000fe20000000f00 */
[----:B------:R-:W-:Y:S01]  /*7b950*/  IMAD.MOV.U32 R7, RZ, RZ, R221 ;  /* 0x000000ffff077224 */ /* 0x000fe200078e00dd */
[----:B--2---:R-:W-:Y:S04]  /*7b960*/  STL.64 [R1+0x130], R8 ;  /* 0x0001300801007387 */ /* 0x004fe80000100a00 */
[----:B------:R-:W-:Y:S04]  /*7b970*/  STL.64 [R1+0x138], R10 ;  /* 0x0001380a01007387 */ /* 0x000fe80000100a00 */
[----:B------:R-:W1:Y:S04]  /*7b980*/  LDS.128 R8, [R252] ;  /* 0x00000000fc087984 */ /* 0x000e680000000c00 */
[----:B------:R-:W-:Y:S01]  /*7b990*/  BAR.SYNC.DEFER_BLOCKING 0x0 ;  /* 0x0000000000007b1d */ /* 0x000fe20000010000 */
[----:B------:R-:W-:Y:S01]  /*7b9a0*/  MOV R220, R218 ;  /* 0x000000da00dc7202 */ /* 0x000fe20000000f00 */
[----:B------:R-:W-:-:S04]  /*7b9b0*/  IMAD.MOV.U32 R221, RZ, RZ, R219 ;  /* 0x000000ffffdd7224 */ /* 0x000fc800078e00db */
[----:B------:R2:W-:Y:S04]  /*7b9c0*/  STS.128 [R0], R4 ;  /* 0x0000000400007388 */ /* 0x0005e80000000c00 */
[----:B------:R-:W-:Y:S01]  /*7b9d0*/  STS.128 [R0+0x80], R220 ;  /* 0x000080dc00007388 */ /* 0x000fe20000000c00 */
[----:B--2---:R-:W-:Y:S01]  /*7b9e0*/  MOV R6, R80 ;  /* 0x0000005000067202 */ /* 0x004fe20000000f00 */
[----:B------:R-:W-:Y:S01]  /*7b9f0*/  IMAD.MOV.U32 R7, RZ, RZ, R81 ;  /* 0x000000ffff077224 */ /* 0x000fe200078e0051 */
[----:B------:R-:W-:Y:S01]  /*7ba00*/  MOV R4, R76 ;  /* 0x0000004c00047202 */ /* 0x000fe20000000f00 */
[----:B------:R-:W-:Y:S01]  /*7ba10*/  IMAD.MOV.U32 R5, RZ, RZ, R77 ;  /* 0x000000ffff057224 */ /* 0x000fe200078e004d */
[----:B------:R-:W-:Y:S01]  /*7ba20*/  MOV R80, R78 ;  /* 0x0000004e00507202 */ /* 0x000fe20000000f00 */
[----:B------:R-:W-:-:S03]  /*7ba30*/  IMAD.MOV.U32 R81, RZ, RZ, R79 ;  /* 0x000000ffff517224 */ /* 0x000fc600078e004f */
[----:B------:R2:W-:Y:S04]  /*7ba40*/  STS.128 [R0+0x400], R4 ;  /* 0x0004000400007388 */ /* 0x0005e80000000c00 */
[----:B------:R-:W-:Y:S04]  /*7ba50*/  STS.128 [R0+0x480], R80 ;  /* 0x0004805000007388 */ /* 0x000fe80000000c00 */
[----:B---3--:R-:W-:Y:S04]  /*7ba60*/  STL.64 [R1+0x180], R32 ;  /* 0x0001802001007387 */ /* 0x008fe80000100a00 */
[----:B------:R-:W-:Y:S04]  /*7ba70*/  STL.64 [R1+0x188], R34 ;  /* 0x0001882201007387 */ /* 0x000fe80000100a00 */
[----:B------:R-:W-:Y:S06]  /*7ba80*/  BAR.SYNC.DEFER_BLOCKING 0x0 ;  /* 0x0000000000007b1d */ /* 0x000fec0000010000 */
[----:B----4-:R-:W-:Y:S04]  /*7ba90*/  STL.64 [R1+0x1b0], R28 ;  /* 0x0001b01c01007387 */ /* 0x010fe80000100a00 */
[----:B------:R-:W-:Y:S04]  /*7baa0*/  STL.64 [R1+0x1b8], R30 ;  /* 0x0001b81e01007387 */ /* 0x000fe80000100a00 */
[----:B-1----:R-:W-:Y:S04]  /*7bab0*/  STL.64 [R1+0x220], R8 ;  /* 0x0002200801007387 */ /* 0x002fe80000100a00 */
[----:B------:R-:W-:Y:S04]  /*7bac0*/  STL.64 [R1+0x228], R10 ;  /* 0x0002280a01007387 */ /* 0x000fe80000100a00 */
[----:B------:R-:W1:Y:S04]  /*7bad0*/  LDS.128 R8, [R2] ;  /* 0x0000000002087984 */ /* 0x000e680000000c00 */
[----:B------:R-:W3:Y:S04]  /*7bae0*/  LDS.128 R32, [R248] ;  /* 0x00000000f8207984 */ /* 0x000ee80000000c00 */
[----:B------:R-:W4:Y:S01]  /*7baf0*/  LDS.128 R28, [R3] ;  /* 0x00000000031c7984 */ /* 0x000f220000000c00 */
[----:B--2---:R-:W-:Y:S01]  /*7bb00*/  MOV R4, R100 ;  /* 0x0000006400047202 */ /* 0x004fe20000000f00 */
[----:B------:R-:W-:Y:S01]  /*7bb10*/  IMAD.MOV.U32 R5, RZ, RZ, R101 ;  /* 0x000000ffff057224 */ /* 0x000fe200078e0065 */
[----:B------:R-:W-:Y:S01]  /*7bb20*/  MOV R6, R104 ;  /* 0x0000006800067202 */ /* 0x000fe20000000f00 */
[----:B------:R-:W-:Y:S01]  /*7bb30*/  IMAD.MOV.U32 R7, RZ, RZ, R105 ;  /* 0x000000ffff077224 */ /* 0x000fe200078e0069 */
[----:B-1----:R-:W-:Y:S04]  /*7bb40*/  STL.64 [R1+0x110], R8 ;  /* 0x0001100801007387 */ /* 0x002fe80000100a00 */
        /* <DEDUP_REMOVED lines=13> */
[----:B------:R-:W-:Y:S04]  /*7bc20*/  STS.128 [R0+0x400], R4 ;  /* 0x0004000400007388 */ /* 0x000fe80000000c00 */
        /* <DEDUP_REMOVED lines=9> */
[----:B------:R-:W2:Y:S04]  /*7bcc0*/  LDS.128 R32, [R248] ;  /* 0x00000000f8207984 */ /* 0x000ea80000000c00 */
[----:B------:R-:W3:Y:S04]  /*7bcd0*/  LDS.128 R28, [R3] ;  /* 0x00000000031c7984 */ /* 0x000ee80000000c00 */
[----:B-1----:R-:W-:Y:S04]  /*7bce0*/  STL.64 [R1+0x100], R8 ;  /* 0x0001000801007387 */ /* 0x002fe80000100a00 */
[----:B------:R-:W-:Y:S04]  /*7bcf0*/  STL.64 [R1+0x108], R10 ;  /* 0x0001080a01007387 */ /* 0x000fe80000100a00 */
[----:B------:R-:W1:Y:S01]  /*7bd00*/  LDS.128 R8, [R252] ;  /* 0x00000000fc087984 */ /* 0x000e620000000c00 */
[----:B------:R-:W-:Y:S01]  /*7bd10*/  MOV R4, R148 ;  /* 0x0000009400047202 */ /* 0x000fe20000000f00 */
[----:B------:R-:W-:Y:S01]  /*7bd20*/  IMAD.MOV.U32 R5, RZ, RZ, R149 ;  /* 0x000000ffff057224 */ /* 0x000fe200078e0095 */
[----:B------:R-:W-:Y:S01]  /*7bd30*/  MOV R6, R152 ;  /* 0x0000009800067202 */ /* 0x000fe20000000f00 */
[----:B------:R-:W-:Y:S01]  /*7bd40*/  IMAD.MOV.U32 R7, RZ, RZ, R153 ;  /* 0x000000ffff077224 */ /* 0x000fe200078e0099 */
[----:B------:R-:W-:Y:S06]  /*7bd50*/  BAR.SYNC.DEFER_BLOCKING 0x0 ;  /* 0x0000000000007b1d */ /* 0x000fec0000010000 */
[----:B--2---:R-:W-:Y:S04]  /*7bd60*/  STL.64 [R1+0x120], R32 ;  /* 0x0001202001007387 */ /* 0x004fe80000100a00 */
[----:B------:R-:W-:Y:S04]  /*7bd70*/  STL.64 [R1+0x128], R34 ;  /* 0x0001282201007387 */ /* 0x000fe80000100a00 */
[----:B---3--:R-:W-:Y:S04]  /*7bd80*/  STL.64 [R1+0x160], R28 ;  /* 0x0001601c01007387 */ /* 0x008fe80000100a00 */
[----:B------:R-:W-:Y:S04]  /*7bd90*/  STL.64 [R1+0x168], R30 ;  /* 0x0001681e01007387 */ /* 0x000fe80000100a00 */
[----:B------:R2:W-:Y:S04]  /*7bda0*/  STS.128 [R0], R4 ;  /* 0x0000000400007388 */ /* 0x0005e80000000c00 */
[----:B-1----:R-:W-:Y:S01]  /*7bdb0*/  STL.64 [R1+0x1a0], R8 ;  /* 0x0001a00801007387 */ /* 0x002fe20000100a00 */
[----:B--2---:R-:W-:Y:S01]  /*7bdc0*/  MOV R4, R12 ;  /* 0x0000000c00047202 */ /* 0x004fe20000000f00 */
[----:B------:R-:W-:Y:S01]  /*7bdd0*/  IMAD.MOV.U32 R5, RZ, RZ, R13 ;  /* 0x000000ffff057224 */ /* 0x000fe200078e000d */
[----:B------:R-:W-:Y:S01]  /*7bde0*/  MOV R6, R16 ;  /* 0x0000001000067202 */ /* 0x000fe20000000f00 */
[----:B------:R-:W-:Y:S01]  /*7bdf0*/  IMAD.MOV.U32 R7, RZ, RZ, R17 ;  /* 0x000000ffff077224 */ /* 0x000fe200078e0011 */
[----:B------:R-:W-:Y:S04]  /*7be00*/  STL.64 [R1+0x1a8], R10 ;  /* 0x0001a80a01007387 */ /* 0x000fe80000100a00 */
[----:B------:R1:W-:Y:S04]  /*7be10*/  STS.128 [R0+0x400], R4 ;  /* 0x0004000400007388 */ /* 0x0003e80000000c00 */
[----:B-1----:R-:W2:Y:S04]  /*7be20*/  LDL.LU R4, [R1+0x640] ;  /* 0x0006400001047983 */ /* 0x002ea80000300800 */
[----:B------:R-:W2:Y:S04]  /*7be30*/  LDL.LU R5, [R1+0x644] ;  /* 0x0006440001057983 */ /* 0x000ea80000300800 */
[----:B------:R-:W2:Y:S04]  /*7be40*/  LDL.LU R6, [R1+0x6e0] ;  /* 0x0006e00001067983 */ /* 0x000ea80000300800 */
[----:B------:R-:W2:Y:S01]  /*7be50*/  LDL.LU R7, [R1+0x6e4] ;  /* 0x0006e40001077983 */ /* 0x000ea20000300800 */
[----:B------:R-:W-:Y:S01]  /*7be60*/  MOV R152, R150 ;  /* 0x0000009600987202 */ /* 0x000fe20000000f00 */
[----:B------:R-:W-:Y:S01]  /*7be70*/  IMAD.MOV.U32 R153, RZ, RZ, R151 ;  /* 0x000000ffff997224 */ /* 0x000fe200078e0097 */
[----:B------:R-:W-:Y:S01]  /*7be80*/  MOV R16, R14 ;  /* 0x0000000e00107202 */ /* 0x000fe20000000f00 */
[----:B------:R-:W-:-:S03]  /*7be90*/  IMAD.MOV.U32 R17, RZ, RZ, R15 ;  /* 0x000000ffff117224 */ /* 0x000fc600078e000f */
[----:B------:R-:W-:Y:S04]  /*7bea0*/  STS.128 [R0+0x80], R152 ;  /* 0x0000809800007388 */ /* 0x000fe80000000c00 */
[----:B------:R-:W-:Y:S04]  /*7beb0*/  STS.128 [R0+0x480], R16 ;  /* 0x0004801000007388 */ /* 0x000fe80000000c00 */
[----:B------:R-:W-:Y:S06]  /*7bec0*/  BAR.SYNC.DEFER_BLOCKING 0x0 ;  /* 0x0000000000007b1d */ /* 0x000fec0000010000 */
[----:B------:R-:W1:Y:S04]  /*7bed0*/  LDS.128 R12, [R2] ;  /* 0x00000000020c7984 */ /* 0x000e680000000c00 */
[----:B------:R-:W3:Y:S04]  /*7bee0*/  LDS.128 R232, [R3] ;  /* 0x0000000003e87984 */ /* 0x000ee80000000c00 */
[----:B------:R-:W4:Y:S04]  /*7bef0*/  LDS.128 R8, [R248] ;  /* 0x00000000f8087984 */ /* 0x000f280000000c00 */
[----:B-1----:R-:W-:Y:S04]  /*7bf00*/  STL.64 [R1+0xd0], R12 ;  /* 0x0000d00c01007387 */ /* 0x002fe80000100a00 */
[----:B------:R-:W-:Y:S04]  /*7bf10*/  STL.64 [R1+0xd8], R14 ;  /* 0x0000d80e01007387 */ /* 0x000fe80000100a00 */
[----:B---3--:R-:W-:Y:S04]  /*7bf20*/  STL [R1+0x23e0], R232 ;  /* 0x0023e0e801007387 */ /* 0x008fe80000100800 */
[----:B----4-:R-:W-:Y:S04]  /*7bf30*/  STL.64 [R1+0xf0], R8 ;  /* 0x0000f00801007387 */ /* 0x010fe80000100a00 */
[----:B------:R-:W-:Y:S04]  /*7bf40*/  STL.64 [R1+0xf8], R10 ;  /* 0x0000f80a01007387 */ /* 0x000fe80000100a00 */
[----:B------:R-:W1:Y:S04]  /*7bf50*/  LDS.128 R8, [R252] ;  /* 0x00000000fc087984 */ /* 0x000e680000000c00 */
[----:B------:R-:W-:Y:S06]  /*7bf60*/  BAR.SYNC.DEFER_BLOCKING 0x0 ;  /* 0x0000000000007b1d */ /* 0x000fec0000010000 */
[----:B------:R-:W-:Y:S04]  /*7bf70*/  STL [R1+0x23dc], R233 ;  /* 0x0023dce901007387 */ /* 0x000fe80000100800 */
[----:B------:R-:W-:Y:S04]  /*7bf80*/  STL [R1+0x23d8], R234 ;  /* 0x0023d8ea01007387 */ /* 0x000fe80000100800 */
[----:B------:R-:W-:Y:S04]  /*7bf90*/  STL [R1+0x23d4], R235 ;  /* 0x0023d4eb01007387 */ /* 0x000fe80000100800 */
[----:B-1----:R-:W-:Y:S04]  /*7bfa0*/  STL [R1+0x170], R8 ;  /* 0x0001700801007387 */ /* 0x002fe80000100800 */
[----:B------:R-:W-:Y:S04]  /*7bfb0*/  STL.64 [R1+0x178], R10 ;  /* 0x0001780a01007387 */ /* 0x000fe80000100a00 */
[----:B--2---:R1:W-:Y:S04]  /*7bfc0*/  STS.128 [R0], R4 ;  /* 0x0000000400007388 */ /* 0x0043e80000000c00 */
[----:B-1----:R-:W2:Y:S04]  /*7bfd0*/  LDL.LU R4, [R1+0x648] ;  /* 0x0006480001047983 */ /* 0x002ea80000300800 */
[----:B------:R-:W2:Y:S04]  /*7bfe0*/  LDL.LU R5, [R1+0x64c] ;  /* 0x00064c0001057983 */ /* 0x000ea80000300800 */
[----:B------:R-:W2:Y:S04]  /*7bff0*/  LDL.LU R6, [R1+0x6e8] ;  /* 0x0006e80001067983 */ /* 0x000ea80000300800 */
[----:B------:R-:W2:Y:S04]  /*7c000*/  LDL.LU R7, [R1+0x6ec] ;  /* 0x0006ec0001077983 */ /* 0x000ea80000300800 */
[----:B------:R-:W3:Y:S04]  /*7c010*/  LDL.LU R10, [R1+0x580] ;  /* 0x00058000010a7983 */ /* 0x000ee80000300800 */
[----:B------:R-:W3:Y:S04]  /*7c020*/  LDL.LU R11, [R1+0x584] ;  /* 0x00058400010b7983 */ /* 0x000ee80000300800 */
[----:B--2---:R1:W-:Y:S04]  /*7c030*/  STS.128 [R0+0x80], R4 ;  /* 0x0000800400007388 */ /* 0x0043e80000000c00 */
[----:B-1----:R-:W2:Y:S04]  /*7c040*/  LDL.LU R6, [R1+0x588] ;  /* 0x0005880001067983 */ /* 0x002ea80000300800 */
[----:B------:R-:W2:Y:S01]  /*7c050*/  LDL.LU R7, [R1+0x58c] ;  /* 0x00058c0001077983 */ /* 0x000ea20000300800 */
[----:B------:R-:W-:Y:S01]  /*7c060*/  MOV R234, R9 ;  /* 0x0000000900ea7202 */ /* 0x000fe20000000f00 */
[----:B------:R-:W-:Y:S01]  /*7c070*/  IMAD.MOV.U32 R8, RZ, RZ, R184 ;  /* 0x000000ffff087224 */ /* 0x000fe200078e00b8 */
[----:B------:R-:W-:Y:S01]  /*7c080*/  MOV R9, R185 ;  /* 0x000000b900097202 */ /* 0x000fe20000000f00 */
[----:B------:R-:W-:Y:S01]  /*7c090*/  IMAD.MOV.U32 R4, RZ, RZ, R186 ;  /* 0x000000ffff047224 */ /* 0x000fe200078e00ba */
[----:B------:R-:W-:-:S03]  /*7c0a0*/  MOV R5, R187 ;  /* 0x000000bb00057202 */ /* 0x000fc60000000f00 */
[----:B---3--:R-:W-:Y:S04]  /*7c0b0*/  STS.128 [R0+0x400], R8 ;  /* 0x0004000800007388 */ /* 0x008fe80000000c00 */
[----:B--2---:R1:W-:Y:S04]  /*7c0c0*/  STS.128 [R0+0x480], R4 ;  /* 0x0004800400007388 */ /* 0x0043e80000000c00 */
[----:B------:R-:W-:Y:S06]  /*7c0d0*/  BAR.SYNC.DEFER_BLOCKING 0x0 ;  /* 0x0000000000007b1d */ /* 0x000fec0000010000 */
[----:B------:R-:W2:Y:S04]  /*7c0e0*/  LDS.128 R8, [R2] ;  /* 0x0000000002087984 */ /* 0x000ea80000000c00 */
[----:B------:R-:W3:Y:S04]  /*7c0f0*/  LDS.128 R16, [R248] ;  /* 0x00000000f8107984 */ /* 0x000ee80000000c00 */
[----:B------:R-:W4:Y:S01]  /*7c100*/  LDS.128 R12, [R3] ;  /* 0x00000000030c7984 */ /* 0x000f220000000c00 */
[----:B-1----:R-:W-:Y:S01]  /*7c110*/  IMAD.MOV.U32 R4, RZ, RZ, R224 ;  /* 0x000000ffff047224 */ /* 0x002fe200078e00e0 */
[----:B------:R-:W-:Y:S01]  /*7c120*/  MOV R5, R225 ;  /* 0x000000e100057202 */ /* 0x000fe20000000f00 */
[----:B------:R-:W-:Y:S01]  /*7c130*/  IMAD.MOV.U32 R6, RZ, RZ, R68 ;  /* 0x000000ffff067224 */ /* 0x000fe200078e0044 */
[----:B------:R-:W-:Y:S01]  /*7c140*/  MOV R7, R69 ;  /* 0x0000004500077202 */ /* 0x000fe20000000f00 */
[----:B--2---:R-:W-:Y:S04]  /*7c150*/  STL.64 [R1+0x280], R8 ;  /* 0x0002800801007387 */ /* 0x004fe80000100a00 */
[----:B------:R-:W-:Y:S04]  /*7c160*/  STL.64 [R1+0x288], R10 ;  /* 0x0002880a01007387 */ /* 0x000fe80000100a00 */
[----:B------:R-:W1:Y:S04]  /*7c170*/  LDS.128 R8, [R252] ;  /* 0x00000000fc087984 */ /* 0x000e680000000c00 */
[----:B------:R-:W-:Y:S01]  /*7c180*/  BAR.SYNC.DEFER_BLOCKING 0x0 ;  /* 0x0000000000007b1d */ /* 0x000fe20000010000 */
[----:B------:R-:W-:Y:S01]  /*7c190*/  IMAD.MOV.U32 R68, RZ, RZ, R226 ;  /* 0x000000ffff447224 */ /* 0x000fe200078e00e2 */
[----:B------:R-:W-:-:S04]  /*7c1a0*/  MOV R69, R227 ;  /* 0x000000e300457202 */ /* 0x000fc80000000f00 */
[----:B------:R2:W-:Y:S04]  /*7c1b0*/  STS.128 [R0], R4 ;  /* 0x0000000400007388 */ /* 0x0005e80000000c00 */
[----:B------:R-:W-:Y:S01]  /*7c1c0*/  STS.128 [R0+0x80], R68 ;  /* 0x0000804400007388 */ /* 0x000fe20000000c00 */
[----:B--2---:R-:W-:Y:S01]  /*7c1d0*/  IMAD.MOV.U32 R6, RZ, RZ, R88 ;  /* 0x000000ffff067224 */ /* 0x004fe200078e0058 */
[----:B------:R-:W-:Y:S01]  /*7c1e0*/  MOV R7, R89 ;  /* 0x0000005900077202 */ /* 0x000fe20000000f00 */
[----:B------:R-:W-:Y:S01]  /*7c1f0*/  IMAD.MOV.U32 R4, RZ, RZ, R84 ;  /* 0x000000ffff047224 */ /* 0x000fe200078e0054 */
[----:B------:R-:W-:Y:S01]  /*7c200*/  MOV R5, R85 ;  /* 0x0000005500057202 */ /* 0x000fe20000000f00 */
[----:B------:R-:W-:Y:S01]  /*7c210*/  IMAD.MOV.U32 R88, RZ, RZ, R86 ;  /* 0x000000ffff587224 */ /* 0x000fe200078e0056 */
[----:B------:R-:W-:-:S03]  /*7c220*/  MOV R89, R87 ;  /* 0x0000005700597202 */ /* 0x000fc60000000f00 */
[----:B------:R2:W-:Y:S04]  /*7c230*/  STS.128 [R0+0x400], R4 ;  /* 0x0004000400007388 */ /* 0x0005e80000000c00 */
[----:B------:R-:W-:Y:S04]  /*7c240*/  STS.128 [R0+0x480], R88 ;  /* 0x0004805800007388 */ /* 0x000fe80000000c00 */
[----:B------:R-:W-:Y:S06]  /*7c250*/  BAR.SYNC.DEFER_BLOCKING 0x0 ;  /* 0x0000000000007b1d */ /* 0x000fec0000010000 */
[----:B---3--:R-:W-:Y:S04]  /*7c260*/  STL.64 [R1+0x2e0], R16 ;  /* 0x0002e01001007387 */ /* 0x008fe80000100a00 */
[----:B------:R-:W-:Y:S04]  /*7c270*/  STL.64 [R1+0x2e8], R18 ;  /* 0x0002e81201007387 */ /* 0x000fe80000100a00 */
[----:B----4-:R-:W-:Y:S04]  /*7c280*/  STL.64 [R1+0x340], R12 ;  /* 0x0003400c01007387 */ /* 0x010fe80000100a00 */
[----:B------:R-:W-:Y:S04]  /*7c290*/  STL.64 [R1+0x348], R14 ;  /* 0x0003480e01007387 */ /* 0x000fe80000100a00 */
[----:B-1----:R-:W-:Y:S04]  /*7c2a0*/  STL.64 [R1+0x390], R8 ;  /* 0x0003900801007387 */ /* 0x002fe80000100a00 */
[----:B------:R-:W-:Y:S04]  /*7c2b0*/  STL.64 [R1+0x398], R10 ;  /* 0x0003980a01007387 */ /* 0x000fe80000100a00 */
[----:B------:R-:W1:Y:S04]  /*7c2c0*/  LDS.128 R8, [R2] ;  /* 0x0000000002087984 */ /* 0x000e680000000c00 */
[----:B------:R-:W3:Y:S04]  /*7c2d0*/  LDS.128 R16, [R248] ;  /* 0x00000000f8107984 */ /* 0x000ee80000000c00 */
[----:B------:R-:W4:Y:S01]  /*7c2e0*/  LDS.128 R12, [R3] ;  /* 0x00000000030c7984 */ /* 0x000f220000000c00 */
[----:B--2---:R-:W-:Y:S01]  /*7c2f0*/  IMAD.MOV.U32 R4, RZ, RZ, R108 ;  /* 0x000000ffff047224 */ /* 0x004fe200078e006c */
[----:B------:R-:W-:Y:S01]  /*7c300*/  MOV R5, R109 ;  /* 0x0000006d00057202 */ /* 0x000fe20000000f00 */
[----:B------:R-:W-:Y:S01]  /*7c310*/  IMAD.MOV.U32 R6, RZ, RZ, R112 ;  /* 0x000000ffff067224 */ /* 0x000fe200078e0070 */
[----:B------:R-:W-:Y:S01]  /*7c320*/  MOV R7, R113 ;  /* 0x0000007100077202 */ /* 0x000fe20000000f00 */
[----:B-1----:R-:W-:Y:S04]  /*7c330*/  STL.64 [R1+0x250], R8 ;  /* 0x0002500801007387 */ /* 0x002fe80000100a00 */
        /* <DEDUP_REMOVED lines=13> */
[----:B------:R-:W-:Y:S04]  /*7c410*/  STS.128 [R0+0x400], R4 ;  /* 0x0004000400007388 */ /* 0x000fe80000000c00 */
        /* <DEDUP_REMOVED lines=14> */
[----:B------:R-:W-:Y:S01]  /*7c500*/  IMAD.MOV.U32 R4, RZ, RZ, R160 ;  /* 0x000000ffff047224 */ /* 0x000fe200078e00a0 */
[----:B------:R-:W-:Y:S01]  /*7c510*/  MOV R5, R161 ;  /* 0x000000a100057202 */ /* 0x000fe20000000f00 */
[----:B------:R-:W-:Y:S01]  /*7c520*/  IMAD.MOV.U32 R6, RZ, RZ, R156 ;  /* 0x000000ffff067224 */ /* 0x000fe200078e009c */
[----:B------:R-:W-:Y:S01]  /*7c530*/  MOV R7, R157 ;  /* 0x0000009d00077202 */ /* 0x000fe20000000f00 */
[----:B------:R-:W-:Y:S06]  /*7c540*/  BAR.SYNC.DEFER_BLOCKING 0x0 ;  /* 0x0000000000007b1d */ /* 0x000fec0000010000 */
[----:B--2---:R-:W-:Y:S04]  /*7c550*/  STL.64 [R1+0x260], R16 ;  /* 0x0002601001007387 */ /* 0x004fe80000100a00 */
[----:B------:R-:W-:Y:S04]  /*7c560*/  STL.64 [R1+0x268], R18 ;  /* 0x0002681201007387 */ /* 0x000fe80000100a00 */
[----:B---3--:R-:W-:Y:S04]  /*7c570*/  STL.64 [R1+0x2a0], R12 ;  /* 0x0002a00c01007387 */ /* 0x008fe80000100a00 */
[----:B------:R-:W-:Y:S04]  /*7c580*/  STL.64 [R1+0x2a8], R14 ;  /* 0x0002a80e01007387 */ /* 0x000fe80000100a00 */
[----:B------:R2:W-:Y:S04]  /*7c590*/  STS.128 [R0], R4 ;  /* 0x0000000400007388 */ /* 0x0005e80000000c00 */
[----:B-1----:R-:W-:Y:S01]  /*7c5a0*/  STL.64 [R1+0x320], R8 ;  /* 0x0003200801007387 */ /* 0x002fe20000100a00 */
[----:B--2---:R-:W-:Y:S01]  /*7c5b0*/  IMAD.MOV.U32 R4, RZ, RZ, R20 ;  /* 0x000000ffff047224 */ /* 0x004fe200078e0014 */
[----:B------:R-:W-:Y:S01]  /*7c5c0*/  MOV R5, R21 ;  /* 0x0000001500057202 */ /* 0x000fe20000000f00 */
[----:B------:R-:W-:Y:S01]  /*7c5d0*/  IMAD.MOV.U32 R6, RZ, RZ, R24 ;  /* 0x000000ffff067224 */ /* 0x000fe200078e0018 */
[----:B------:R-:W-:Y:S01]  /*7c5e0*/  MOV R7, R25 ;  /* 0x0000001900077202 */ /* 0x000fe20000000f00 */
[----:B------:R-:W-:Y:S04]  /*7c5f0*/  STL.64 [R1+0x328], R10 ;  /* 0x0003280a01007387 */ /* 0x000fe80000100a00 */
[----:B------:R1:W-:Y:S04]  /*7c600*/  STS.128 [R0+0x400], R4 ;  /* 0x0004000400007388 */ /* 0x0003e80000000c00 */
[----:B-1----:R-:W2:Y:S04]  /*7c610*/  LDL.LU R4, [R1+0x850] ;  /* 0x0008500001047983 */ /* 0x002ea80000300800 */
[----:B------:R-:W2:Y:S04]  /*7c620*/  LDL.LU R5, [R1+0x854] ;  /* 0x0008540001057983 */ /* 0x000ea80000300800 */
[----:B------:R-:W2:Y:S04]  /*7c630*/  LDL.LU R6, [R1+0x840] ;  /* 0x0008400001067983 */ /* 0x000ea80000300800 */
[----:B------:R-:W2:Y:S01]  /*7c640*/  LDL.LU R7, [R1+0x844] ;  /* 0x0008440001077983 */ /* 0x000ea20000300800 */
[----:B------:R-:W-:Y:S01]  /*7c650*/  IMAD.MOV.U32 R156, RZ, RZ, R162 ;  /* 0x000000ffff9c7224 */ /* 0x000fe200078e00a2 */
[----:B------:R-:W-:Y:S01]  /*7c660*/  MOV R157, R163 ;  /* 0x000000a3009d7202 */ /* 0x000fe20000000f00 */
[----:B------:R-:W-:Y:S01]  /*7c670*/  IMAD.MOV.U32 R24, RZ, RZ, R22 ;  /* 0x000000ffff187224 */ /* 0x000fe200078e0016 */
[----:B------:R-:W-:-:S03]  /*7c680*/  MOV R25, R23 ;  /* 0x0000001700197202 */ /* 0x000fc60000000f00 */
        /* <DEDUP_REMOVED lines=8> */
[----:B------:R-:W1:Y:S04]  /*7c710*/  LDS.128 R8, [R252] ;  /* 0x00000000fc087984 */ /* 0x000e680000000c00 */
[----:B------:R-:W-:Y:S06]  /*7c720*/  BAR.SYNC.DEFER_BLOCKING 0x0 ;  /* 0x0000000000007b1d */ /* 0x000fec0000010000 */
[----:B---3--:R-:W-:Y:S04]  /*7c730*/  STL.64 [R1+0x230], R16 ;  /* 0x0002301001007387 */ /* 0x008fe80000100a00 */
[----:B------:R-:W-:Y:S04]  /*7c740*/  STL.64 [R1+0x238], R18 ;  /* 0x0002381201007387 */ /* 0x000fe80000100a00 */
[----:B----4-:R-:W-:Y:S04]  /*7c750*/  STL.64 [R1+0x150], R12 ;  /* 0x0001500c01007387 */ /* 0x010fe80000100a00 */
[----:B------:R-:W-:Y:S04]  /*7c760*/  STL.64 [R1+0x158], R14 ;  /* 0x0001580e01007387 */ /* 0x000fe80000100a00 */
[----:B-1----:R-:W-:Y:S04]  /*7c770*/  STL.64 [R1+0x2d0], R8 ;  /* 0x0002d00801007387 */ /* 0x002fe80000100a00 */
        /* <DEDUP_REMOVED lines=10> */
[----:B--2---:R1:W-:Y:S04]  /*7c820*/  STS.128 [R0+0x80], R4 ;  /* 0x0000800400007388 */ /* 0x0043e80000000c00 */
[----:B-1----:R-:W2:Y:S04]  /*7c830*/  LDL.LU R4, [R1+0x7e8] ;  /* 0x0007e80001047983 */ /* 0x002ea80000300800 */
[----:B------:R-:W2:Y:S04]  /*7c840*/  LDL.LU R5, [R1+0x7ec] ;  /* 0x0007ec0001057983 */ /* 0x000ea80000300800 */
[----:B------:R-:W2:Y:S04]  /*7c850*/  LDL.LU R6, [R1+0x7d8] ;  /* 0x0007d80001067983 */ /* 0x000ea80000300800 */
[----:B------:R-:W2:Y:S04]  /*7c860*/  LDL.LU R7, [R1+0x7dc] ;  /* 0x0007dc0001077983 */ /* 0x000ea80000300800 */
[----:B---3--:R-:W-:Y:S04]  /*7c870*/  STS.128 [R0+0x400], R8 ;  /* 0x0004000800007388 */ /* 0x008fe80000000c00 */
[----:B--2---:R1:W-:Y:S04]  /*7c880*/  STS.128 [R0+0x480], R4 ;  /* 0x0004800400007388 */ /* 0x0043e80000000c00 */
[----:B------:R-:W-:Y:S06]  /*7c890*/  BAR.SYNC.DEFER_BLOCKING 0x0 ;  /* 0x0000000000007b1d */ /* 0x000fec0000010000 */
[----:B-1----:R-:W2:Y:S04]  /*7c8a0*/  LDL.LU R4, [R1+0x790] ;  /* 0x0007900001047983 */ /* 0x002ea80000300800 */
[----:B------:R-:W2:Y:S04]  /*7c8b0*/  LDL.LU R5, [R1+0x794] ;  /* 0x0007940001057983 */ /* 0x000ea80000300800 */
[----:B------:R-:W2:Y:S04]  /*7c8c0*/  LDL.LU R6, [R1+0x780] ;  /* 0x0007800001067983 */ /* 0x000ea80000300800 */
[----:B------:R-:W2:Y:S04]  /*7c8d0*/  LDL.LU R7, [R1+0x784] ;  /* 0x0007840001077983 */ /* 0x000ea80000300800 */
        /* <DEDUP_REMOVED lines=166> */
[----:B--2---:R-:W-:Y:S04]  /*7d340*/  STS.128 [R0+0x80], R4 ;  /* 0x0000800400007388 */ /* 0x004fe80000000c00 */
[----:B---3--:R-:W-:Y:S04]  /*7d350*/  STS.128 [R0+0x400], R8 ;  /* 0x0004000800007388 */ /* 0x008fe80000000c00 */
[----:B----4-:R-:W-:Y:S04]  /*7d360*/  STS.128 [R0+0x480], R20 ;  /* 0x0004801400007388 */ /* 0x010fe80000000c00 */
[----:B------:R-:W-:Y:S06]  /*7d370*/  BAR.SYNC.DEFER_BLOCKING 0x0 ;  /* 0x0000000000007b1d */ /* 0x000fec0000010000 */
[----:B------:R-:W1:Y:S04]  /*7d380*/  LDS.128 R228, [R2] ;  /* 0x0000000002e47984 */ /* 0x000e680000000c00 */
[----:B------:R-:W-:Y:S04]  /*7d390*/  LDS.128 R12, [R248] ;  /* 0x00000000f80c7984 */ /* 0x000fe80000000c00 */
[----:B------:R-:W-:Y:S04]  /*7d3a0*/  LDS.128 R8, [R3] ;  /* 0x0000000003087984 */ /* 0x000fe80000000c00 */
[----:B------:R-:W-:Y:S04]  /*7d3b0*/  LDS.128 R4, [R252] ;  /* 0x00000000fc047984 */ /* 0x000fe80000000c00 */
[----:B------:R-:W-:Y:S06]  /*7d3c0*/  BAR.SYNC.DEFER_BLOCKING 0x0 ;  /* 0x0000000000007b1d */ /* 0x000fec0000010000 */
[----:B-1----:R-:W-:Y:S04]  /*7d3d0*/  STL [R1+0x23d0], R231 ;  /* 0x0023d0e701007387 */ /* 0x002fe80000100800 */
[----:B------:R1:W-:Y:S04]  /*7d3e0*/  STS.128 [R0], R16 ;  /* 0x0000001000007388 */ /* 0x0003e80000000c00 */
        /* <DEDUP_REMOVED lines=16> */
[----:B--2---:R-:W-:Y:S04]  /*7d4f0*/  STS.128 [R0+0x80], R16 ;  /* 0x0000801000007388 */ /* 0x004fe80000000c00 */
[----:B---3--:R-:W-:Y:S04]  /*7d500*/  STS.128 [R0+0x400], R20 ;  /* 0x0004001400007388 */ /* 0x008fe80000000c00 */
[----:B----4-:R-:W-:Y:S04]  /*7d510*/  STS.128 [R0+0x480], R36 ;  /* 0x0004802400007388 */ /* 0x010fe80000000c00 */
[----:B------:R-:W-:Y:S06]  /*7d520*/  BAR.SYNC.DEFER_BLOCKING 0x0 ;  /* 0x0000000000007b1d */ /* 0x000fec0000010000 */
[----:B------:R-:W-:Y:S04]  /*7d530*/  LDS.128 R28, [R2] ;  /* 0x00000000021c7984 */ /* 0x000fe80000000c00 */
[----:B------:R-:W-:Y:S04]  /*7d540*/  LDS.128 R24, [R248] ;  /* 0x00000000f8187984 */ /* 0x000fe80000000c00 */
[----:B------:R-:W-:Y:S04]  /*7d550*/  LDS.128 R20, [R3] ;  /* 0x0000000003147984 */ /* 0x000fe80000000c00 */
[----:B------:R-:W-:Y:S04]  /*7d560*/  LDS.128 R16, [R252] ;  /* 0x00000000fc107984 */ /* 0x000fe80000000c00 */
[----:B------:R-:W-:Y:S06]  /*7d570*/  BAR.SYNC.DEFER_BLOCKING 0x0 ;  /* 0x0000000000007b1d */ /* 0x000fec0000010000 */
        /* <DEDUP_REMOVED lines=45> */
[----:B----4-:R1:W-:Y:S04]  /*7d850*/  STS.128 [R0+0x480], R68 ;  /* 0x0004804400007388 */ /* 0x0103e80000000c00 */
[----:B------:R-:W-:Y:S06]  /*7d860*/  BAR.SYNC.DEFER_BLOCKING 0x0 ;  /* 0x0000000000007b1d */ /* 0x000fec0000010000 */
[----:B------:R-:W-:Y:S04]  /*7d870*/  LDS.128 R60, [R2] ;  /* 0x00000000023c7984 */ /* 0x000fe80000000c00 */
[----:B------:R-:W-:Y:S04]  /*7d880*/  LDS.128 R56, [R248] ;  /* 0x00000000f8387984 */ /* 0x000fe80000000c00 */
[----:B------:R-:W-:Y:S04]  /*7d890*/  LDS.128 R52, [R3] ;  /* 0x0000000003347984 */ /* 0x000fe80000000c00 */
[----:B------:R-:W-:Y:S04]  /*7d8a0*/  LDS.128 R48, [R252] ;  /* 0x00000000fc307984 */ /* 0x000fe80000000c00 */
[----:B------:R-:W-:Y:S01]  /*7d8b0*/  BAR.SYNC.DEFER_BLOCKING 0x0 ;  /* 0x0000000000007b1d */ /* 0x000fe20000010000 */
[----:B-1----:R-:W-:Y:S01]  /*7d8c0*/  IMAD.MOV.U32 R70, RZ, RZ, R188 ;  /* 0x000000ffff467224 */ /* 0x002fe200078e00bc */
[----:B------:R-:W-:-:S04]  /*7d8d0*/  MOV R71, R189 ;  /* 0x000000bd00477202 */ /* 0x000fc80000000f00 */
[----:B------:R1:W-:Y:S04]  /*7d8e0*/  STS.128 [R0], R64 ;  /* 0x0000004000007388 */ /* 0x0003e80000000c00 */
        /* <DEDUP_REMOVED lines=113> */
[----:B------:R-:W-:-:S03]  /*7e000*/  MOV R197, R195 ;  /* 0x000000c300c57202 */ /* 0x000fc60000000f00 */
[----:B------:R-:W-:Y:S04]  /*7e010*/  STS.128 [R0+0x400], R132 ;  /* 0x0004008400007388 */ /* 0x000fe80000000c00 */
[----:B------:R-:W-:Y:S04]  /*7e020*/  STS.128 [R0+0x480], R196 ;  /* 0x000480c400007388 */ /* 0x000fe80000000c00 */
[----:B--2---:R-:W-:Y:S04]  /*7e030*/  STS.128 [R0+0x80], R128 ;  /* 0x0000808000007388 */ /* 0x004fe80000000c00 */
[----:B------:R-:W-:Y:S06]  /*7e040*/  BAR.SYNC.DEFER_BLOCKING 0x0 ;  /* 0x0000000000007b1d */ /* 0x000fec0000010000 */
[----:B------:R-:W-:Y:S04]  /*7e050*/  LDS.128 R140, [R2] ;  /* 0x00000000028c7984 */ /* 0x000fe80000000c00 */
[----:B------:R-:W-:Y:S04]  /*7e060*/  LDS.128 R136, [R248] ;  /* 0x00000000f8887984 */ /* 0x000fe80000000c00 */
[----:B------:R-:W-:Y:S04]  /*7e070*/  LDS.128 R132, [R3] ;  /* 0x0000000003847984 */ /* 0x000fe80000000c00 */
[----:B------:R-:W-:Y:S04]  /*7e080*/  LDS.128 R128, [R252] ;  /* 0x00000000fc807984 */ /* 0x000fe80000000c00 */
[----:B------:R-:W-:Y:S06]  /*7e090*/  BAR.SYNC.DEFER_BLOCKING 0x0 ;  /* 0x0000000000007b1d */ /* 0x000fec0000010000 */
[----:B---3--:R1:W-:Y:S04]  /*7e0a0*/  STS.128 [R0], R144 ;  /* 0x0000009000007388 */ /* 0x0083e80000000c00 */
        /* <DEDUP_REMOVED lines=67> */
[----:B------:R-:W-:-:S02]  /*7e4e0*/  MOV R195, R201 ;  /* 0x000000c900c37202 */ /* 0x000fc40000000f00 */
        /* <DEDUP_REMOVED lines=10> */
[----:B------:R-:W2:Y:S04]  /*7e590*/  LDL.LU R200, [R1+0x6f8] ;  /* 0x0006f80001c87983 */ /* 0x000ea80000300800 */
[----:B------:R1:W-:Y:S04]  /*7e5a0*/  STS.128 [R0], R192 ;  /* 0x000000c000007388 */ /* 0x0003e80000000c00 */
        /* <DEDUP_REMOVED lines=9> */
[----:B------:R-:W-:Y:S01]  /*7e640*/  IMAD.MOV.U32 R212, RZ, RZ, R204 ;  /* 0x000000ffffd47224 */ /* 0x000fe200078e00cc */
[----:B------:R-:W-:-:S02]  /*7e650*/  MOV R213, R205 ;  /* 0x000000cd00d57202 */ /* 0x000fc40000000f00 */
[----:B------:R-:W4:Y:S01]  /*7e660*/  LDL.LU R214, [R1+0x5a0] ;  /* 0x0005a00001d67983 */ /* 0x000f220000300800 */
[----:B------:R-:W-:Y:S01]  /*7e670*/  IMAD.MOV.U32 R204, RZ, RZ, R206 ;  /* 0x000000ffffcc7224 */ /* 0x000fe200078e00ce */
[----:B------:R-:W-:Y:S02]  /*7e680*/  MOV R205, R207 ;  /* 0x000000cf00cd7202 */ /* 0x000fe40000000f00 */
[----:B------:R-:W4:Y:S04]  /*7e690*/  LDL.LU R215, [R1+0x5a4] ;  /* 0x0005a40001d77983 */ /* 0x000f280000300800 */
[----:B--2---:R-:W-:Y:S04]  /*7e6a0*/  STS.128 [R0+0x80], R200 ;  /* 0x000080c800007388 */ /* 0x004fe80000000c00 */
[----:B---3--:R-:W-:Y:S04]  /*7e6b0*/  STS.128 [R0+0x400], R192 ;  /* 0x000400c000007388 */ /* 0x008fe80000000c00 */
[----:B----4-:R-:W-:Y:S04]  /*7e6c0*/  STS.128 [R0+0x480], R216 ;  /* 0x000480d800007388 */ /* 0x010fe80000000c00 */
[----:B------:R-:W-:Y:S06]  /*7e6d0*/  BAR.SYNC.DEFER_BLOCKING 0x0 ;  /* 0x0000000000007b1d */ /* 0x000fec0000010000 */
[----:B------:R-:W1:Y:S04]  /*7e6e0*/  LDS.128 R208, [R252] ;  /* 0x00000000fcd07984 */ /* 0x000e680000000c00 */
[----:B------:R-:W2:Y:S04]  /*7e6f0*/  LDS.128 R196, [R2] ;  /* 0x0000000002c47984 */ /* 0x000ea80000000c00 */
[----:B------:R-:W-:Y:S04]  /*7e700*/  LDS.128 R192, [R248] ;  /* 0x00000000f8c07984 */ /* 0x000fe80000000c00 */
[----:B------:R-:W-:Y:S04]  /*7e710*/  LDS.128 R200, [R3] ;  /* 0x0000000003c87984 */ /* 0x000fe80000000c00 */
[----:B------:R-:W-:Y:S06]  /*7e720*/  BAR.SYNC.DEFER_BLOCKING 0x0 ;  /* 0x0000000000007b1d */ /* 0x000fec0000010000 */
[----:B-1----:R-:W-:Y:S04]  /*7e730*/  STL [R1+0x23cc], R211 ;  /* 0x0023ccd301007387 */ /* 0x002fe80000100800 */
        /* <DEDUP_REMOVED lines=10> */
[----:B------:R-:W-:Y:S04]  /*7e7e0*/  STS.128 [R0], R212 ;  /* 0x000000d400007388 */ /* 0x000fe80000000c00 */
[----:B---3--:R1:W-:Y:S04]  /*7e7f0*/  STS.128 [R0+0x80], R204 ;  /* 0x000080cc00007388 */ /* 0x0083e80000000c00 */
[----:B-1----:R-:W3:Y:S04]  /*7e800*/  LDL.LU R204, [R1+0x400] ;  /* 0x0004000001cc7983 */ /* 0x002ee80000300800 */
[----:B------:R-:W3:Y:S04]  /*7e810*/  LDL.LU R205, [R1+0x404] ;  /* 0x0004040001cd7983 */ /* 0x000ee80000300800 */
[----:B------:R-:W3:Y:S04]  /*7e820*/  LDL.LU R206, [R1+0x3f0] ;  /* 0x0003f00001ce7983 */ /* 0x000ee80000300800 */
[----:B------:R-:W3:Y:S04]  /*7e830*/  LDL.LU R207, [R1+0x3f4] ;  /* 0x0003f40001cf7983 */ /* 0x000ee80000300800 */
[----:B----4-:R-:W-:Y:S04]  /*7e840*/  STS.128 [R0+0x400], R216 ;  /* 0x000400d800007388 */ /* 0x010fe80000000c00 */
[----:B--2---:R-:W-:Y:S04]  /*7e850*/  STS.128 [R0+0x480], R236 ;  /* 0x000480ec00007388 */ /* 0x004fe80000000c00 */
[----:B------:R-:W-:Y:S06]  /*7e860*/  BAR.SYNC.DEFER_BLOCKING 0x0 ;  /* 0x0000000000007b1d */ /* 0x000fec0000010000 */
[----:B------:R-:W2:Y:S04]  /*7e870*/  LDL.LU R231, [R1+0xeec] ;  /* 0x000eec0001e77983 */ /* 0x000ea80000300800 */
[----:B------:R-:W4:Y:S04]  /*7e880*/  LDL.LU R244, [R1+0x50] ;  /* 0x0000500001f47983 */ /* 0x000f280000300800 */
[----:B------:R-:W1:Y:S04]  /*7e890*/  LDS.128 R212, [R2] ;  /* 0x0000000002d47984 */ /* 0x000e680000000c00 */
[----:B------:R-:W-:Y:S04]  /*7e8a0*/  LDS.128 R216, [R248] ;  /* 0x00000000f8d87984 */ /* 0x000fe80000000c00 */
[----:B------:R-:W-:Y:S04]  /*7e8b0*/  LDS.128 R220, [R3] ;  /* 0x0000000003dc7984 */ /* 0x000fe80000000c00 */
[----:B------:R-:W-:Y:S04]  /*7e8c0*/  LDS.128 R224, [R252] ;  /* 0x00000000fce07984 */ /* 0x000fe80000000c00 */
[----:B------:R-:W-:Y:S06]  /*7e8d0*/  BAR.SYNC.DEFER_BLOCKING 0x0 ;  /* 0x0000000000007b1d */ /* 0x000fec0000010000 */
[----:B---3--:R3:W-:Y:S04]  /*7e8e0*/  STS.128 [R0], R204 ;  /* 0x000000cc00007388 */ /* 0x0087e80000000c00 */
[----:B---3--:R-:W3:Y:S04]  /*7e8f0*/  LDL.LU R204, [R1+0x408] ;  /* 0x0004080001cc7983 */ /* 0x008ee80000300800 */
        /* <DEDUP_REMOVED lines=15> */
[----:B------:R-:W4:Y:S01]  /*7e9f0*/  LDL.LU R187, [R1+0xef0] ;  /* 0x000ef00001bb7983 */ /* 0x000f220000300800 */
[----:B--2---:R-:W-:Y:S01]  /*7ea00*/  IMAD R3, R231, c[0x0][0x198], RZ ;  /* 0x00006600e7037a24 */ /* 0x004fe200078e02ff */
[----:B---3--:R-:W-:-:S02]  /*7ea10*/  ISETP.GE.AND P0, PT, R211, c[0x0][0x178], PT ;  /* 0x00005e00d3007a0c */ /* 0x008fc40003f06270 */
[----:B----4-:R-:W-:Y:S02]  /*7ea20*/  STS.128 [R0+0x80], R204 ;  /* 0x000080cc00007388 */ /* 0x010fe40000000c00 */
[----:B------:R-:W-:Y:S02]  /*7ea30*/  ISETP.LT.AND P0, PT, R231, c[0x0][0x17c], !P0 ;  /* 0x00005f00e7007a0c */ /* 0x000fe40004701270 */
[----:B------:R-:W-:Y:S04]  /*7ea40*/  STS.128 [R0+0x400], R236 ;  /* 0x000400ec00007388 */ /* 0x000fe80000000c00 */
[----:B------:R2:W-:Y:S02]  /*7ea50*/  STS.128 [R0+0x480], R248 ;  /* 0x000480f800007388 */ /* 0x0005e40000000c00 */
[----:B--2---:R-:W-:-:S02]  /*7ea60*/  IMAD R0, R211, c[0x0][0x194], RZ ;  /* 0x00006500d3007a24 */ /* 0x004fc400078e02ff */
[----:B------:R-:W2:Y:S04]  /*7ea70*/  LDL.LU R251, [R1+0xef4] ;  /* 0x000ef40001fb7983 */ /* 0x000ea80000300800 */
[----:B------:R-:W-:Y:S01]  /*7ea80*/  BAR.SYNC.DEFER_BLOCKING 0x0 ;  /* 0x0000000000007b1d */ /* 0x000fe20000010000 */
[----:B------:R-:W-:-:S04]  /*7ea90*/  LEA R238, P1, R0, c[0x0][0x170], 0x2 ;  /* 0x00005c0000ee7a11 */ /* 0x000fc800078210ff */
[----:B------:R-:W-:-:S05]  /*7eaa0*/  LEA.HI.X.SX32 R239, R0, c[0x0][0x174], 0x2, P1 ;  /* 0x00005d0000ef7a11 */ /* 0x000fca00008f16ff */
[----:B------:R-:W-:-:S05]  /*7eab0*/  IMAD.WIDE R204, R3, 0x4, R238 ;  /* 0x0000000403cc7825 */ /* 0x000fca00078e02ee */
[----:B------:R3:W-:Y:S01]  /*7eac0*/  @P0 STG.E [R204.64], R244 ;  /* 0x000000f4cc000986 */ /* 0x0007e2000c101904 */
[----:B------:R-:W-:-:S03]  /*7ead0*/  ISETP.GE.AND P0, PT, R231, c[0x0][0x17c], PT ;  /* 0x00005f00e7007a0c */ /* 0x000fc60003f06270 */
[----:B------:R-:W4:Y:S04]  /*7eae0*/  LDL.LU R231, [R1+0x21cc] ;  /* 0x0021cc0001e77983 */ /* 0x000f280000300800 */
[----:B------:R-:W4:Y:S04]  /*7eaf0*/  LDL.LU R243, [R1+0x54] ;  /* 0x0000540001f37983 */ /* 0x000f280000300800 */
[----:B------:R-:W4:Y:S04]  /*7eb00*/  LDL.LU R247, [R1+0x34] ;  /* 0x0000340001f77983 */ /* 0x000f280000300800 */
[----:B------:R-:W4:Y:S04]  /*7eb10*/  LDL.LU R246, [R1+0x24] ;  /* 0x0000240001f67983 */ /* 0x000f280000300800 */
[----:B------:R-:W4:Y:S04]  /*7eb20*/  LDL.LU R245, [R1+0x4] ;  /* 0x0000040001f57983 */ /* 0x000f280000300800 */
[----:B------:R-:W4:Y:S04]  /*7eb30*/  LDL.LU R242, [R1+0x80] ;  /* 0x0000800001f27983 */ /* 0x000f280000300800 */
[----:B---3--:R-:W3:Y:S04]  /*7eb40*/  LDL.LU R244, [R1+0x60] ;  /* 0x0000600001f47983 */ /* 0x008ee80000300800 */
[----:B------:R-:W3:Y:S01]  /*7eb50*/  LDL.LU R250, [R1+0xef8] ;  /* 0x000ef80001fa7983 */ /* 0x000ee20000300800 */
[----:B------:R-:W-:-:S05]  /*7eb60*/  IMAD.MOV.U32 R248, RZ, RZ, c[0x0][0x194] ;  /* 0x00006500fff87624 */ /* 0x000fca00078e00ff */
[----:B------:R-:W-:Y:S02]  /*7eb70*/  LEA R0, R248, R0, 0x7 ;  /* 0x00000000f8007211 */ /* 0x000fe400078e38ff */
[----:B------:R-:W-:Y:S02]  /*7eb80*/  ISETP.LT.AND P2, PT, R187, c[0x0][0x178], !P0 ;  /* 0x00005e00bb007a0c */ /* 0x000fe40004741270 */
[----:B------:R-:W-:-:S04]  /*7eb90*/  LEA R236, P1, R0, c[0x0][0x170], 0x2 ;  /* 0x00005c0000ec7a11 */ /* 0x000fc800078210ff */
[----:B------:R-:W-:Y:S01]  /*7eba0*/  LEA.HI.X.SX32 R237, R0, c[0x0][0x174], 0x2, P1 ;  /* 0x00005d0000ed7a11 */ /* 0x000fe200008f16ff */
[----:B------:R-:W-:-:S04]  /*7ebb0*/  IMAD R0, R248, 0x80, R0 ;  /* 0x00000080f8007824 */ /* 0x000fc800078e0200 */
[----:B------:R-:W-:Y:S01]  /*7ebc0*/  IMAD.WIDE R204, R3, 0x4, R236 ;  /* 0x0000000403cc7825 */ /* 0x000fe200078e02ec */
[----:B------:R-:W-:-:S04]  /*7ebd0*/  LEA R206, P1, R0, c[0x0][0x170], 0x2 ;  /* 0x00005c0000ce7a11 */ /* 0x000fc800078210ff */
[----:B------:R1:W-:Y:S01]  /*7ebe0*/  @P2 STG.E [R204.64], R235 ;  /* 0x000000ebcc002986 */ /* 0x0003e2000c101904 */
[----:B------:R-:W-:Y:S02]  /*7ebf0*/  LEA.HI.X.SX32 R207, R0, c[0x0][0x174], 0x2, P1 ;  /* 0x00005d0000cf7a11 */ /* 0x000fe400008f16ff */
[----:B------:R-:W-:-:S03]  /*7ec00*/  LEA R0, R248, R0, 0x7 ;  /* 0x00000000f8007211 */ /* 0x000fc600078e38ff */
[----:B-1----:R-:W-:Y:S01]  /*7ec10*/  IMAD.WIDE R204, R3, 0x4, R206 ;  /* 0x0000000403cc7825 */ /* 0x002fe200078e02ce */
[----:B--2---:R-:W-:-:S13]  /*7ec20*/  ISETP.LT.AND P2, PT, R251, c[0x0][0x178], !P0 ;  /* 0x00005e00fb007a0c */ /* 0x004fda0004741270 */
[----:B------:R1:W-:Y:S02]  /*7ec30*/  @P2 STG.E [R204.64], R233 ;  /* 0x000000e9cc002986 */ /* 0x0003e4000c101904 */
[----:B-1----:R-:W-:-:S04]  /*7ec40*/  LEA R204, P1, R0, c[0x0][0x170], 0x2 ;  /* 0x00005c0000cc7a11 */ /* 0x002fc800078210ff */
[----:B------:R-:W-:-:S05]  /*7ec50*/  LEA.HI.X.SX32 R205, R0, c[0x0][0x174], 0x2, P1 ;  /* 0x00005d0000cd7a11 */ /* 0x000fca00008f16ff */
[----:B------:R-:W-:Y:S01]  /*7ec60*/  IMAD.WIDE R248, R3, 0x4, R204 ;  /* 0x0000000403f87825 */ /* 0x000fe200078e02cc */
[----:B---3--:R-:W-:-:S13]  /*7ec70*/  ISETP.LT.AND P0, PT, R250, c[0x0][0x178], !P0 ;  /* 0x00005e00fa007a0c */ /* 0x008fda0004701270 */
[----:B------:R1:W-:Y:S01]  /*7ec80*/  @P0 STG.E [R248.64], R232 ;  /* 0x000000e8f8000986 */ /* 0x0003e2000c101904 */
[----:B----4-:R-:W-:-:S03]  /*7ec90*/  ISETP.GE.AND P0, PT, R231, c[0x0][0x17c], PT ;  /* 0x00005f00e7007a0c */ /* 0x010fc60003f06270 */
[----:B------:R-:W2:Y:S04]  /*7eca0*/  LDL.LU R231, [R1+0x21d0] ;  /* 0x0021d00001e77983 */ /* 0x000ea80000300800 */
[----:B------:R-:W3:Y:S04]  /*7ecb0*/  LDL.LU R233, [R1+0x40] ;  /* 0x0000400001e97983 */ /* 0x000ee80000300800 */
[----:B-1----:R-:W4:Y:S01]  /*7ecc0*/  LDL.LU R232, [R1+0x10] ;  /* 0x0000100001e87983 */ /* 0x002f220000300800 */
[----:B------:R-:W-:Y:S02]  /*7ecd0*/  ISETP.LT.AND P1, PT, R211, c[0x0][0x178], !P0 ;  /* 0x00005e00d3007a0c */ /* 0x000fe40004721270 */
[----:B------:R-:W-:-:S02]  /*7ece0*/  IADD3 R0, R3, c[0x0][0x198], RZ ;  /* 0x0000660003007a10 */ /* 0x000fc40007ffe0ff */
[----:B------:R-:W-:-:S03]  /*7ecf0*/  ISETP.LT.AND P2, PT, R187, c[0x0][0x178], !P0 ;  /* 0x00005e00bb007a0c */ /* 0x000fc60004741270 */
[----:B------:R-:W-:-:S06]  /*7ed00*/  IMAD.WIDE R248, R0, 0x4, R238 ;  /* 0x0000000400f87825 */ /* 0x000fcc00078e02ee */
[----:B------:R1:W-:Y:S01]  /*7ed10*/  @P1 STG.E [R248.64], R243 ;  /* 0x000000f3f8001986 */ /* 0x0003e2000c101904 */
[----:B------:R-:W-:Y:S02]  /*7ed20*/  ISETP.LT.AND P1, PT, R251, c[0x0][0x178], !P0 ;  /* 0x00005e00fb007a0c */ /* 0x000fe40004721270 */
[----:B------:R-:W-:Y:S01]  /*7ed30*/  ISETP.LT.AND P0, PT, R250, c[0x0][0x178], !P0 ;  /* 0x00005e00fa007a0c */ /* 0x000fe20004701270 */
[C---:B-1----:R-:W-:Y:S01]  /*7ed40*/  IMAD.WIDE R248, R0.reuse, 0x4, R236 ;  /* 0x0000000400f87825 */ /* 0x042fe200078e02ec */
[----:B------:R-:W3:Y:S04]  /*7ed50*/  LDL.LU R243, [R1+0x84] ;  /* 0x0000840001f37983 */ /* 0x000ee80000300800 */
[----:B------:R1:W-:Y:S02]  /*7ed60*/  @P2 STG.E [R248.64], R247 ;  /* 0x000000f7f8002986 */ /* 0x0003e4000c101904 */
[----:B-1----:R-:W-:-:S02]  /*7ed70*/  IMAD.WIDE R248, R0, 0x4, R206 ;  /* 0x0000000400f87825 */ /* 0x002fc400078e02ce */
[----:B------:R-:W4:Y:S04]  /*7ed80*/  LDL.LU R247, [R1+0x64] ;  /* 0x0000640001f77983 */ /* 0x000f280000300800 */
[----:B------:R1:W-:Y:S04]  /*7ed90*/  @P1 STG.E [R248.64], R246 ;  /* 0x000000f6f8001986 */ /* 0x0003e8000c101904 */
[----:B------:R-:W4:Y:S04]  /*7eda0*/  LDL.LU R3, [R1+0x21d4] ;  /* 0x0021d40001037983 */ /* 0x000f280000300800 */
[----:B------:R-:W4:Y:S01]  /*7edb0*/  LDL.LU R235, [R1+0x44] ;  /* 0x0000440001eb7983 */ /* 0x000f220000300800 */
[----:B-1----:R-:W-:-:S03]  /*7edc0*/  IMAD.WIDE R248, R0, 0x4, R204 ;  /* 0x0000000400f87825 */ /* 0x002fc600078e02cc */
[----:B------:R-:W4:Y:S04]  /*7edd0*/  LDL.LU R246, [R1+0x14] ;  /* 0x0000140001f67983 */ /* 0x000f280000300800 */
[----:B------:R1:W-:Y:S01]  /*7ede0*/  @P0 STG.E [R248.64], R245 ;  /* 0x000000f5f8000986 */ /* 0x0003e2000c101904 */
[----:B------:R-:W-:-:S05]  /*7edf0*/  IADD3 R0, R0, c[0x0][0x198], RZ ;  /* 0x0000660000007a10 */ /* 0x000fca0007ffe0ff */
[----:B-1----:R-:W-:Y:S01]  /*7ee00*/  IMAD.WIDE R248, R0, 0x4, R238 ;  /* 0x0000000400f87825 */ /* 0x002fe200078e02ee */
[----:B------:R-:W4:Y:S01]  /*7ee10*/  LDL.LU R245, [R1+0xb0] ;  /* 0x0000b00001f57983 */ /* 0x000f220000300800 */
[----:B--2---:R-:W-:-:S03]  /*7ee20*/  ISETP.GE.AND P0, PT, R231, c[0x0][0x17c], PT ;  /* 0x00005f00e7007a0c */ /* 0x004fc60003f06270 */
[----:B------:R-:W2:Y:S01]  /*7ee30*/  LDL.LU R231, [R1+0x90] ;  /* 0x0000900001e77983 */ /* 0x000ea20000300800 */
[----:B------:R-:W-:Y:S02]  /*7ee40*/  ISETP.LT.AND P1, PT, R211, c[0x0][0x178], !P0 ;  /* 0x00005e00d3007a0c */ /* 0x000fe40004721270 */
[----:B------:R-:W-:-:S11]  /*7ee50*/  ISETP.LT.AND P2, PT, R187, c[0x0][0x178], !P0 ;  /* 0x00005e00bb007a0c */ /* 0x000fd60004741270 */
[----:B------:R1:W-:Y:S01]  /*7ee60*/  @P1 STG.E [R248.64], R242 ;  /* 0x000000f2f8001986 */ /* 0x0003e2000c101904 */
[----:B------:R-:W-:Y:S02]  /*7ee70*/  ISETP.LT.AND P1, PT, R251, c[0x0][0x178], !P0 ;  /* 0x00005e00fb007a0c */ /* 0x000fe40004721270 */
[----:B------:R-:W-:Y:S01]  /*7ee80*/  ISETP.LT.AND P0, PT, R250, c[0x0][0x178], !P0 ;  /* 0x00005e00fa007a0c */ /* 0x000fe20004701270 */
[C---:B-1----:R-:W-:Y:S01]  /*7ee90*/  IMAD.WIDE R248, R0.reuse, 0x4, R236 ;  /* 0x0000000400f87825 */ /* 0x042fe200078e02ec */
[----:B------:R-:W2:Y:S04]  /*7eea0*/  LDL.LU R242, [R1+0x23f8] ;  /* 0x0023f80001f27983 */ /* 0x000ea80000300800 */
[----:B------:R1:W-:Y:S02]  /*7eeb0*/  @P2 STG.E [R248.64], R244 ;  /* 0x000000f4f8002986 */ /* 0x0003e4000c101904 */
[----:B-1----:R-:W-:-:S02]  /*7eec0*/  IMAD.WIDE R248, R0, 0x4, R206 ;  /* 0x0000000400f87825 */ /* 0x002fc400078e02ce */
[----:B------:R-:W2:Y:S04]  /*7eed0*/  LDL.LU R244, [R1+0x23f4] ;  /* 0x0023f40001f47983 */ /* 0x000ea80000300800 */
[----:B---3--:R1:W-:Y:S02]  /*7eee0*/  @P1 STG.E [R248.64], R233 ;  /* 0x000000e9f8001986 */ /* 0x0083e4000c101904 */
[----:B-1----:R-:W-:-:S05]  /*7eef0*/  IMAD.WIDE R248, R0, 0x4, R204 ;  /* 0x0000000400f87825 */ /* 0x002fca00078e02cc */
[----:B----4-:R1:W-:Y:S04]  /*7ef00*/  @P0 STG.E [R248.64], R232 ;  /* 0x000000e8f8000986 */ /* 0x0103e8000c101904 */
[----:B-1----:R-:W3:Y:S01]  /*7ef10*/  LDL.LU R232, [R1+0x21d8] ;  /* 0x0021d80001e87983 */ /* 0x002ee20000300800 */
[----:B------:R-:W-:Y:S02]  /*7ef20*/  ISETP.GE.AND P0, PT, R3, c[0x0][0x17c], PT ;  /* 0x00005f0003007a0c */ /* 0x000fe40003f06270 */
[----:B------:R-:W-:Y:S01]  /*7ef30*/  IADD3 R0, R0, c[0x0][0x198], RZ ;  /* 0x0000660000007a10 */ /* 0x000fe20007ffe0ff */
[----:B------:R-:W4:Y:S01]  /*7ef40*/  LDL.LU R233, [R1+0x70] ;  /* 0x0000700001e97983 */ /* 0x000f220000300800 */
[----:B------:R-:W-:Y:S02]  /*7ef50*/  ISETP.LT.AND P1, PT, R211, c[0x0][0x178], !P0 ;  /* 0x00005e00d3007a0c */ /* 0x000fe40004721270 */
[----:B------:R-:W-:Y:S01]  /*7ef60*/  ISETP.LT.AND P2, PT, R187, c[0x0][0x178], !P0 ;  /* 0x00005e00bb007a0c */ /* 0x000fe20004741270 */
[----:B------:R-:W-:-:S10]  /*7ef70*/  IMAD.WIDE R248, R0, 0x4, R238 ;  /* 0x0000000400f87825 */ /* 0x000fd400078e02ee */
[----:B------:R1:W-:Y:S01]  /*7ef80*/  @P1 STG.E [R248.64], R243 ;  /* 0x000000f3f8001986 */ /* 0x0003e2000c101904 */
[----:B------:R-:W-:Y:S02]  /*7ef90*/  ISETP.LT.AND P1, PT, R251, c[0x0][0x178], !P0 ;  /* 0x00005e00fb007a0c */ /* 0x000fe40004721270 */
[----:B------:R-:W-:Y:S01]  /*7efa0*/  ISETP.LT.AND P0, PT, R250, c[0x0][0x178], !P0 ;  /* 0x00005e00fa007a0c */ /* 0x000fe20004701270 */
[C---:B-1----:R-:W-:Y:S01]  /*7efb0*/  IMAD.WIDE R248, R0.reuse, 0x4, R236 ;  /* 0x0000000400f87825 */ /* 0x042fe200078e02ec */
[----:B------:R-:W2:Y:S04]  /*7efc0*/  LDL.LU R243, [R1+0xb4] ;  /* 0x0000b40001f37983 */ /* 0x000ea80000300800 */
[----:B------:R1:W-:Y:S04]  /*7efd0*/  @P2 STG.E [R248.64], R247 ;  /* 0x000000f7f8002986 */ /* 0x0003e8000c101904 */
[----:B-1----:R-:W4:Y:S01]  /*7efe0*/  LDL.LU R247, [R1+0x94] ;  /* 0x0000940001f77983 */ /* 0x002f220000300800 */
[----:B------:R-:W-:-:S03]  /*7eff0*/  IMAD.WIDE R248, R0, 0x4, R206 ;  /* 0x0000000400f87825 */ /* 0x000fc600078e02ce */
[----:B------:R-:W4:Y:S04]  /*7f000*/  LDL.LU R3, [R1+0x21dc] ;  /* 0x0021dc0001037983 */ /* 0x000f280000300800 */
[----:B------:R1:W-:Y:S02]  /*7f010*/  @P1 STG.E [R248.64], R235 ;  /* 0x000000ebf8001986 */ /* 0x0003e4000c101904 */
[----:B-1----:R-:W-:-:S05]  /*7f020*/  IMAD.WIDE R248, R0, 0x4, R204 ;  /* 0x0000000400f87825 */ /* 0x002fca00078e02cc */
[----:B------:R1:W-:Y:S01]  /*7f030*/  @P0 STG.E [R248.64], R246 ;  /* 0x000000f6f8000986 */ /* 0x0003e2000c101904 */
[----:B------:R-:W-:-:S05]  /*7f040*/  IADD3 R0, R0, c[0x0][0x198], RZ ;  /* 0x0000660000007a10 */ /* 0x000fca0007ffe0ff */
[----:B-1----:R-:W-:Y:S01]  /*7f050*/  IMAD.WIDE R248, R0, 0x4, R238 ;  /* 0x0000000400f87825 */ /* 0x002fe200078e02ee */
[----:B------:R-:W4:Y:S04]  /*7f060*/  LDL.LU R246, [R1+0x74] ;  /* 0x0000740001f67983 */ /* 0x000f280000300800 */
[----:B------:R-:W4:Y:S01]  /*7f070*/  LDL.LU R235, [R1+0xe0] ;  /* 0x0000e00001eb7983 */ /* 0x000f220000300800 */
[----:B---3--:R-:W-:-:S03]  /*7f080*/  ISETP.GE.AND P0, PT, R232, c[0x0][0x17c], PT ;  /* 0x00005f00e8007a0c */ /* 0x008fc60003f06270 */
[----:B------:R-:W3:Y:S01]  /*7f090*/  LDL.LU R232, [R1+0xc0] ;  /* 0x0000c00001e87983 */ /* 0x000ee20000300800 */
[----:B------:R-:W-:Y:S02]  /*7f0a0*/  ISETP.LT.AND P1, PT, R211, c[0x0][0x178], !P0 ;  /* 0x00005e00d3007a0c */ /* 0x000fe40004721270 */
[----:B------:R-:W-:-:S11]  /*7f0b0*/  ISETP.LT.AND P2, PT, R187, c[0x0][0x178], !P0 ;  /* 0x00005e00bb007a0c */ /* 0x000fd60004741270 */
[----:B------:R1:W-:Y:S02]  /*7f0c0*/  @P1 STG.E [R248.64], R245 ;  /* 0x000000f5f8001986 */ /* 0x0003e4000c101904 */
[----:B-1----:R-:W-:Y:S02]  /*7f0d0*/  IMAD.WIDE R248, R0, 0x4, R236 ;  /* 0x0000000400f87825 */ /* 0x002fe400078e02ec */
[----:B------:R-:W3:Y:S04]  /*7f0e0*/  LDL.LU R245, [R1+0x23f0] ;  /* 0x0023f00001f57983 */ /* 0x000ee80000300800 */
[----:B--2---:R1:W-:Y:S04]  /*7f0f0*/  @P2 STG.E [R248.64], R231 ;  /* 0x000000e7f8002986 */ /* 0x0043e8000c101904 */
[----:B-1----:R-:W2:Y:S01]  /*7f100*/  LDL.LU R231, [R1+0x21e0] ;  /* 0x0021e00001e77983 */ /* 0x002ea20000300800 */
[----:B------:R-:W-:-:S02]  /*7f110*/  ISETP.LT.AND P1, PT, R251, c[0x0][0x178], !P0 ;  /* 0x00005e00fb007a0c */ /* 0x000fc40004721270 */
[----:B------:R-:W-:Y:S01]  /*7f120*/  ISETP.LT.AND P0, PT, R250, c[0x0][0x178], !P0 ;  /* 0x00005e00fa007a0c */ /* 0x000fe20004701270 */
[----:B------:R-:W-:-:S10]  /*7f130*/  IMAD.WIDE R248, R0, 0x4, R206 ;  /* 0x0000000400f87825 */ /* 0x000fd400078e02ce */
[----:B----4-:R1:W-:Y:S02]  /*7f140*/  @P1 STG.E [R248.64], R233 ;  /* 0x000000e9f8001986 */ /* 0x0103e4000c101904 */
[C---:B-1----:R-:W-:Y:S02]  /*7f150*/  IMAD.WIDE R248, R0.reuse, 0x4, R204 ;  /* 0x0000000400f87825 */ /* 0x042fe400078e02cc */
[----:B------:R-:W4:Y:S04]  /*7f160*/  LDL.LU R233, [R1+0xa0] ;  /* 0x0000a00001e97983 */ /* 0x000f280000300800 */
[----:B------:R1:W-:Y:S01]  /*7f170*/  @P0 STG.E [R248.64], R244 ;  /* 0x000000f4f8000986 */ /* 0x0003e2000c101904 */
[----:B------:R-:W-:Y:S02]  /*7f180*/  ISETP.GE.AND P0, PT, R3, c[0x0][0x17c], PT ;  /* 0x00005f0003007a0c */ /* 0x000fe40003f06270 */
[----:B------:R-:W-:Y:S01]  /*7f190*/  IADD3 R0, R0, c[0x0][0x198], RZ ;  /* 0x0000660000007a10 */ /* 0x000fe20007ffe0ff */
[----:B------:R-:W4:Y:S01]  /*7f1a0*/  LDL.LU R3, [R1+0x21e4] ;  /* 0x0021e40001037983 */ /* 0x000f220000300800 */
[----:B------:R-:W-:-:S02]  /*7f1b0*/  ISETP.LT.AND P1, PT, R211, c[0x0][0x178], !P0 ;  /* 0x00005e00d3007a0c */ /* 0x000fc40004721270 */
[----:B------:R-:W-:Y:S01]  /*7f1c0*/  ISETP.LT.AND P2, PT, R187, c[0x0][0x178], !P0 ;  /* 0x00005e00bb007a0c */ /* 0x000fe20004741270 */
[----:B-1----:R-:W-:-:S10]  /*7f1d0*/  IMAD.WIDE R248, R0, 0x4, R238 ;  /* 0x0000000400f87825 */ /* 0x002fd400078e02ee */
[----:B------:R1:W-:Y:S01]  /*7f1e0*/  @P1 STG.E [R248.64], R243 ;  /* 0x000000f3f8001986 */ /* 0x0003e2000c101904 */
[----:B------:R-:W-:Y:S02]  /*7f1f0*/  ISETP.LT.AND P1, PT, R251, c[0x0][0x178], !P0 ;  /* 0x00005e00fb007a0c */ /* 0x000fe40004721270 */
[----:B------:R-:W-:Y:S01]  /*7f200*/  ISETP.LT.AND P0, PT, R250, c[0x0][0x178], !P0 ;  /* 0x00005e00fa007a0c */ /* 0x000fe20004701270 */
[C---:B-1----:R-:W-:Y:S01]  /*7f210*/  IMAD.WIDE R248, R0.reuse, 0x4, R236 ;  /* 0x0000000400f87825 */ /* 0x042fe200078e02ec */
[----:B------:R-:W4:Y:S04]  /*7f220*/  LDL.LU R243, [R1+0xe4] ;  /* 0x0000e40001f37983 */ /* 0x000f280000300800 */
[----:B------:R1:W-:Y:S02]  /*7f230*/  @P2 STG.E [R248.64], R247 ;  /* 0x000000f7f8002986 */ /* 0x0003e4000c101904 */
[----:B-1----:R-:W-:-:S05]  /*7f240*/  IMAD.WIDE R248, R0, 0x4, R206 ;  /* 0x0000000400f87825 */ /* 0x002fca00078e02ce */
[----:B------:R1:W-:Y:S02]  /*7f250*/  @P1 STG.E [R248.64], R246 ;  /* 0x000000f6f8001986 */ /* 0x0003e4000c101904 */
[----:B-1----:R-:W-:Y:S02]  /*7f260*/  IMAD.WIDE R248, R0, 0x4, R204 ;  /* 0x0000000400f87825 */ /* 0x002fe400078e02cc */
[----:B------:R-:W4:Y:S04]  /*7f270*/  LDL.LU R246, [R1+0xc4] ;  /* 0x0000c40001f67983 */ /* 0x000f280000300800 */
[----:B---3--:R1:W-:Y:S01]  /*7f280*/  @P0 STG.E [R248.64], R245 ;  /* 0x000000f5f8000986 */ /* 0x0083e2000c101904 */
[----:B--2---:R-:W-:-:S03]  /*7f290*/  ISETP.GE.AND P0, PT, R231, c[0x0][0x17c], PT ;  /* 0x00005f00e7007a0c */ /* 0x004fc60003f06270 */
[----:B------:R-:W2:Y:S01]  /*7f2a0*/  LDL.LU R231, [R1+0x21e8] ;  /* 0x0021e80001e77983 */ /* 0x000ea20000300800 */
[----:B------:R-:W-:Y:S02]  /*7f2b0*/  ISETP.LT.AND P1, PT, R211, c[0x0][0x178], !P0 ;  /* 0x00005e00d3007a0c */ /* 0x000fe40004721270 */
[----:B------:R-:W-:Y:S01]  /*7f2c0*/  IADD3 R0, R0, c[0x0][0x198], RZ ;  /* 0x0000660000007a10 */ /* 0x000fe20007ffe0ff */
[----:B------:R-:W3:Y:S01]  /*7f2d0*/  LDL.LU R247, [R1+0xa4] ;  /* 0x0000a40001f77983 */ /* 0x000ee20000300800 */
[----:B------:R-:W-:-:S03]  /*7f2e0*/  ISETP.LT.AND P2, PT, R187, c[0x0][0x178], !P0 ;  /* 0x00005e00bb007a0c */ /* 0x000fc60004741270 */
[----:B-1----:R-:W-:-:S06]  /*7f2f0*/  IMAD.WIDE R244, R0, 0x4, R238 ;  /* 0x0000000400f47825 */ /* 0x002fcc00078e02ee */
[----:B------:R1:W-:Y:S01]  /*7f300*/  @P1 STG.E [R244.64], R235 ;  /* 0x000000ebf4001986 */ /* 0x0003e2000c101904 */
[----:B------:R-:W-:Y:S02]  /*7f310*/  ISETP.LT.AND P3, PT, R251, c[0x0][0x178], !P0 ;  /* 0x00005e00fb007a0c */ /* 0x000fe40004761270 */
[----:B------:R-:W-:Y:S01]  /*7f320*/  ISETP.LT.AND P1, PT, R250, c[0x0][0x178], !P0 ;  /* 0x00005e00fa007a0c */ /* 0x000fe20004721270 */
[----:B-1----:R-:W-:-:S05]  /*7f330*/  IMAD.WIDE R244, R0, 0x4, R236 ;  /* 0x0000000400f47825 */ /* 0x002fca00078e02ec */
[----:B------:R1:W-:Y:S01]  /*7f340*/  @P2 STG.E [R244.64], R232 ;  /* 0x000000e8f4002986 */ /* 0x0003e2000c101904 */
[----:B----4-:R-:W-:-:S03]  /*7f350*/  ISETP.GE.AND P2, PT, R3, c[0x0][0x17c], PT ;  /* 0x00005f0003007a0c */ /* 0x010fc60003f46270 */
[----:B-1----:R-:W4:Y:S04]  /*7f360*/  LDL.LU R232, [R1+0x21ec] ;  /* 0x0021ec0001e87983 */ /* 0x002f280000300800 */
[----:B------:R-:W3:Y:S01]  /*7f370*/  LDL.LU R3, [R1+0x58] ;  /* 0x0000580001037983 */ /* 0x000ee20000300800 */
[----:B--2---:R-:W-:-:S03]  /*7f380*/  ISETP.GE.AND P0, PT, R231, c[0x0][0x17c], PT ;  /* 0x00005f00e7007a0c */ /* 0x004fc60003f06270 */
[----:B------:R-:W2:Y:S01]  /*7f390*/  LDL.LU R231, [R1+0x21f0] ;  /* 0x0021f00001e77983 */ /* 0x000ea20000300800 */
[C---:B------:R-:W-:Y:S01]  /*7f3a0*/  IMAD.WIDE R244, R0.reuse, 0x4, R206 ;  /* 0x0000000400f47825 */ /* 0x040fe200078e02ce */
[----:B------:R-:W-:Y:S02]  /*7f3b0*/  ISETP.LT.AND P4, PT, R211, c[0x0][0x178], !P2 ;  /* 0x00005e00d3007a0c */ /* 0x000fe40005781270 */
[----:B------:R-:W-:Y:S01]  /*7f3c0*/  ISETP.LT.AND P5, PT, R187, c[0x0][0x178], !P2 ;  /* 0x00005e00bb007a0c */ /* 0x000fe200057a1270 */
[----:B------:R-:W2:Y:S04]  /*7f3d0*/  LDL.LU R235, [R1+0x28] ;  /* 0x0000280001eb7983 */ /* 0x000ea80000300800 */
[----:B------:R1:W-:Y:S01]  /*7f3e0*/  @P3 STG.E [R244.64], R233 ;  /* 0x000000e9f4003986 */ /* 0x0003e2000c101904 */
[----:B------:R-:W-:Y:S01]  /*7f3f0*/  ISETP.LT.AND P3, PT, R251, c[0x0][0x178], !P2 ;  /* 0x00005e00fb007a0c */ /* 0x000fe20005761270 */
[C---:B-1----:R-:W-:Y:S01]  /*7f400*/  IMAD.WIDE R244, R0.reuse, 0x4, R204 ;  /* 0x0000000400f47825 */ /* 0x042fe200078e02cc */
[----:B------:R-:W-:Y:S01]  /*7f410*/  IADD3 R0, R0, c[0x0][0x198], RZ ;  /* 0x0000660000007a10 */ /* 0x000fe20007ffe0ff */
[----:B------:R-:W2:Y:S04]  /*7f420*/  LDL.LU R233, [R1+0x8] ;  /* 0x0000080001e97983 */ /* 0x000ea80000300800 */
[----:B------:R1:W-:Y:S01]  /*7f430*/  @P1 STG.E [R244.64], R240 ;  /* 0x000000f0f4001986 */ /* 0x0003e2000c101904 */
[----:B------:R-:W-:Y:S01]  /*7f440*/  IMAD.WIDE R248, R0, 0x4, R236 ;  /* 0x0000000400f87825 */ /* 0x000fe200078e02ec */
[----:B------:R-:W-:-:S03]  /*7f450*/  ISETP.LT.AND P2, PT, R250, c[0x0][0x178], !P2 ;  /* 0x00005e00fa007a0c */ /* 0x000fc60005741270 */
[----:B-1----:R-:W-:-:S05]  /*7f460*/  IMAD.WIDE R244, R0, 0x4, R238 ;  /* 0x0000000400f47825 */ /* 0x002fca00078e02ee */
[----:B------:R1:W-:Y:S01]  /*7f470*/  @P4 STG.E [R244.64], R243 ;  /* 0x000000f3f4004986 */ /* 0x0003e2000c101904 */
[----:B------:R-:W-:-:S03]  /*7f480*/  ISETP.LT.AND P4, PT, R211, c[0x0][0x178], !P0 ;  /* 0x00005e00d3007a0c */ /* 0x000fc60004781270 */
[----:B------:R3:W-:Y:S01]  /*7f490*/  @P5 STG.E [R248.64], R246 ;  /* 0x000000f6f8005986 */ /* 0x0007e2000c101904 */
[----:B----4-:R-:W-:-:S03]  /*7f4a0*/  ISETP.GE.AND P1, PT, R232, c[0x0][0x17c], PT ;  /* 0x00005f00e8007a0c */ /* 0x010fc60003f26270 */
[----:B------:R-:W4:Y:S01]  /*7f4b0*/  LDL.LU R232, [R1+0x5c] ;  /* 0x00005c0001e87983 */ /* 0x000f220000300800 */
[----:B-1----:R-:W-:-:S04]  /*7f4c0*/  IMAD.WIDE R244, R0, 0x4, R204 ;  /* 0x0000000400f47825 */ /* 0x002fc800078e02cc */
[C---:B---3--:R-:W-:Y:S01]  /*7f4d0*/  IMAD.WIDE R248, R0.reuse, 0x4, R206 ;  /* 0x0000000400f87825 */ /* 0x048fe200078e02ce */
[----:B------:R-:W-:Y:S01]  /*7f4e0*/  IADD3 R0, R0, c[0x0][0x198], RZ ;  /* 0x0000660000007a10 */ /* 0x000fe20007ffe0ff */
[----:B------:R-:W3:Y:S04]  /*7f4f0*/  LDL.LU R246, [R1+0x3c] ;  /* 0x00003c0001f67983 */ /* 0x000ee80000300800 */
[----:B------:R1:W-:Y:S04]  /*7f500*/  @P3 STG.E [R248.64], R247 ;  /* 0x000000f7f8003986 */ /* 0x0003e8000c101904 */
[----:B------:R-:W-:Y:S01]  /*7f510*/  @P2 STG.E [R244.64], R241 ;  /* 0x000000f1f4002986 */ /* 0x000fe2000c101904 */
[----:B-1----:R-:W-:-:S05]  /*7f520*/  IMAD.WIDE R248, R0, 0x4, R238 ;  /* 0x0000000400f87825 */ /* 0x002fca00078e02ee */
[----:B------:R1:W-:Y:S01]  /*7f530*/  @P4 STG.E [R248.64], R3 ;  /* 0x00000003f8004986 */ /* 0x0003e2000c101904 */
[----:B--2---:R-:W-:-:S03]  /*7f540*/  ISETP.GE.AND P3, PT, R231, c[0x0][0x17c], PT ;  /* 0x00005f00e7007a0c */ /* 0x004fc60003f66270 */
[----:B------:R-:W2:Y:S04]  /*7f550*/  LDL.LU R231, [R1+0x2c] ;  /* 0x00002c0001e77983 */ /* 0x000ea80000300800 */
[----:B------:R-:W2:Y:S04]  /*7f560*/  LDL.LU R243, [R1+0xc] ;  /* 0x00000c0001f37983 */ /* 0x000ea80000300800 */
[----:B------:R-:W2:Y:S04]  /*7f570*/  LDL.LU R247, [R1+0x88] ;  /* 0x0000880001f77983 */ /* 0x000ea80000300800 */
[----:B-1----:R-:W2:Y:S01]  /*7f580*/  LDL.LU R249, [R1+0x38] ;  /* 0x0000380001f97983 */ /* 0x002ea20000300800 */
[----:B------:R-:W-:-:S02]  /*7f590*/  ISETP.LT.AND P5, PT, R187, c[0x0][0x178], !P0 ;  /* 0x00005e00bb007a0c */ /* 0x000fc400047a1270 */
[----:B------:R-:W-:Y:S02]  /*7f5a0*/  ISETP.LT.AND P6, PT, R251, c[0x0][0x178], !P0 ;  /* 0x00005e00fb007a0c */ /* 0x000fe400047c1270 */
[----:B------:R-:W-:Y:S01]  /*7f5b0*/  ISETP.LT.AND P0, PT, R250, c[0x0][0x178], !P0 ;  /* 0x00005e00fa007a0c */ /* 0x000fe20004701270 */
[C---:B------:R-:W-:Y:S01]  /*7f5c0*/  IMAD.WIDE R240, R0.reuse, 0x4, R236 ;  /* 0x0000000400f07825 */ /* 0x040fe200078e02ec */
[----:B------:R-:W-:Y:S02]  /*7f5d0*/  ISETP.LT.AND P2, PT, R211, c[0x0][0x178], !P1 ;  /* 0x00005e00d3007a0c */ /* 0x000fe40004f41270 */
[----:B------:R-:W-:Y:S01]  /*7f5e0*/  ISETP.LT.AND P4, PT, R187, c[0x0][0x178], !P1 ;  /* 0x00005e00bb007a0c */ /* 0x000fe20004f81270 */
[C---:B------:R-:W-:Y:S01]  /*7f5f0*/  IMAD.WIDE R244, R0.reuse, 0x4, R206 ;  /* 0x0000000400f47825 */ /* 0x040fe200078e02ce */
[----:B------:R-:W-:-:S03]  /*7f600*/  IADD3 R3, R0, c[0x0][0x198], RZ ;  /* 0x0000660000037a10 */ /* 0x000fc60007ffe0ff */
[----:B--2---:R1:W-:Y:S04]  /*7f610*/  @P5 STG.E [R240.64], R249 ;  /* 0x000000f9f0005986 */ /* 0x0043e8000c101904 */
[----:B------:R2:W-:Y:S01]  /*7f620*/  @P6 STG.E [R244.64], R235 ;  /* 0x000000ebf4006986 */ /* 0x0005e2000c101904 */
[----:B------:R-:W-:Y:S01]  /*7f630*/  ISETP.LT.AND P5, PT, R251, c[0x0][0x178], !P1 ;  /* 0x00005e00fb007a0c */ /* 0x000fe20004fa1270 */
[----:B-1----:R-:W-:-:S04]  /*7f640*/  IMAD.WIDE R240, R0, 0x4, R204 ;  /* 0x0000000400f07825 */ /* 0x002fc800078e02cc */
[C---:B--2---:R-:W-:Y:S01]  /*7f650*/  IMAD.WIDE R244, R3.reuse, 0x4, R238 ;  /* 0x0000000403f47825 */ /* 0x044fe200078e02ee */
[----:B------:R1:W-:Y:S03]  /*7f660*/  @P0 STG.E [R240.64], R233 ;  /* 0x000000e9f0000986 */ /* 0x0003e6000c101904 */
[----:B------:R-:W-:Y:S01]  /*7f670*/  IMAD.WIDE R248, R3, 0x4, R236 ;  /* 0x0000000403f87825 */ /* 0x000fe200078e02ec */
[----:B------:R-:W-:Y:S01]  /*7f680*/  ISETP.LT.AND P1, PT, R250, c[0x0][0x178], !P1 ;  /* 0x00005e00fa007a0c */ /* 0x000fe20004f21270 */
[----:B----4-:R2:W-:Y:S01]  /*7f690*/  @P2 STG.E [R244.64], R232 ;  /* 0x000000e8f4002986 */ /* 0x0105e2000c101904 */
[----:B------:R-:W-:-:S03]  /*7f6a0*/  ISETP.LT.AND P6, PT, R211, c[0x0][0x178], !P3 ;  /* 0x00005e00d3007a0c */ /* 0x000fc60005fc1270 */
[----:B---3--:R3:W-:Y:S01]  /*7f6b0*/  @P4 STG.E [R248.64], R246 ;  /* 0x000000f6f8004986 */ /* 0x0087e2000c101904 */
[----:B------:R-:W-:-:S03]  /*7f6c0*/  IADD3 R0, R3, c[0x0][0x198], RZ ;  /* 0x0000660003007a10 */ /* 0x000fc60007ffe0ff */
[----:B------:R-:W4:Y:S01]  /*7f6d0*/  LDL.LU R235, [R1+0x21f8] ;  /* 0x0021f80001eb7983 */ /* 0x000f220000300800 */
[----:B-1----:R-:W-:-:S04]  /*7f6e0*/  IMAD.WIDE R240, R3, 0x4, R206 ;  /* 0x0000000403f07825 */ /* 0x002fc800078e02ce */
[----:B--2---:R-:W-:Y:S01]  /*7f6f0*/  IMAD.WIDE R244, R3, 0x4, R204 ;  /* 0x0000000403f47825 */ /* 0x004fe200078e02cc */
[----:B---3--:R-:W2:Y:S04]  /*7f700*/  LDL.LU R246, [R1+0x18] ;  /* 0x0000180001f67983 */ /* 0x008ea80000300800 */
[----:B------:R-:W3:Y:S04]  /*7f710*/  LDL.LU R233, [R1+0x8c] ;  /* 0x00008c0001e97983 */ /* 0x000ee80000300800 */
[----:B------:R-:W2:Y:S04]  /*7f720*/  LDL.LU R232, [R1+0x6c] ;  /* 0x00006c0001e87983 */ /* 0x000ea80000300800 */
[----:B------:R-:W2:Y:S01]  /*7f730*/  LDL.LU R3, [R1+0x21f4] ;  /* 0x0021f40001037983 */ /* 0x000ea20000300800 */
[----:B------:R-:W-:-:S03]  /*7f740*/  IMAD.WIDE R248, R0, 0x4, R238 ;  /* 0x0000000400f87825 */ /* 0x000fc600078e02ee */
[----:B------:R1:W-:Y:S04]  /*7f750*/  @P5 STG.E [R240.64], R231 ;  /* 0x000000e7f0005986 */ /* 0x0003e8000c101904 */
[----:B------:R-:W-:Y:S04]  /*7f760*/  @P1 STG.E [R244.64], R243 ;  /* 0x000000f3f4001986 */ /* 0x000fe8000c101904 */
[----:B------:R1:W-:Y:S04]  /*7f770*/  @P6 STG.E [R248.64], R247 ;  /* 0x000000f7f8006986 */ /* 0x0003e8000c101904 */
[----:B-1----:R-:W3:Y:S04]  /*7f780*/  LDL.LU R231, [R1+0x1c] ;  /* 0x00001c0001e77983 */ /* 0x002ee80000300800 */
[----:B------:R-:W3:Y:S04]  /*7f790*/  LDL.LU R248, [R1+0x68] ;  /* 0x0000680001f87983 */ /* 0x000ee80000300800 */
[----:B------:R-:W3:Y:S04]  /*7f7a0*/  LDL.LU R249, [R1+0x48] ;  /* 0x0000480001f97983 */ /* 0x000ee80000300800 */
[----:B------:R-:W3:Y:S01]  /*7f7b0*/  LDL.LU R243, [R1+0x21fc] ;  /* 0x0021fc0001f37983 */ /* 0x000ee20000300800 */
[----:B------:R-:W-:-:S02]  /*7f7c0*/  ISETP.LT.AND P0, PT, R187, c[0x0][0x178], !P3 ;  /* 0x00005e00bb007a0c */ /* 0x000fc40005f01270 */
[----:B------:R-:W-:Y:S02]  /*7f7d0*/  ISETP.LT.AND P4, PT, R251, c[0x0][0x178], !P3 ;  /* 0x00005e00fb007a0c */ /* 0x000fe40005f81270 */
[----:B------:R-:W-:Y:S01]  /*7f7e0*/  ISETP.LT.AND P3, PT, R250, c[0x0][0x178], !P3 ;  /* 0x00005e00fa007a0c */ /* 0x000fe20005f61270 */
[----:B------:R-:W-:-:S04]  /*7f7f0*/  IMAD.WIDE R240, R0, 0x4, R236 ;  /* 0x0000000400f07825 */ /* 0x000fc800078e02ec */
[----:B------:R-:W-:Y:S01]  /*7f800*/  IMAD.WIDE R244, R0, 0x4, R206 ;  /* 0x0000000400f47825 */ /* 0x000fe200078e02ce */
[----:B----4-:R-:W-:Y:S02]  /*7f810*/  ISETP.GE.AND P1, PT, R235, c[0x0][0x17c], PT ;  /* 0x00005f00eb007a0c */ /* 0x010fe40003f26270 */
[----:B------:R-:W4:Y:S04]  /*7f820*/  LDL.LU R235, [R1+0x98] ;  /* 0x0000980001eb7983 */ /* 0x000f280000300800 */
[----:B------:R-:W4:Y:S01]  /*7f830*/  LDL.LU R247, [R1+0x78] ;  /* 0x0000780001f77983 */ /* 0x000f220000300800 */
[----:B--2---:R-:W-:-:S04]  /*7f840*/  ISETP.GE.AND P2, PT, R3, c[0x0][0x17c], PT ;  /* 0x00005f0003007a0c */ /* 0x004fc80003f46270 */
[----:B------:R-:W-:Y:S02]  /*7f850*/  ISETP.LT.AND P5, PT, R211, c[0x0][0x178], !P2 ;  /* 0x00005e00d3007a0c */ /* 0x000fe400057a1270 */
[----:B------:R-:W-:Y:S02]  /*7f860*/  ISETP.LT.AND P6, PT, R187, c[0x0][0x178], !P2 ;  /* 0x00005e00bb007a0c */ /* 0x000fe400057c1270 */
[C---:B------:R-:W-:Y:S01]  /*7f870*/  IADD3 R3, R0.reuse, c[0x0][0x198], RZ ;  /* 0x0000660000037a10 */ /* 0x040fe20007ffe0ff */
[----:B---3--:R1:W-:Y:S04]  /*7f880*/  @P0 STG.E [R240.64], R248 ;  /* 0x000000f8f0000986 */ /* 0x0083e8000c101904 */
[----:B------:R2:W-:Y:S01]  /*7f890*/  @P4 STG.E [R244.64], R249 ;  /* 0x000000f9f4004986 */ /* 0x0005e2000c101904 */
[----:B-1----:R-:W-:Y:S01]  /*7f8a0*/  IMAD.WIDE R240, R0, 0x4, R204 ;  /* 0x0000000400f07825 */ /* 0x002fe200078e02cc */
[----:B------:R-:W-:-:S02]  /*7f8b0*/  ISETP.GE.AND P0, PT, R243, c[0x0][0x17c], PT ;  /* 0x00005f00f3007a0c */ /* 0x000fc40003f06270 */
[----:B------:R-:W3:Y:S01]  /*7f8c0*/  LDL.LU R0, [R1+0xb8] ;  /* 0x0000b80001007983 */ /* 0x000ee20000300800 */
[----:B--2---:R-:W-:-:S04]  /*7f8d0*/  IMAD.WIDE R244, R3, 0x4, R238 ;  /* 0x0000000403f47825 */ /* 0x004fc800078e02ee */
[----:B------:R-:W-:Y:S01]  /*7f8e0*/  IMAD.WIDE R248, R3, 0x4, R236 ;  /* 0x0000000403f87825 */ /* 0x000fe200078e02ec */
[----:B------:R1:W-:Y:S04]  /*7f8f0*/  @P3 STG.E [R240.64], R246 ;  /* 0x000000f6f0003986 */ /* 0x0003e8000c101904 */
[----:B------:R-:W2:Y:S04]  /*7f900*/  LDL.LU R243, [R1+0x23ec] ;  /* 0x0023ec0001f37983 */ /* 0x000ea80000300800 */
[----:B------:R-:W-:Y:S04]  /*7f910*/  @P5 STG.E [R244.64], R233 ;  /* 0x000000e9f4005986 */ /* 0x000fe8000c101904 */
[----:B-1----:R-:W2:Y:S04]  /*7f920*/  LDL.LU R246, [R1+0x23e8] ;  /* 0x0023e80001f67983 */ /* 0x002ea80000300800 */
[----:B------:R1:W-:Y:S04]  /*7f930*/  @P6 STG.E [R248.64], R232 ;  /* 0x000000e8f8006986 */ /* 0x0003e8000c101904 */
[----:B-1----:R-:W2:Y:S04]  /*7f940*/  LDL.LU R248, [R1+0x4c] ;  /* 0x00004c0001f87983 */ /* 0x002ea80000300800 */
[----:B------:R-:W3:Y:S01]  /*7f950*/  LDL.LU R249, [R1+0x2200] ;  /* 0x0022000001f97983 */ /* 0x000ee20000300800 */
[----:B------:R-:W-:-:S02]  /*7f960*/  ISETP.LT.AND P4, PT, R251, c[0x0][0x178], !P2 ;  /* 0x00005e00fb007a0c */ /* 0x000fc40005781270 */
[----:B------:R-:W-:Y:S01]  /*7f970*/  ISETP.LT.AND P2, PT, R250, c[0x0][0x178], !P2 ;  /* 0x00005e00fa007a0c */ /* 0x000fe20005741270 */
[----:B------:R-:W-:Y:S01]  /*7f980*/  IMAD.WIDE R240, R3, 0x4, R206 ;  /* 0x0000000403f07825 */ /* 0x000fe200078e02ce */
[----:B------:R-:W-:Y:S01]  /*7f990*/  ISETP.LT.AND P3, PT, R211, c[0x0][0x178], !P1 ;  /* 0x00005e00d3007a0c */ /* 0x000fe20004f61270 */
[----:B------:R-:W4:Y:S01]  /*7f9a0*/  LDL.LU R233, [R1+0xbc] ;  /* 0x0000bc0001e97983 */ /* 0x000f220000300800 */
[----:B------:R-:W-:Y:S01]  /*7f9b0*/  ISETP.LT.AND P5, PT, R187, c[0x0][0x178], !P1 ;  /* 0x00005e00bb007a0c */ /* 0x000fe20004fa1270 */
[----:B------:R-:W-:Y:S01]  /*7f9c0*/  IMAD.WIDE R244, R3, 0x4, R204 ;  /* 0x0000000403f47825 */ /* 0x000fe200078e02cc */
[----:B------:R-:W-:Y:S01]  /*7f9d0*/  ISETP.LT.AND P6, PT, R251, c[0x0][0x178], !P1 ;  /* 0x00005e00fb007a0c */ /* 0x000fe20004fc1270 */
[----:B------:R-:W4:Y:S01]  /*7f9e0*/  LDL.LU R232, [R1+0x9c] ;  /* 0x00009c0001e87983 */ /* 0x000f220000300800 */
[----:B------:R-:W-:-:S03]  /*7f9f0*/  IADD3 R3, R3, c[0x0][0x198], RZ ;  /* 0x0000660003037a10 */ /* 0x000fc60007ffe0ff */
[----:B--2---:R1:W-:Y:S01]  /*7fa00*/  @P4 STG.E [R240.64], R248 ;  /* 0x000000f8f0004986 */ /* 0x0043e2000c101904 */
[----:B---3--:R-:W-:-:S03]  /*7fa10*/  ISETP.GE.AND P4, PT, R249, c[0x0][0x17c], PT ;  /* 0x00005f00f9007a0c */ /* 0x008fc60003f86270 */
[----:B------:R2:W-:Y:S01]  /*7fa20*/  @P2 STG.E [R244.64], R231 ;  /* 0x000000e7f4002986 */ /* 0x0005e2000c101904 */
[----:B-1----:R-:W-:-:S04]  /*7fa30*/  IMAD.WIDE R248, R3, 0x4, R238 ;  /* 0x0000000403f87825 */ /* 0x002fc800078e02ee */
[C---:B------:R-:W-:Y:S01]  /*7fa40*/  IMAD.WIDE R240, R3.reuse, 0x4, R236 ;  /* 0x0000000403f07825 */ /* 0x040fe200078e02ec */
[----:B------:R-:W-:Y:S03]  /*7fa50*/  @P3 STG.E [R248.64], R0 ;  /* 0x00000000f8003986 */ /* 0x000fe6000c101904 */
[----:B--2---:R-:W-:Y:S01]  /*7fa60*/  IMAD.WIDE R244, R3, 0x4, R206 ;  /* 0x0000000403f47825 */ /* 0x004fe200078e02ce */
[----:B----4-:R-:W-:Y:S04]  /*7fa70*/  @P5 STG.E [R240.64], R235 ;  /* 0x000000ebf0005986 */ /* 0x010fe8000c101904 */
[----:B------:R-:W2:Y:S04]  /*7fa80*/  LDL.LU R231, [R1+0xe8] ;  /* 0x0000e80001e77983 */ /* 0x000ea80000300800 */
[----:B------:R1:W-:Y:S04]  /*7fa90*/  @P6 STG.E [R244.64], R247 ;  /* 0x000000f7f4006986 */ /* 0x0003e8000c101904 */
[----:B-1----:R-:W3:Y:S01]  /*7faa0*/  LDL.LU R247, [R1+0x2204] ;  /* 0x0022040001f77983 */ /* 0x002ee20000300800 */
[----:B------:R-:W-:-:S02]  /*7fab0*/  ISETP.LT.AND P1, PT, R250, c[0x0][0x178], !P1 ;  /* 0x00005e00fa007a0c */ /* 0x000fc40004f21270 */
[----:B------:R-:W-:Y:S02]  /*7fac0*/  ISETP.LT.AND P2, PT, R211, c[0x0][0x178], !P0 ;  /* 0x00005e00d3007a0c */ /* 0x000fe40004741270 */
[----:B------:R-:W-:Y:S02]  /*7fad0*/  ISETP.LT.AND P3, PT, R187, c[0x0][0x178], !P0 ;  /* 0x00005e00bb007a0c */ /* 0x000fe40004761270 */
[C---:B------:R-:W-:Y:S01]  /*7fae0*/  IADD3 R0, R3.reuse, c[0x0][0x198], RZ ;  /* 0x0000660003007a10 */ /* 0x040fe20007ffe0ff */
[----:B------:R-:W-:-:S04]  /*7faf0*/  IMAD.WIDE R240, R3, 0x4, R204 ;  /* 0x0000000403f07825 */ /* 0x000fc800078e02cc */
[C---:B------:R-:W-:Y:S02]  /*7fb00*/  IMAD.WIDE R244, R0.reuse, 0x4, R238 ;  /* 0x0000000400f47825 */ /* 0x040fe400078e02ee */
[----:B------:R1:W-:Y:S02]  /*7fb10*/  @P1 STG.E [R240.64], R246 ;  /* 0x000000f6f0001986 */ /* 0x0003e4000c101904 */
[C---:B------:R-:W-:Y:S02]  /*7fb20*/  IMAD.WIDE R248, R0.reuse, 0x4, R236 ;  /* 0x0000000400f87825 */ /* 0x040fe400078e02ec */
[----:B------:R4:W-:Y:S01]  /*7fb30*/  @P2 STG.E [R244.64], R233 ;  /* 0x000000e9f4002986 */ /* 0x0009e2000c101904 */
[----:B------:R-:W-:-:S03]  /*7fb40*/  IADD3 R3, R0, c[0x0][0x198], RZ ;  /* 0x0000660000037a10 */ /* 0x000fc60007ffe0ff */
[----:B------:R4:W-:Y:S04]  /*7fb50*/  @P3 STG.E [R248.64], R232 ;  /* 0x000000e8f8003986 */ /* 0x0009e8000c101904 */
[----:B-1----:R-:W2:Y:S01]  /*7fb60*/  LDL.LU R246, [R1+0xa8] ;  /* 0x0000a80001f67983 */ /* 0x002ea20000300800 */
[----:B------:R-:W-:-:S03]  /*7fb70*/  IMAD.WIDE R240, R0, 0x4, R206 ;  /* 0x0000000400f07825 */ /* 0x000fc600078e02ce */
[----:B------:R-:W2:Y:S01]  /*7fb80*/  LDL.LU R235, [R1+0xec] ;  /* 0x0000ec0001eb7983 */ /* 0x000ea20000300800 */
[----:B----4-:R-:W-:-:S03]  /*7fb90*/  IMAD.WIDE R244, R0, 0x4, R204 ;  /* 0x0000000400f47825 */ /* 0x010fc600078e02cc */
[----:B------:R-:W4:Y:S04]  /*7fba0*/  LDL.LU R233, [R1+0xcc] ;  /* 0x0000cc0001e97983 */ /* 0x000f280000300800 */
[----:B------:R-:W2:Y:S04]  /*7fbb0*/  LDL.LU R232, [R1+0x2208] ;  /* 0x0022080001e87983 */ /* 0x000ea80000300800 */
[----:B------:R-:W2:Y:S01]  /*7fbc0*/  LDL.LU R0, [R1+0x7c] ;  /* 0x00007c0001007983 */ /* 0x000ea20000300800 */
[----:B---3--:R-:W-:-:S03]  /*7fbd0*/  ISETP.GE.AND P2, PT, R247, c[0x0][0x17c], PT ;  /* 0x00005f00f7007a0c */ /* 0x008fc60003f46270 */
[----:B------:R-:W3:Y:S01]  /*7fbe0*/  LDL.LU R247, [R1+0x23e4] ;  /* 0x0023e40001f77983 */ /* 0x000ee20000300800 */
[----:B------:R-:W-:Y:S02]  /*7fbf0*/  ISETP.LT.AND P5, PT, R251, c[0x0][0x178], !P0 ;  /* 0x00005e00fb007a0c */ /* 0x000fe400047a1270 */
[----:B------:R-:W-:Y:S02]  /*7fc00*/  ISETP.LT.AND P0, PT, R250, c[0x0][0x178], !P0 ;  /* 0x00005e00fa007a0c */ /* 0x000fe40004701270 */
[----:B------:R-:W-:Y:S01]  /*7fc10*/  ISETP.LT.AND P6, PT, R211, c[0x0][0x178], !P4 ;  /* 0x00005e00d3007a0c */ /* 0x000fe200067c1270 */
[----:B------:R-:W-:-:S08]  /*7fc20*/  IMAD.WIDE R248, R3, 0x4, R238 ;  /* 0x0000000403f87825 */ /* 0x000fd000078e02ee */
[----:B--2---:R-:W-:Y:S04]  /*7fc30*/  @P5 STG.E [R240.64], R0 ;  /* 0x00000000f0005986 */ /* 0x004fe8000c101904 */
[----:B---3--:R1:W-:Y:S04]  /*7fc40*/  @P0 STG.E [R244.64], R247 ;  /* 0x000000f7f4000986 */ /* 0x0083e8000c101904 */
[----:B-1----:R-:W2:Y:S04]  /*7fc50*/  LDL.LU R247, [R1+0xc8] ;  /* 0x0000c80001f77983 */ /* 0x002ea80000300800 */
[----:B------:R1:W-:Y:S01]  /*7fc60*/  @P6 STG.E [R248.64], R231 ;  /* 0x000000e7f8006986 */ /* 0x0003e2000c101904 */
[----:B------:R-:W-:-:S03]  /*7fc70*/  ISETP.GE.AND P0, PT, R232, c[0x0][0x17c], PT ;  /* 0x00005f00e8007a0c */ /* 0x000fc60003f06270 */
[----:B-1----:R-:W4:Y:S04]  /*7fc80*/  LDL.LU R231, [R1+0x220c] ;  /* 0x00220c0001e77983 */ /* 0x002f280000300800 */
[----:B------:R-:W4:Y:S04]  /*7fc90*/  LDL.LU R249, [R1+0xac] ;  /* 0x0000ac0001f97983 */ /* 0x000f280000300800 */
[----:B------:R-:W4:Y:S01]  /*7fca0*/  LDL.LU R232, [R1+0x2210] ;  /* 0x0022100001e87983 */ /* 0x000f220000300800 */
[----:B------:R-:W-:Y:S02]  /*7fcb0*/  ISETP.LT.AND P1, PT, R187, c[0x0][0x178], !P4 ;  /* 0x00005e00bb007a0c */ /* 0x000fe40006721270 */
[----:B------:R-:W-:-:S02]  /*7fcc0*/  ISETP.LT.AND P3, PT, R251, c[0x0][0x178], !P4 ;  /* 0x00005e00fb007a0c */ /* 0x000fc40006761270 */
[----:B------:R-:W-:Y:S01]  /*7fcd0*/  ISETP.LT.AND P4, PT, R250, c[0x0][0x178], !P4 ;  /* 0x00005e00fa007a0c */ /* 0x000fe20006781270 */
[----:B------:R-:W-:Y:S01]  /*7fce0*/  IMAD.WIDE R240, R3, 0x4, R236 ;  /* 0x0000000403f07825 */ /* 0x000fe200078e02ec */
[----:B------:R-:W-:Y:S02]  /*7fcf0*/  ISETP.LT.AND P5, PT, R211, c[0x0][0x178], !P2 ;  /* 0x00005e00d3007a0c */ /* 0x000fe400057a1270 */
[----:B------:R-:W-:Y:S01]  /*7fd00*/  ISETP.LT.AND P6, PT, R187, c[0x0][0x178], !P2 ;  /* 0x00005e00bb007a0c */ /* 0x000fe200057c1270 */
[C---:B------:R-:W-:Y:S01]  /*7fd10*/  IMAD.WIDE R244, R3.reuse, 0x4, R206 ;  /* 0x0000000403f47825 */ /* 0x040fe200078e02ce */
[----:B------:R-:W-:-:S03]  /*7fd20*/  IADD3 R0, R3, c[0x0][0x198], RZ ;  /* 0x0000660003007a10 */ /* 0x000fc60007ffe0ff */
[----:B--2---:R1:W-:Y:S04]  /*7fd30*/  @P1 STG.E [R240.64], R247 ;  /* 0x000000f7f0001986 */ /* 0x0043e8000c101904 */
[----:B------:R2:W-:Y:S01]  /*7fd40*/  @P3 STG.E [R244.64], R246 ;  /* 0x000000f6f4003986 */ /* 0x0005e2000c101904 */
[----:B-1----:R-:W-:-:S03]  /*7fd50*/  IMAD.WIDE R240, R3, 0x4, R204 ;  /* 0x0000000403f07825 */ /* 0x002fc600078e02cc */
[----:B------:R-:W3:Y:S01]  /*7fd60*/  LDL.LU R3, [R1+0x130] ;  /* 0x0001300001037983 */ /* 0x000ee20000300800 */
[----:B--2---:R-:W-:-:S04]  /*7fd70*/  IMAD.WIDE R244, R0, 0x4, R238 ;  /* 0x0000000400f47825 */ /* 0x004fc800078e02ee */
[----:B------:R-:W-:Y:S01]  /*7fd80*/  IMAD.WIDE R246, R0, 0x4, R236 ;  /* 0x0000000400f67825 */ /* 0x000fe200078e02ec */
[----:B------:R-:W-:Y:S01]  /*7fd90*/  @P4 STG.E [R240.64], R242 ;  /* 0x000000f2f0004986 */ /* 0x000fe2000c101904 */
[----:B------:R-:W-:-:S03]  /*7fda0*/  ISETP.LT.AND P3, PT, R251, c[0x0][0x178], !P2 ;  /* 0x00005e00fb007a0c */ /* 0x000fc60005761270 */
[----:B------:R-:W-:Y:S04]  /*7fdb0*/  @P5 STG.E [R244.64], R235 ;  /* 0x000000ebf4005986 */ /* 0x000fe8000c101904 */
[----:B----4-:R1:W-:Y:S01]  /*7fdc0*/  @P6 STG.E [R246.64], R233 ;  /* 0x000000e9f6006986 */ /* 0x0103e2000c101904 */
[----:B------:R-:W-:-:S03]  /*7fdd0*/  ISETP.GE.AND P1, PT, R231, c[0x0][0x17c], PT ;  /* 0x00005f00e7007a0c */ /* 0x000fc60003f26270 */
[----:B-1----:R-:W2:Y:S04]  /*7fde0*/  LDL.LU R246, [R1+0x110] ;  /* 0x0001100001f67983 */ /* 0x002ea80000300800 */
[----:B------:R-:W4:Y:S01]  /*7fdf0*/  LDL.LU R247, [R1+0x100] ;  /* 0x0001000001f77983 */ /* 0x000f220000300800 */
[----:B------:R-:W-:-:S03]  /*7fe00*/  IMAD.WIDE R240, R0, 0x4, R206 ;  /* 0x0000000400f07825 */ /* 0x000fc600078e02ce */
[----:B------:R-:W4:Y:S04]  /*7fe10*/  LDL.LU R231, [R1+0xd0] ;  /* 0x0000d00001e77983 */ /* 0x000f280000300800 */
[----:B------:R-:W4:Y:S04]  /*7fe20*/  LDL.LU R235, [R1+0x134] ;  /* 0x0001340001eb7983 */ /* 0x000f280000300800 */
[----:B------:R-:W4:Y:S04]  /*7fe30*/  LDL.LU R233, [R1+0x114] ;  /* 0x0001140001e97983 */ /* 0x000f280000300800 */
[----:B------:R1:W-:Y:S01]  /*7fe40*/  @P3 STG.E [R240.64], R249 ;  /* 0x000000f9f0003986 */ /* 0x0003e2000c101904 */
[----:B------:R-:W-:-:S03]  /*7fe50*/  ISETP.GE.AND P3, PT, R232, c[0x0][0x17c], PT ;  /* 0x00005f00e8007a0c */ /* 0x000fc60003f66270 */
[----:B------:R-:W4:Y:S04]  /*7fe60*/  LDL.LU R248, [R1+0x104] ;  /* 0x0001040001f87983 */ /* 0x000f280000300800 */
[----:B-1----:R-:W4:Y:S04]  /*7fe70*/  LDL.LU R249, [R1+0xd4] ;  /* 0x0000d40001f97983 */ /* 0x002f280000300800 */
[----:B------:R-:W4:Y:S01]  /*7fe80*/  LDL.LU R232, [R1+0x180] ;  /* 0x0001800001e87983 */ /* 0x000f220000300800 */
[----:B------:R-:W-:Y:S02]  /*7fe90*/  ISETP.LT.AND P2, PT, R250, c[0x0][0x178], !P2 ;  /* 0x00005e00fa007a0c */ /* 0x000fe40005741270 */
[----:B------:R-:W-:Y:S01]  /*7fea0*/  ISETP.LT.AND P4, PT, R211, c[0x0][0x178], !P0 ;  /* 0x00005e00d3007a0c */ /* 0x000fe20004781270 */
[C---:B------:R-:W-:Y:S01]  /*7feb0*/  IMAD.WIDE R244, R0.reuse, 0x4, R204 ;  /* 0x0000000400f47825 */ /* 0x040fe200078e02cc */
[----:B------:R-:W-:-:S02]  /*7fec0*/  IADD3 R0, R0, c[0x0][0x198], RZ ;  /* 0x0000660000007a10 */ /* 0x000fc40007ffe0ff */
[----:B------:R-:W-:Y:S02]  /*7fed0*/  ISETP.LT.AND P5, PT, R187, c[0x0][0x178], !P0 ;  /* 0x00005e00bb007a0c */ /* 0x000fe400047a1270 */
[----:B------:R-:W-:Y:S01]  /*7fee0*/  ISETP.LT.AND P6, PT, R251, c[0x0][0x178], !P0 ;  /* 0x00005e00fb007a0c */ /* 0x000fe200047c1270 */
[----:B------:R-:W-:Y:S01]  /*7fef0*/  IMAD.WIDE R240, R0, 0x4, R238 ;  /* 0x0000000400f07825 */ /* 0x000fe200078e02ee */
[----:B------:R-:W-:-:S03]  /*7ff00*/  ISETP.LT.AND P0, PT, R250, c[0x0][0x178], !P0 ;  /* 0x00005e00fa007a0c */ /* 0x000fc60004701270 */
[----:B------:R1:W-:Y:S01]  /*7ff10*/  @P2 STG.E [R244.64], R243 ;  /* 0x000000f3f4002986 */ /* 0x0003e2000c101904 */
[----:B------:R-:W-:Y:S01]  /*7ff20*/  ISETP.LT.AND P2, PT, R211, c[0x0][0x178], !P1 ;  /* 0x00005e00d3007a0c */ /* 0x000fe20004f41270 */
[----:B-1----:R-:W-:-:S04]  /*7ff30*/  IMAD.WIDE R242, R0, 0x4, R236 ;  /* 0x0000000400f27825 */ /* 0x002fc800078e02ec */
[C---:B------:R-:W-:Y:S01]  /*7ff40*/  IMAD.WIDE R244, R0.reuse, 0x4, R206 ;  /* 0x0000000400f47825 */ /* 0x040fe200078e02ce */
[----:B---3--:R1:W-:Y:S01]  /*7ff50*/  @P4 STG.E [R240.64], R3 ;  /* 0x00000003f0004986 */ /* 0x0083e2000c101904 */
[----:B------:R-:W-:Y:S02]  /*7ff60*/  ISETP.LT.AND P4, PT, R187, c[0x0][0x178], !P1 ;  /* 0x00005e00bb007a0c */ /* 0x000fe40004f81270 */
[C---:B-1----:R-:W-:Y:S01]  /*7ff70*/  IADD3 R3, R0.reuse, c[0x0][0x198], RZ ;  /* 0x0000660000037a10 */ /* 0x042fe20007ffe0ff */
[----:B------:R-:W-:-:S03]  /*7ff80*/  IMAD.WIDE R240, R0, 0x4, R204 ;  /* 0x0000000400f07825 */ /* 0x000fc600078e02cc */
[----:B------:R-:W-:Y:S01]  /*7ff90*/  IADD3 R0, R3, c[0x0][0x198], RZ ;  /* 0x0000660003007a10 */ /* 0x000fe20007ffe0ff */
[----:B--2---:R1:W-:Y:S01]  /*7ffa0*/  @P5 STG.E [R242.64], R246 ;  /* 0x000000f6f2005986 */ /* 0x0043e2000c101904 */
[----:B------:R-:W-:Y:S02]  /*7ffb0*/  ISETP.LT.AND P5, PT, R251, c[0x0][0x178], !P1 ;  /* 0x00005e00fb007a0c */ /* 0x000fe40004fa1270 */
[----:B------:R-:W-:Y:S01]  /*7ffc0*/  ISETP.LT.AND P1, PT, R250, c[0x0][0x178], !P1 ;  /* 0x00005e00fa007a0c */ /* 0x000fe20004f21270 */
[----:B----4-:R2:W-:Y:S01]  /*7ffd0*/  @P6 STG.E [R244.64], R247 ;  /* 0x000000f7f4006986 */ /* 0x0105e2000c101904 */
[----:B------:R-:W-:-:S03]  /*7ffe0*/  ISETP.LT.AND P6, PT, R211, c[0x0][0x178], !P3 ;  /* 0x00005e00d3007a0c */ /* 0x000fc60005fc1270 */
[----:B------:R3:W-:Y:S01]  /*7fff0*/  @P0 STG.E [R240.64], R231 ;  /* 0x000000e7f0000986 */ /* 0x0007e2000c101904 */
[----:B-1----:R-:W-:-:S04]  /*80000*/  IMAD.WIDE R242, R3, 0x4, R238 ;  /* 0x0000000403f27825 */ /* 0x002fc800078e02ee */
[C---:B--2---:R-:W-:Y:S01]  /*80010*/  IMAD.WIDE R244, R3.reuse, 0x4, R236 ;  /* 0x0000000403f47825 */ /* 0x044fe200078e02ec */
[----:B------:R-:W2:Y:S03]  /*80020*/  LDL.LU R247, [R1+0x2214] ;  /* 0x0022140001f77983 */ /* 0x000ea60000300800 */
[C---:B---3--:R-:W-:Y:S01]  /*80030*/  IMAD.WIDE R240, R3.reuse, 0x4, R206 ;  /* 0x0000000403f07825 */ /* 0x048fe200078e02ce */
[----:B------:R1:W-:Y:S04]  /*80040*/  @P2 STG.E [R242.64], R235 ;  /* 0x000000ebf2002986 */ /* 0x0003e8000c101904 */
[----:B------:R3:W-:Y:S04]  /*80050*/  @P4 STG.E [R244.64], R233 ;  /* 0x000000e9f4004986 */ /* 0x0007e8000c101904 */
[----:B------:R-:W4:Y:S01]  /*80060*/  LDL.LU R246, [R1+0x2218] ;  /* 0x0022180001f67983 */ /* 0x000f220000300800 */
[----:B-1----:R-:W-:-:S03]  /*80070*/  IMAD.WIDE R242, R3, 0x4, R204 ;  /* 0x0000000403f27825 */ /* 0x002fc600078e02cc */
[----:B------:R-:W-:Y:S01]  /*80080*/  @P5 STG.E [R240.64], R248 ;  /* 0x000000f8f0005986 */ /* 0x000fe2000c101904 */
[----:B---3--:R-:W-:-:S03]  /*80090*/  IMAD.WIDE R244, R0, 0x4, R238 ;  /* 0x0000000400f47825 */ /* 0x008fc600078e02ee */
[----:B------:R-:W3:Y:S04]  /*800a0*/  LDL.LU R233, [R1+0xf0] ;  /* 0x0000f00001e97983 */ /* 0x000ee80000300800 */
[----:B------:R-:W3:Y:S04]  /*800b0*/  LDL.LU R231, [R1+0x184] ;  /* 0x0001840001e77983 */ /* 0x000ee80000300800 */
[----:B------:R-:W3:Y:S04]  /*800c0*/  LDL.LU R235, [R1+0x144] ;  /* 0x0001440001eb7983 */ /* 0x000ee80000300800 */
[----:B------:R1:W-:Y:S04]  /*800d0*/  @P1 STG.E [R242.64], R249 ;  /* 0x000000f9f2001986 */ /* 0x0003e8000c101904 */
[----:B------:R1:W-:Y:S04]  /*800e0*/  @P6 STG.E [R244.64], R232 ;  /* 0x000000e8f4006986 */ /* 0x0003e8000c101904 */
[----:B-1----:R-:W3:Y:S04]  /*800f0*/  LDL.LU R249, [R1+0xf4] ;  /* 0x0000f40001f97983 */ /* 0x002ee80000300800 */
[----:B------:R-:W3:Y:S04]  /*80100*/  LDL.LU R244, [R1+0x140] ;  /* 0x0001400001f47983 */ /* 0x000ee80000300800 */
[----:B------:R-:W3:Y:S04]  /*80110*/  LDL.LU R245, [R1+0x120] ;  /* 0x0001200001f57983 */ /* 0x000ee80000300800 */
[----:B------:R-:W3:Y:S01]  /*80120*/  LDL.LU R232, [R1+0x221c] ;  /* 0x00221c0001e87983 */ /* 0x000ee20000300800 */
[----:B------:R-:W-:-:S02]  /*80130*/  ISETP.LT.AND P0, PT, R187, c[0x0][0x178], !P3 ;  /* 0x00005e00bb007a0c */ /* 0x000fc40005f01270 */
[----:B------:R-:W-:Y:S01]  /*80140*/  ISETP.LT.AND P4, PT, R251, c[0x0][0x178], !P3 ;  /* 0x00005e00fb007a0c */ /* 0x000fe20005f81270 */
[----:B------:R-:W-:Y:S01]  /*80150*/  IMAD.WIDE R242, R0, 0x4, R236 ;  /* 0x0000000400f27825 */ /* 0x000fe200078e02ec */
[----:B------:R-:W-:-:S03]  /*80160*/  ISETP.LT.AND P3, PT, R250, c[0x0][0x178], !P3 ;  /* 0x00005e00fa007a0c */ /* 0x000fc60005f61270 */
[C---:B------:R-:W-:Y:S01]  /*80170*/  IMAD.WIDE R240, R0.reuse, 0x4, R206 ;  /* 0x0000000400f07825 */ /* 0x040fe200078e02ce */
[----:B------:R-:W-:Y:S02]  /*80180*/  IADD3 R3, R0, c[0x0][0x198], RZ ;  /* 0x0000660000037a10 */ /* 0x000fe40007ffe0ff */
[----:B--2---:R-:W-:-:S04]  /*80190*/  ISETP.GE.AND P2, PT, R247, c[0x0][0x17c], PT ;  /* 0x00005f00f7007a0c */ /* 0x004fc80003f46270 */
[----:B------:R-:W-:Y:S02]  /*801a0*/  ISETP.LT.AND P5, PT, R211, c[0x0][0x178], !P2 ;  /* 0x00005e00d3007a0c */ /* 0x000fe400057a1270 */
[----:B------:R-:W-:Y:S02]  /*801b0*/  ISETP.LT.AND P6, PT, R187, c[0x0][0x178], !P2 ;  /* 0x00005e00bb007a0c */ /* 0x000fe400057c1270 */
[----:B----4-:R-:W-:Y:S02]  /*801c0*/  ISETP.GE.AND P1, PT, R246, c[0x0][0x17c], PT ;  /* 0x00005f00f6007a0c */ /* 0x010fe40003f26270 */
[----:B------:R-:W2:Y:S04]  /*801d0*/  LDL.LU R246, [R1+0x2220] ;  /* 0x0022200001f67983 */ /* 0x000ea80000300800 */
[----:B------:R-:W4:Y:S04]  /*801e0*/  LDL.LU R247, [R1+0x190] ;  /* 0x0001900001f77983 */ /* 0x000f280000300800 */
[----:B------:R-:W2:Y:S04]  /*801f0*/  LDL.LU R248, [R1+0x160] ;  /* 0x0001600001f87983 */ /* 0x000ea80000300800 */
[----:B---3--:R1:W-:Y:S04]  /*80200*/  @P0 STG.E [R242.64], R244 ;  /* 0x000000f4f2000986 */ /* 0x0083e8000c101904 */
[----:B------:R3:W-:Y:S01]  /*80210*/  @P4 STG.E [R240.64], R245 ;  /* 0x000000f5f0004986 */ /* 0x0007e2000c101904 */
[----:B------:R-:W-:Y:S01]  /*80220*/  ISETP.GE.AND P0, PT, R232, c[0x0][0x17c], PT ;  /* 0x00005f00e8007a0c */ /* 0x000fe20003f06270 */
[----:B-1----:R-:W-:-:S04]  /*80230*/  IMAD.WIDE R242, R3, 0x4, R238 ;  /* 0x0000000403f27825 */ /* 0x002fc800078e02ee */
[----:B---3--:R-:W-:Y:S02]  /*80240*/  IMAD.WIDE R240, R0, 0x4, R204 ;  /* 0x0000000400f07825 */ /* 0x008fe400078e02cc */
[----:B------:R-:W3:Y:S02]  /*80250*/  LDL.LU R0, [R1+0x1b0] ;  /* 0x0001b00001007983 */ /* 0x000ee40000300800 */
[----:B------:R-:W-:Y:S02]  /*80260*/  IMAD.WIDE R244, R3, 0x4, R236 ;  /* 0x0000000403f47825 */ /* 0x000fe400078e02ec */
        /* <DEDUP_REMOVED lines=9> */
[C---:B------:R-:W-:Y:S01]  /*80300*/  IMAD.WIDE R242, R3.reuse, 0x4, R206 ;  /* 0x0000000403f27825 */ /* 0x040fe200078e02ce */
[----:B------:R-:W3:Y:S03]  /*80310*/  LDL.LU R235, [R1+0x194] ;  /* 0x0001940001eb7983 */ /* 0x000ee60000300800 */
[----:B------:R-:W-:Y:S01]  /*80320*/  IMAD.WIDE R240, R3, 0x4, R204 ;  /* 0x0000000403f07825 */ /* 0x000fe200078e02cc */
[----:B------:R-:W-:Y:S02]  /*80330*/  ISETP.LT.AND P3, PT, R211, c[0x0][0x178], !P1 ;  /* 0x00005e00d3007a0c */ /* 0x000fe40004f61270 */
[----:B------:R-:W-:Y:S02]  /*80340*/  IADD3 R3, R3, c[0x0][0x198], RZ ;  /* 0x0000660003037a10 */ /* 0x000fe40007ffe0ff */
[----:B------:R-:W-:-:S02]  /*80350*/  ISETP.LT.AND P5, PT, R187, c[0x0][0x178], !P1 ;  /* 0x00005e00bb007a0c */ /* 0x000fc40004fa1270 */
[----:B------:R-:W-:Y:S02]  /*80360*/  ISETP.LT.AND P6, PT, R251, c[0x0][0x178], !P1 ;  /* 0x00005e00fb007a0c */ /* 0x000fe40004fc1270 */
[----:B------:R-:W-:Y:S01]  /*80370*/  ISETP.LT.AND P1, PT, R250, c[0x0][0x178], !P1 ;  /* 0x00005e00fa007a0c */ /* 0x000fe20004f21270 */
[----:B--2---:R-:W-:Y:S04]  /*80380*/  @P4 STG.E [R242.64], R245 ;  /* 0x000000f5f2004986 */ /* 0x004fe8000c101904 */
[----:B------:R1:W-:Y:S04]  /*80390*/  @P2 STG.E [R240.64], R249 ;  /* 0x000000f9f0002986 */ /* 0x0003e8000c101904 */
[----:B-1----:R-:W2:Y:S01]  /*803a0*/  LDL.LU R249, [R1+0x164] ;  /* 0x0001640001f97983 */ /* 0x002ea20000300800 */
[----:B------:R-:W-:Y:S01]  /*803b0*/  IMAD.WIDE R244, R3, 0x4, R238 ;  /* 0x0000000403f47825 */ /* 0x000fe200078e02ee */
[----:B------:R-:W-:-:S03]  /*803c0*/  ISETP.LT.AND P2, PT, R211, c[0x0][0x178], !P0 ;  /* 0x00005e00d3007a0c */ /* 0x000fc60004741270 */
[C---:B------:R-:W-:Y:S01]  /*803d0*/  IMAD.WIDE R240, R3.reuse, 0x4, R236 ;  /* 0x0000000403f07825 */ /* 0x040fe200078e02ec */
[----:B---3--:R1:W-:Y:S03]  /*803e0*/  @P3 STG.E [R244.64], R0 ;  /* 0x00000000f4003986 */ /* 0x0083e6000c101904 */
[C---:B------:R-:W-:Y:S01]  /*803f0*/  IMAD.WIDE R242, R3.reuse, 0x4, R206 ;  /* 0x0000000403f27825 */ /* 0x040fe200078e02ce */
[----:B----4-:R3:W-:Y:S04]  /*80400*/  @P5 STG.E [R240.64], R247 ;  /* 0x000000f7f0005986 */ /* 0x0107e8000c101904 */
[----:B------:R4:W-:Y:S01]  /*80410*/  @P6 STG.E [R242.64], R248 ;  /* 0x000000f8f2006986 */ /* 0x0009e2000c101904 */
[C---:B-1----:R-:W-:Y:S01]  /*80420*/  IADD3 R0, R3.reuse, c[0x0][0x198], RZ ;  /* 0x0000660003007a10 */ /* 0x042fe20007ffe0ff */
[----:B---3--:R-:W-:Y:S01]  /*80430*/  IMAD.WIDE R240, R3, 0x4, R204 ;  /* 0x0000000403f07825 */ /* 0x008fe200078e02cc */
[----:B------:R-:W-:-:S02]  /*80440*/  ISETP.GE.AND P4, PT, R246, c[0x0][0x17c], PT ;  /* 0x00005f00f6007a0c */ /* 0x000fc40003f86270 */
[----:B------:R-:W4:Y:S02]  /*80450*/  LDL.LU R246, [R1+0x220] ;  /* 0x0002200001f67983 */ /* 0x000f240000300800 */
[----:B----4-:R-:W-:Y:S02]  /*80460*/  IMAD.WIDE R242, R0, 0x4, R238 ;  /* 0x0000000400f27825 */ /* 0x010fe400078e02ee */
[----:B------:R1:W-:Y:S04]  /*80470*/  @P1 STG.E [R240.64], R232 ;  /* 0x000000e8f0001986 */ /* 0x0003e8000c101904 */
[----:B------:R4:W-:Y:S04]  /*80480*/  @P2 STG.E [R242.64], R231 ;  /* 0x000000e7f2002986 */ /* 0x0009e8000c101904 */
[----:B-1----:R-:W4:Y:S04]  /*80490*/  LDL.LU R232, [R1+0x2224] ;  /* 0x0022240001e87983 */ /* 0x002f280000300800 */
[----:B----4-:R-:W4:Y:S01]  /*804a0*/  LDL.LU R231, [R1+0x2228] ;  /* 0x0022280001e77983 */ /* 0x010f220000300800 */
[----:B------:R-:W-:-:S02]  /*804b0*/  ISETP.LT.AND P3, PT, R187, c[0x0][0x178], !P0 ;  /* 0x00005e00bb007a0c */ /* 0x000fc40004761270 */
[----:B------:R-:W-:Y:S01]  /*804c0*/  ISETP.LT.AND P5, PT, R251, c[0x0][0x178], !P0 ;  /* 0x00005e00fb007a0c */ /* 0x000fe200047a1270 */
[----:B------:R-:W-:Y:S01]  /*804d0*/  IMAD.WIDE R244, R0, 0x4, R236 ;  /* 0x0000000400f47825 */ /* 0x000fe200078e02ec */
[----:B------:R-:W-:Y:S01]  /*804e0*/  ISETP.LT.AND P0, PT, R250, c[0x0][0x178], !P0 ;  /* 0x00005e00fa007a0c */ /* 0x000fe20004701270 */
[----:B------:R-:W4:Y:S02]  /*804f0*/  LDL.LU R247, [R1+0x170] ;  /* 0x0001700001f77983 */ /* 0x000f240000300800 */
[C---:B------:R-:W-:Y:S02]  /*80500*/  IMAD.WIDE R240, R0.reuse, 0x4, R206 ;  /* 0x0000000400f07825 */ /* 0x040fe400078e02ce */
[----:B------:R-:W4:Y:S02]  /*80510*/  LDL.LU R248, [R1+0x224] ;  /* 0x0002240001f87983 */ /* 0x000f240000300800 */
[----:B------:R-:W-:Y:S02]  /*80520*/  IMAD.WIDE R242, R0, 0x4, R204 ;  /* 0x0000000400f27825 */ /* 0x000fe400078e02cc */
[----:B------:R1:W-:Y:S04]  /*80530*/  @P3 STG.E [R244.64], R235 ;  /* 0x000000ebf4003986 */ /* 0x0003e8000c101904 */
[----:B-1----:R-:W4:Y:S04]  /*80540*/  LDL.LU R235, [R1+0x1c4] ;  /* 0x0001c40001eb7983 */ /* 0x002f280000300800 */
[----:B--2---:R1:W-:Y:S04]  /*80550*/  @P5 STG.E [R240.64], R249 ;  /* 0x000000f9f0005986 */ /* 0x0043e8000c101904 */
[----:B------:R2:W-:Y:S04]  /*80560*/  @P0 STG.E [R242.64], R233 ;  /* 0x000000e9f2000986 */ /* 0x0005e8000c101904 */
[----:B-1----:R-:W3:Y:S04]  /*80570*/  LDL.LU R249, [R1+0x1a4] ;  /* 0x0001a40001f97983 */ /* 0x002ee80000300800 */
[----:B--2---:R-:W2:Y:S04]  /*80580*/  LDL.LU R242, [R1+0x1c0] ;  /* 0x0001c00001f27983 */ /* 0x004ea80000300800 */
[----:B------:R-:W3:Y:S01]  /*80590*/  LDL.LU R243, [R1+0x1a0] ;  /* 0x0001a00001f37983 */ /* 0x000ee20000300800 */
[----:B----4-:R-:W-:-:S03]  /*805a0*/  ISETP.GE.AND P0, PT, R231, c[0x0][0x17c], PT ;  /* 0x00005f00e7007a0c */ /* 0x010fc60003f06270 */
[----:B------:R-:W4:Y:S01]  /*805b0*/  LDL.LU R231, [R1+0x2230] ;  /* 0x0022300001e77983 */ /* 0x000f220000300800 */
[----:B------:R-:W-:Y:S02]  /*805c0*/  ISETP.LT.AND P6, PT, R211, c[0x0][0x178], !P4 ;  /* 0x00005e00d3007a0c */ /* 0x000fe400067c1270 */
[----:B------:R-:W-:Y:S02]  /*805d0*/  ISETP.LT.AND P1, PT, R187, c[0x0][0x178], !P4 ;  /* 0x00005e00bb007a0c */ /* 0x000fe40006721270 */
[----:B------:R-:W-:Y:S02]  /*805e0*/  ISETP.LT.AND P3, PT, R251, c[0x0][0x178], !P4 ;  /* 0x00005e00fb007a0c */ /* 0x000fe40006761270 */
[----:B------:R-:W-:Y:S02]  /*805f0*/  IADD3 R3, R0, c[0x0][0x198], RZ ;  /* 0x0000660000037a10 */ /* 0x000fe40007ffe0ff */
[----:B------:R-:W-:-:S03]  /*80600*/  ISETP.GE.AND P2, PT, R232, c[0x0][0x17c], PT ;  /* 0x00005f00e8007a0c */ /* 0x000fc60003f46270 */
[----:B------:R-:W-:-:S04]  /*80610*/  IMAD.WIDE R244, R3, 0x4, R238 ;  /* 0x0000000403f47825 */ /* 0x000fc800078e02ee */
[C---:B------:R-:W-:Y:S01]  /*80620*/  IMAD.WIDE R240, R3.reuse, 0x4, R236 ;  /* 0x0000000403f07825 */ /* 0x040fe200078e02ec */
[----:B------:R1:W-:Y:S03]  /*80630*/  @P6 STG.E [R244.64], R246 ;  /* 0x000000f6f4006986 */ /* 0x0003e6000c101904 */
[C---:B------:R-:W-:Y:S01]  /*80640*/  IMAD.WIDE R232, R3.reuse, 0x4, R206 ;  /* 0x0000000403e87825 */ /* 0x040fe200078e02ce */
[----:B------:R-:W-:Y:S01]  /*80650*/  IADD3 R0, R3, c[0x0][0x198], RZ ;  /* 0x0000660003007a10 */ /* 0x000fe20007ffe0ff */
[----:B-1----:R-:W4:Y:S04]  /*80660*/  LDL.LU R244, [R1+0x138] ;  /* 0x0001380001f47983 */ /* 0x002f280000300800 */
[----:B------:R-:W4:Y:S04]  /*80670*/  LDL.LU R245, [R1+0x118] ;  /* 0x0001180001f57983 */ /* 0x000f280000300800 */
[----:B------:R-:W4:Y:S01]  /*80680*/  LDL.LU R246, [R1+0x108] ;  /* 0x0001080001f67983 */ /* 0x000f220000300800 */
[----:B------:R-:W-:-:S02]  /*80690*/  ISETP.LT.AND P4, PT, R250, c[0x0][0x178], !P4 ;  /* 0x00005e00fa007a0c */ /* 0x000fc40006781270 */
[----:B------:R-:W-:Y:S02]  /*806a0*/  ISETP.LT.AND P5, PT, R211, c[0x0][0x178], !P2 ;  /* 0x00005e00d3007a0c */ /* 0x000fe400057a1270 */
[----:B------:R-:W-:Y:S01]  /*806b0*/  ISETP.LT.AND P6, PT, R187, c[0x0][0x178], !P2 ;  /* 0x00005e00bb007a0c */ /* 0x000fe200057c1270 */
[----:B--2---:R-:W-:Y:S04]  /*806c0*/  @P1 STG.E [R240.64], R242 ;  /* 0x000000f2f0001986 */ /* 0x004fe8000c101904 */
[----:B---3--:R1:W-:Y:S02]  /*806d0*/  @P3 STG.E [R232.64], R243 ;  /* 0x000000f3e8003986 */ /* 0x0083e4000c101904 */
[----:B-1----:R-:W-:Y:S02]  /*806e0*/  IMAD.WIDE R232, R3, 0x4, R204 ;  /* 0x0000000403e87825 */ /* 0x002fe400078e02cc */
[----:B------:R-:W2:Y:S01]  /*806f0*/  LDL.LU R3, [R1+0x222c] ;  /* 0x00222c0001037983 */ /* 0x000ea20000300800 */
[----:B------:R-:W-:Y:S01]  /*80700*/  ISETP.LT.AND P3, PT, R251, c[0x0][0x178], !P2 ;  /* 0x00005e00fb007a0c */ /* 0x000fe20005761270 */
[----:B------:R-:W-:Y:S01]  /*80710*/  IMAD.WIDE R240, R0, 0x4, R238 ;  /* 0x0000000400f07825 */ /* 0x000fe200078e02ee */
[----:B------:R-:W-:Y:S01]  /*80720*/  ISETP.LT.AND P2, PT, R250, c[0x0][0x178], !P2 ;  /* 0x00005e00fa007a0c */ /* 0x000fe20005741270 */
[----:B------:R1:W-:Y:S02]  /*80730*/  @P4 STG.E [R232.64], R247 ;  /* 0x000000f7e8004986 */ /* 0x0003e4000c101904 */
[----:B------:R-:W-:-:S02]  /*80740*/  IMAD.WIDE R242, R0, 0x4, R236 ;  /* 0x0000000400f27825 */ /* 0x000fc400078e02ec */
[----:B------:R3:W-:Y:S04]  /*80750*/  @P5 STG.E [R240.64], R248 ;  /* 0x000000f8f0005986 */ /* 0x0007e8000c101904 */
[----:B------:R3:W-:Y:S04]  /*80760*/  @P6 STG.E [R242.64], R235 ;  /* 0x000000ebf2006986 */ /* 0x0007e8000c101904 */
[----:B-1----:R-:W2:Y:S01]  /*80770*/  LDL.LU R247, [R1+0xd8] ;  /* 0x0000d80001f77983 */ /* 0x002ea20000300800 */
[----:B------:R-:W-:-:S03]  /*80780*/  IMAD.WIDE R232, R0, 0x4, R204 ;  /* 0x0000000400e87825 */ /* 0x000fc600078e02cc */
[----:B---3--:R-:W3:Y:S01]  /*80790*/  LDL.LU R248, [R1+0x13c] ;  /* 0x00013c0001f87983 */ /* 0x008ee20000300800 */
[----:B------:R-:W-:-:S03]  /*807a0*/  IMAD.WIDE R240, R0, 0x4, R206 ;  /* 0x0000000400f07825 */ /* 0x000fc600078e02ce */
[----:B------:R-:W3:Y:S04]  /*807b0*/  LDL.LU R235, [R1+0x11c] ;  /* 0x00011c0001eb7983 */ /* 0x000ee80000300800 */
[----:B------:R1:W-:Y:S01]  /*807c0*/  @P3 STG.E [R240.64], R249 ;  /* 0x000000f9f0003986 */ /* 0x0003e2000c101904 */
[----:B----4-:R-:W-:-:S03]  /*807d0*/  ISETP.GE.AND P3, PT, R231, c[0x0][0x17c], PT ;  /* 0x00005f00e7007a0c */ /* 0x010fc60003f66270 */
[----:B------:R4:W-:Y:S04]  /*807e0*/  @P2 STG.E [R232.64], R234 ;  /* 0x000000eae8002986 */ /* 0x0009e8000c101904 */
[----:B-1----:R-:W3:Y:S04]  /*807f0*/  LDL.LU R249, [R1+0x10c] ;  /* 0x00010c0001f97983 */ /* 0x002ee80000300800 */
[----:B------:R-:W3:Y:S04]  /*80800*/  LDL.LU R231, [R1+0xdc] ;  /* 0x0000dc0001e77983 */ /* 0x000ee80000300800 */
[----:B----4-:R-:W4:Y:S01]  /*80810*/  LDL.LU R234, [R1+0x188] ;  /* 0x0001880001ea7983 */ /* 0x010f220000300800 */
[----:B------:R-:W-:-:S02]  /*80820*/  ISETP.LT.AND P4, PT, R211, c[0x0][0x178], !P0 ;  /* 0x00005e00d3007a0c */ /* 0x000fc40004781270 */
[----:B------:R-:W-:Y:S02]  /*80830*/  ISETP.LT.AND P5, PT, R187, c[0x0][0x178], !P0 ;  /* 0x00005e00bb007a0c */ /* 0x000fe400047a1270 */
[----:B------:R-:W-:Y:S02]  /*80840*/  ISETP.LT.AND P6, PT, R251, c[0x0][0x178], !P0 ;  /* 0x00005e00fb007a0c */ /* 0x000fe400047c1270 */
[----:B------:R-:W-:Y:S02]  /*80850*/  ISETP.LT.AND P0, PT, R250, c[0x0][0x178], !P0 ;  /* 0x00005e00fa007a0c */ /* 0x000fe40004701270 */
[----:B--2---:R-:W-:Y:S02]  /*80860*/  ISETP.GE.AND P1, PT, R3, c[0x0][0x17c], PT ;  /* 0x00005f0003007a0c */ /* 0x004fe40003f26270 */
[----:B------:R-:W-:-:S05]  /*80870*/  IADD3 R3, R0, c[0x0][0x198], RZ ;  /* 0x0000660000037a10 */ /* 0x000fca0007ffe0ff */
[----:B------:R-:W-:Y:S01]  /*80880*/  IMAD.WIDE R242, R3, 0x4, R238 ;  /* 0x0000000403f27825 */ /* 0x000fe200078e02ee */
[----:B------:R-:W-:-:S03]  /*80890*/  ISETP.LT.AND P2, PT, R211, c[0x0][0x178], !P1 ;  /* 0x00005e00d3007a0c */ /* 0x000fc60004f41270 */
[----:B------:R-:W-:Y:S01]  /*808a0*/  IMAD.WIDE R232, R3, 0x4, R236 ;  /* 0x0000000403e87825 */ /* 0x000fe200078e02ec */
[----:B------:R1:W-:Y:S01]  /*808b0*/  @P4 STG.E [R242.64], R244 ;  /* 0x000000f4f2004986 */ /* 0x0003e2000c101904 */
[----:B------:R-:W-:Y:S02]  /*808c0*/  ISETP.LT.AND P4, PT, R187, c[0x0][0x178], !P1 ;  /* 0x00005e00bb007a0c */ /* 0x000fe40004f81270 */
[C---:B------:R-:W-:Y:S01]  /*808d0*/  IMAD.WIDE R240, R3.reuse, 0x4, R206 ;  /* 0x0000000403f07825 */ /* 0x040fe200078e02ce */
[----:B------:R-:W-:Y:S01]  /*808e0*/  IADD3 R0, R3, c[0x0][0x198], RZ ;  /* 0x0000660003007a10 */ /* 0x000fe20007ffe0ff */
[----:B------:R2:W-:Y:S01]  /*808f0*/  @P5 STG.E [R232.64], R245 ;  /* 0x000000f5e8005986 */ /* 0x0005e2000c101904 */
[----:B------:R-:W-:Y:S02]  /*80900*/  ISETP.LT.AND P5, PT, R251, c[0x0][0x178], !P1 ;  /* 0x00005e00fb007a0c */ /* 0x000fe40004fa1270 */
[----:B------:R-:W-:Y:S01]  /*80910*/  ISETP.LT.AND P1, PT, R250, c[0x0][0x178], !P1 ;  /* 0x00005e00fa007a0c */ /* 0x000fe20004f21270 */
[----:B------:R2:W-:Y:S01]  /*80920*/  @P6 STG.E [R240.64], R246 ;  /* 0x000000f6f0006986 */ /* 0x0005e2000c101904 */
[----:B------:R-:W-:Y:S01]  /*80930*/  ISETP.LT.AND P6, PT, R211, c[0x0][0x178], !P3 ;  /* 0x00005e00d3007a0c */ /* 0x000fe20005fc1270 */
[----:B-1----:R-:W-:-:S04]  /*80940*/  IMAD.WIDE R242, R0, 0x4, R236 ;  /* 0x0000000400f27825 */ /* 0x002fc800078e02ec */
[----:B--2---:R-:W-:Y:S01]  /*80950*/  IMAD.WIDE R232, R3, 0x4, R204 ;  /* 0x0000000403e87825 */ /* 0x004fe200078e02cc */
[C---:B------:R-:W-:Y:S01]  /*80960*/  IADD3 R3, R0.reuse, c[0x0][0x198], RZ ;  /* 0x0000660000037a10 */ /* 0x040fe20007ffe0ff */
[----:B------:R-:W2:Y:S02]  /*80970*/  LDL.LU R245, [R1+0x2234] ;  /* 0x0022340001f57983 */ /* 0x000ea40000300800 */
[C---:B------:R-:W-:Y:S02]  /*80980*/  IMAD.WIDE R240, R0.reuse, 0x4, R238 ;  /* 0x0000000400f07825 */ /* 0x040fe400078e02ee */
[----:B------:R1:W-:Y:S04]  /*80990*/  @P0 STG.E [R232.64], R247 ;  /* 0x000000f7e8000986 */ /* 0x0003e8000c101904 */
[----:B---3--:R3:W-:Y:S04]  /*809a0*/  @P2 STG.E [R240.64], R248 ;  /* 0x000000f8f0002986 */ /* 0x0087e8000c101904 */
[----:B------:R4:W-:Y:S01]  /*809b0*/  @P4 STG.E [R242.64], R235 ;  /* 0x000000ebf2004986 */ /* 0x0009e2000c101904 */
[----:B-1----:R-:W-:-:S03]  /*809c0*/  IMAD.WIDE R232, R0, 0x4, R206 ;  /* 0x0000000400e87825 */ /* 0x002fc600078e02ce */
[----:B------:R-:W2:Y:S01]  /*809d0*/  LDL.LU R244, [R1+0x2238] ;  /* 0x0022380001f47983 */ /* 0x000ea20000300800 */
[----:B---3--:R-:W-:-:S03]  /*809e0*/  IMAD.WIDE R240, R0, 0x4, R204 ;  /* 0x0000000400f07825 */ /* 0x008fc600078e02cc */
[----:B------:R-:W-:Y:S01]  /*809f0*/  @P5 STG.E [R232.64], R249 ;  /* 0x000000f9e8005986 */ /* 0x000fe2000c101904 */
[----:B----4-:R-:W-:-:S03]  /*80a00*/  IMAD.WIDE R242, R3, 0x4, R238 ;  /* 0x0000000403f27825 */ /* 0x010fc600078e02ee */
[----:B------:R-:W3:Y:S04]  /*80a10*/  LDL.LU R235, [R1+0xf8] ;  /* 0x0000f80001eb7983 */ /* 0x000ee80000300800 */
[----:B------:R-:W4:Y:S04]  /*80a20*/  LDL.LU R246, [R1+0x18c] ;  /* 0x00018c0001f67983 */ /* 0x000f280000300800 */
[----:B------:R-:W3:Y:S04]  /*80a30*/  LDL.LU R247, [R1+0x14c] ;  /* 0x00014c0001f77983 */ /* 0x000ee80000300800 */
[----:B------:R1:W-:Y:S04]  /*80a40*/  @P1 STG.E [R240.64], R231 ;  /* 0x000000e7f0001986 */ /* 0x0003e8000c101904 */
[----:B------:R1:W-:Y:S04]  /*80a50*/  @P6 STG.E [R242.64], R234 ;  /* 0x000000eaf2006986 */ /* 0x0003e8000c101904 */
[----:B-1----:R-:W3:Y:S04]  /*80a60*/  LDL.LU R231, [R1+0xfc] ;  /* 0x0000fc0001e77983 */ /* 0x002ee80000300800 */
[----:B------:R-:W3:Y:S04]  /*80a70*/  LDL.LU R242, [R1+0x148] ;  /* 0x0001480001f27983 */ /* 0x000ee80000300800 */
[----:B------:R-:W4:Y:S01]  /*80a80*/  LDL.LU R243, [R1+0x128] ;  /* 0x0001280001f37983 */ /* 0x000f220000300800 */
[----:B------:R-:W-:-:S02]  /*80a90*/  ISETP.LT.AND P0, PT, R187, c[0x0][0x178], !P3 ;  /* 0x00005e00bb007a0c */ /* 0x000fc40005f01270 */
[----:B------:R-:W-:Y:S01]  /*80aa0*/  ISETP.LT.AND P4, PT, R251, c[0x0][0x178], !P3 ;  /* 0x00005e00fb007a0c */ /* 0x000fe20005f81270 */
[C---:B------:R-:W-:Y:S01]  /*80ab0*/  IMAD.WIDE R240, R3.reuse, 0x4, R236 ;  /* 0x0000000403f07825 */ /* 0x040fe200078e02ec */
[----:B------:R-:W4:Y:S03]  /*80ac0*/  LDL.LU R234, [R1+0x223c] ;  /* 0x00223c0001ea7983 */ /* 0x000f260000300800 */
[C---:B------:R-:W-:Y:S01]  /*80ad0*/  IMAD.WIDE R232, R3.reuse, 0x4, R206 ;  /* 0x0000000403e87825 */ /* 0x040fe200078e02ce */
[----:B------:R-:W4:Y:S01]  /*80ae0*/  LDL.LU R248, [R1+0x2240] ;  /* 0x0022400001f87983 */ /* 0x000f220000300800 */
[----:B------:R-:W-:Y:S02]  /*80af0*/  IADD3 R0, R3, c[0x0][0x198], RZ ;  /* 0x0000660003007a10 */ /* 0x000fe40007ffe0ff */
[----:B--2---:R-:W-:Y:S02]  /*80b00*/  ISETP.GE.AND P2, PT, R245, c[0x0][0x17c], PT ;  /* 0x00005f00f5007a0c */ /* 0x004fe40003f46270 */
[----:B------:R-:W-:-:S02]  /*80b10*/  ISETP.GE.AND P1, PT, R244, c[0x0][0x17c], PT ;  /* 0x00005f00f4007a0c */ /* 0x000fc40003f26270 */
[----:B------:R-:W2:Y:S04]  /*80b20*/  LDL.LU R244, [R1+0x1b8] ;  /* 0x0001b80001f47983 */ /* 0x000ea80000300800 */
[----:B------:R-:W2:Y:S04]  /*80b30*/  LDL.LU R245, [R1+0x198] ;  /* 0x0001980001f57983 */ /* 0x000ea80000300800 */
[----:B------:R-:W2:Y:S04]  /*80b40*/  LDL.LU R249, [R1+0x168] ;  /* 0x0001680001f97983 */ /* 0x000ea80000300800 */
[----:B---3--:R-:W-:Y:S04]  /*80b50*/  @P0 STG.E [R240.64], R242 ;  /* 0x000000f2f0000986 */ /* 0x008fe8000c101904 */
[----:B----4-:R1:W-:Y:S02]  /*80b60*/  @P4 STG.E [R232.64], R243 ;  /* 0x000000f3e8004986 */ /* 0x0103e4000c101904 */
[----:B-1----:R-:W-:-:S02]  /*80b70*/  IMAD.WIDE R232, R3, 0x4, R204 ;  /* 0x0000000403e87825 */ /* 0x002fc400078e02cc */
[----:B------:R-:W3:Y:S01]  /*80b80*/  LDL.LU R3, [R1+0x12c] ;  /* 0x00012c0001037983 */ /* 0x000ee20000300800 */
[----:B------:R-:W-:Y:S02]  /*80b90*/  ISETP.LT.AND P3, PT, R250, c[0x0][0x178], !P3 ;  /* 0x00005e00fa007a0c */ /* 0x000fe40005f61270 */
[----:B------:R-:W-:Y:S02]  /*80ba0*/  ISETP.LT.AND P5, PT, R211, c[0x0][0x178], !P2 ;  /* 0x00005e00d3007a0c */ /* 0x000fe400057a1270 */
[----:B------:R-:W-:Y:S01]  /*80bb0*/  ISETP.LT.AND P6, PT, R187, c[0x0][0x178], !P2 ;  /* 0x00005e00bb007a0c */ /* 0x000fe200057c1270 */
[----:B------:R-:W-:Y:S01]  /*80bc0*/  IMAD.WIDE R240, R0, 0x4, R238 ;  /* 0x0000000400f07825 */ /* 0x000fe200078e02ee */
[----:B------:R-:W-:Y:S02]  /*80bd0*/  ISETP.LT.AND P4, PT, R251, c[0x0][0x178], !P2 ;  /* 0x00005e00fb007a0c */ /* 0x000fe40005781270 */
[----:B------:R-:W-:Y:S01]  /*80be0*/  ISETP.LT.AND P2, PT, R250, c[0x0][0x178], !P2 ;  /* 0x00005e00fa007a0c */ /* 0x000fe20005741270 */
[----:B------:R-:W-:-:S04]  /*80bf0*/  IMAD.WIDE R242, R0, 0x4, R236 ;  /* 0x0000000400f27825 */ /* 0x000fc800078e02ec */
[----:B------:R1:W-:Y:S01]  /*80c00*/  @P3 STG.E [R232.64], R235 ;  /* 0x000000ebe8003986 */ /* 0x0003e2000c101904 */
[----:B------:R-:W-:-:S03]  /*80c10*/  ISETP.LT.AND P3, PT, R211, c[0x0][0x178], !P1 ;  /* 0x00005e00d3007a0c */ /* 0x000fc60004f61270 */
[----:B------:R4:W-:Y:S01]  /*80c20*/  @P5 STG.E [R240.64], R246 ;  /* 0x000000f6f0005986 */ /* 0x0009e2000c101904 */
[----:B------:R-:W-:-:S03]  /*80c30*/  ISETP.LT.AND P5, PT, R187, c[0x0][0x178], !P1 ;  /* 0x00005e00bb007a0c */ /* 0x000fc60004fa1270 */
[----:B------:R4:W-:Y:S01]  /*80c40*/  @P6 STG.E [R242.64], R247 ;  /* 0x000000f7f2006986 */ /* 0x0009e2000c101904 */
[----:B------:R-:W-:Y:S01]  /*80c50*/  ISETP.LT.AND P6, PT, R251, c[0x0][0x178], !P1 ;  /* 0x00005e00fb007a0c */ /* 0x000fe20004fc1270 */
[----:B-1----:R-:W-:-:S04]  /*80c60*/  IMAD.WIDE R232, R0, 0x4, R206 ;  /* 0x0000000400e87825 */ /* 0x002fc800078e02ce */
[C---:B----4-:R-:W-:Y:S01]  /*80c70*/  IMAD.WIDE R240, R0.reuse, 0x4, R204 ;  /* 0x0000000400f07825 */ /* 0x050fe200078e02cc */
[----:B------:R-:W-:Y:S02]  /*80c80*/  IADD3 R0, R0, c[0x0][0x198], RZ ;  /* 0x0000660000007a10 */ /* 0x000fe40007ffe0ff */
[----:B------:R-:W-:Y:S02]  /*80c90*/  ISETP.GE.AND P0, PT, R234, c[0x0][0x17c], PT ;  /* 0x00005f00ea007a0c */ /* 0x000fe40003f06270 */
[----:B------:R-:W4:Y:S01]  /*80ca0*/  LDL.LU R234, [R1+0x23d8] ;  /* 0x0023d80001ea7983 */ /* 0x000f220000300800 */
[----:B------:R-:W-:-:S03]  /*80cb0*/  IMAD.WIDE R242, R0, 0x4, R206 ;  /* 0x0000000400f27825 */ /* 0x000fc600078e02ce */
[----:B------:R-:W4:Y:S04]  /*80cc0*/  LDL.LU R235, [R1+0x23d4] ;  /* 0x0023d40001eb7983 */ /* 0x000f280000300800 */
[----:B------:R-:W4:Y:S04]  /*80cd0*/  LDL.LU R246, [R1+0x1bc] ;  /* 0x0001bc0001f67983 */ /* 0x000f280000300800 */
[----:B------:R-:W4:Y:S04]  /*80ce0*/  LDL.LU R247, [R1+0x19c] ;  /* 0x00019c0001f77983 */ /* 0x000f280000300800 */
[----:B---3--:R1:W-:Y:S04]  /*80cf0*/  @P4 STG.E [R232.64], R3 ;  /* 0x00000003e8004986 */ /* 0x0083e8000c101904 */
[----:B------:R3:W-:Y:S01]  /*80d00*/  @P2 STG.E [R240.64], R231 ;  /* 0x000000e7f0002986 */ /* 0x0007e2000c101904 */
[----:B------:R-:W-:Y:S01]  /*80d10*/  ISETP.GE.AND P4, PT, R248, c[0x0][0x17c], PT ;  /* 0x00005f00f8007a0c */ /* 0x000fe20003f86270 */
[----:B-1----:R-:W-:-:S04]  /*80d20*/  IMAD.WIDE R232, R0, 0x4, R238 ;  /* 0x0000000400e87825 */ /* 0x002fc800078e02ee */
[----:B---3--:R-:W-:Y:S01]  /*80d30*/  IMAD.WIDE R240, R0, 0x4, R236 ;  /* 0x0000000400f07825 */ /* 0x008fe200078e02ec */
[----:B--2---:R-:W-:Y:S04]  /*80d40*/  @P3 STG.E [R232.64], R244 ;  /* 0x000000f4e8003986 */ /* 0x004fe8000c101904 */
[----:B------:R-:W2:Y:S04]  /*80d50*/  LDL.LU R231, [R1+0x16c] ;  /* 0x00016c0001e77983 */ /* 0x000ea80000300800 */
[----:B------:R-:W-:Y:S04]  /*80d60*/  @P5 STG.E [R240.64], R245 ;  /* 0x000000f5f0005986 */ /* 0x000fe8000c101904 */
[----:B------:R-:W3:Y:S04]  /*80d70*/  LDL.LU R248, [R1+0x228] ;  /* 0x0002280001f87983 */ /* 0x000ee80000300800 */
[----:B------:R1:W-:Y:S04]  /*80d80*/  @P6 STG.E [R242.64], R249 ;  /* 0x000000f9f2006986 */ /* 0x0003e8000c101904 */
[----:B-1----:R-:W3:Y:S01]  /*80d90*/  LDL.LU R249, [R1+0x2244] ;  /* 0x0022440001f97983 */ /* 0x002ee20000300800 */
[----:B------:R-:W-:-:S02]  /*80da0*/  ISETP.LT.AND P1, PT, R250, c[0x0][0x178], !P1 ;  /* 0x00005e00fa007a0c */ /* 0x000fc40004f21270 */
[----:B------:R-:W-:Y:S02]  /*80db0*/  ISETP.LT.AND P2, PT, R211, c[0x0][0x178], !P0 ;  /* 0x00005e00d3007a0c */ /* 0x000fe40004741270 */
[C---:B------:R-:W-:Y:S01]  /*80dc0*/  IADD3 R3, R0.reuse, c[0x0][0x198], RZ ;  /* 0x0000660000037a10 */ /* 0x040fe20007ffe0ff */
[----:B------:R-:W-:Y:S01]  /*80dd0*/  IMAD.WIDE R232, R0, 0x4, R204 ;  /* 0x0000000400e87825 */ /* 0x000fe200078e02cc */
[----:B------:R-:W-:Y:S01]  /*80de0*/  ISETP.LT.AND P3, PT, R187, c[0x0][0x178], !P0 ;  /* 0x00005e00bb007a0c */ /* 0x000fe20004761270 */
[----:B------:R-:W3:Y:S01]  /*80df0*/  LDL.LU R244, [R1+0x2248] ;  /* 0x0022480001f47983 */ /* 0x000ee20000300800 */
[----:B------:R-:W-:Y:S02]  /*80e00*/  ISETP.LT.AND P5, PT, R251, c[0x0][0x178], !P0 ;  /* 0x00005e00fb007a0c */ /* 0x000fe400047a1270 */
[----:B------:R-:W-:Y:S01]  /*80e10*/  ISETP.LT.AND P0, PT, R250, c[0x0][0x178], !P0 ;  /* 0x00005e00fa007a0c */ /* 0x000fe20004701270 */
[C---:B------:R-:W-:Y:S01]  /*80e20*/  IMAD.WIDE R240, R3.reuse, 0x4, R238 ;  /* 0x0000000403f07825 */ /* 0x040fe200078e02ee */
[----:B------:R-:W3:Y:S03]  /*80e30*/  LDL.LU R245, [R1+0x178] ;  /* 0x0001780001f57983 */ /* 0x000ee60000300800 */
[C---:B------:R-:W-:Y:S01]  /*80e40*/  IMAD.WIDE R242, R3.reuse, 0x4, R236 ;  /* 0x0000000403f27825 */ /* 0x040fe200078e02ec */
[----:B----4-:R1:W-:Y:S04]  /*80e50*/  @P1 STG.E [R232.64], R234 ;  /* 0x000000eae8001986 */ /* 0x0103e8000c101904 */
[----:B------:R4:W-:Y:S04]  /*80e60*/  @P2 STG.E [R240.64], R246 ;  /* 0x000000f6f0002986 */ /* 0x0009e8000c101904 */
[----:B------:R4:W-:Y:S01]  /*80e70*/  @P3 STG.E [R242.64], R247 ;  /* 0x000000f7f2003986 */ /* 0x0009e2000c101904 */
[----:B-1----:R-:W-:-:S04]  /*80e80*/  IMAD.WIDE R232, R3, 0x4, R206 ;  /* 0x0000000403e87825 */ /* 0x002fc800078e02ce */
[----:B----4-:R-:W-:Y:S01]  /*80e90*/  IMAD.WIDE R240, R3, 0x4, R204 ;  /* 0x0000000403f07825 */ /* 0x010fe200078e02cc */
[----:B------:R-:W4:Y:S04]  /*80ea0*/  LDL.LU R246, [R1+0x22c] ;  /* 0x00022c0001f67983 */ /* 0x000f280000300800 */
[----:B------:R-:W4:Y:S01]  /*80eb0*/  LDL.LU R247, [R1+0x1cc] ;  /* 0x0001cc0001f77983 */ /* 0x000f220000300800 */
[----:B------:R-:W-:Y:S02]  /*80ec0*/  ISETP.LT.AND P6, PT, R211, c[0x0][0x178], !P4 ;  /* 0x00005e00d3007a0c */ /* 0x000fe400067c1270 */
[----:B------:R-:W-:-:S05]  /*80ed0*/  IADD3 R0, R3, c[0x0][0x198], RZ ;  /* 0x0000660003007a10 */ /* 0x000fca0007ffe0ff */
[----:B------:R-:W-:Y:S01]  /*80ee0*/  IMAD.WIDE R242, R0, 0x4, R238 ;  /* 0x0000000400f27825 */ /* 0x000fe200078e02ee */
[----:B--2---:R1:W-:Y:S04]  /*80ef0*/  @P5 STG.E [R232.64], R231 ;  /* 0x000000e7e8005986 */ /* 0x0043e8000c101904 */
[----:B------:R2:W-:Y:S01]  /*80f00*/  @P0 STG.E [R240.64], R235 ;  /* 0x000000ebf0000986 */ /* 0x0005e2000c101904 */
[----:B---3--:R-:W-:-:S03]  /*80f10*/  ISETP.GE.AND P2, PT, R249, c[0x0][0x17c], PT ;  /* 0x00005f00f9007a0c */ /* 0x008fc60003f46270 */
[----:B------:R-:W3:Y:S04]  /*80f20*/  LDL.LU R249, [R1+0x1ac] ;  /* 0x0001ac0001f97983 */ /* 0x000ee80000300800 */
[----:B-1----:R-:W3:Y:S04]  /*80f30*/  LDL.LU R231, [R1+0x17c] ;  /* 0x00017c0001e77983 */ /* 0x002ee80000300800 */
[----:B--2---:R-:W2:Y:S04]  /*80f40*/  LDL.LU R240, [R1+0x1c8] ;  /* 0x0001c80001f07983 */ /* 0x004ea80000300800 */
[----:B------:R-:W3:Y:S04]  /*80f50*/  LDL.LU R241, [R1+0x1a8] ;  /* 0x0001a80001f17983 */ /* 0x000ee80000300800 */
[----:B------:R1:W-:Y:S04]  /*80f60*/  @P6 STG.E [R242.64], R248 ;  /* 0x000000f8f2006986 */ /* 0x0003e8000c101904 */
[----:B-1----:R-:W4:Y:S01]  /*80f70*/  LDL.LU R248, [R1+0x2250] ;  /* 0x0022500001f87983 */ /* 0x002f220000300800 */
[----:B------:R-:W-:Y:S01]  /*80f80*/  ISETP.LT.AND P1, PT, R187, c[0x0][0x178], !P4 ;  /* 0x00005e00bb007a0c */ /* 0x000fe20006721270 */
[----:B------:R-:W-:Y:S01]  /*80f90*/  IMAD.WIDE R232, R0, 0x4, R236 ;  /* 0x0000000400e87825 */ /* 0x000fe200078e02ec */
[----:B------:R-:W-:Y:S01]  /*80fa0*/  ISETP.LT.AND P3, PT, R251, c[0x0][0x178], !P4 ;  /* 0x00005e00fb007a0c */ /* 0x000fe20006761270 */
[----:B------:R-:W4:Y:S01]  /*80fb0*/  LDL.LU R242, [R1+0x280] ;  /* 0x0002800001f27983 */ /* 0x000f220000300800 */
[----:B------:R-:W-:Y:S01]  /*80fc0*/  ISETP.GE.AND P0, PT, R244, c[0x0][0x17c], PT ;  /* 0x00005f00f4007a0c */ /* 0x000fe20003f06270 */
[C---:B------:R-:W-:Y:S01]  /*80fd0*/  IMAD.WIDE R234, R0.reuse, 0x4, R206 ;  /* 0x0000000400ea7825 */ /* 0x040fe200078e02ce */
[----:B------:R-:W-:Y:S01]  /*80fe0*/  IADD3 R3, R0, c[0x0][0x198], RZ ;  /* 0x0000660000037a10 */ /* 0x000fe20007ffe0ff */
[----:B------:R-:W4:Y:S01]  /*80ff0*/  LDL.LU R243, [R1+0x250] ;  /* 0x0002500001f37983 */ /* 0x000f220000300800 */
[----:B------:R-:W-:-:S03]  /*81000*/  ISETP.LT.AND P4, PT, R250, c[0x0][0x178], !P4 ;  /* 0x00005e00fa007a0c */ /* 0x000fc60006781270 */
[----:B------:R-:W4:Y:S01]  /*81010*/  LDL.LU R244, [R1+0x240] ;  /* 0x0002400001f47983 */ /* 0x000f220000300800 */
[----:B------:R-:W-:Y:S02]  /*81020*/  ISETP.LT.AND P5, PT, R211, c[0x0][0x178], !P2 ;  /* 0x00005e00d3007a0c */ /* 0x000fe400057a1270 */
[----:B------:R-:W-:Y:S01]  /*81030*/  ISETP.LT.AND P6, PT, R187, c[0x0][0x178], !P2 ;  /* 0x00005e00bb007a0c */ /* 0x000fe200057c1270 */
[----:B--2---:R1:W-:Y:S02]  /*81040*/  @P1 STG.E [R232.64], R240 ;  /* 0x000000f0e8001986 */ /* 0x0043e4000c101904 */
[----:B-1----:R-:W-:Y:S02]  /*81050*/  IMAD.WIDE R232, R0, 0x4, R204 ;  /* 0x0000000400e87825 */ /* 0x002fe400078e02cc */
[----:B------:R-:W2:Y:S04]  /*81060*/  LDL.LU R0, [R1+0x224c] ;  /* 0x00224c0001007983 */ /* 0x000ea80000300800 */
[----:B---3--:R1:W-:Y:S01]  /*81070*/  @P3 STG.E [R234.64], R241 ;  /* 0x000000f1ea003986 */ /* 0x0083e2000c101904 */
[----:B------:R-:W-:-:S02]  /*81080*/  ISETP.LT.AND P3, PT, R251, c[0x0][0x178], !P2 ;  /* 0x00005e00fb007a0c */ /* 0x000fc40005761270 */
[----:B------:R-:W-:Y:S01]  /*81090*/  ISETP.LT.AND P2, PT, R250, c[0x0][0x178], !P2 ;  /* 0x00005e00fa007a0c */ /* 0x000fe20005741270 */
[----:B------:R3:W-:Y:S01]  /*810a0*/  @P4 STG.E [R232.64], R245 ;  /* 0x000000f5e8004986 */ /* 0x0007e2000c101904 */
[----:B-1----:R-:W-:-:S04]  /*810b0*/  IMAD.WIDE R234, R3, 0x4, R238 ;  /* 0x0000000403ea7825 */ /* 0x002fc800078e02ee */
[C---:B------:R-:W-:Y:S01]  /*810c0*/  IMAD.WIDE R240, R3.reuse, 0x4, R236 ;  /* 0x0000000403f07825 */ /* 0x040fe200078e02ec */
[----:B----4-:R1:W-:Y:S04]  /*810d0*/  @P5 STG.E [R234.64], R246 ;  /* 0x000000f6ea005986 */ /* 0x0103e8000c101904 */
[----:B---3--:R-:W3:Y:S01]  /*810e0*/  LDL.LU R245, [R1+0x210] ;  /* 0x0002100001f57983 */ /* 0x008ee20000300800 */
[----:B------:R-:W-:-:S03]  /*810f0*/  IMAD.WIDE R232, R3, 0x4, R206 ;  /* 0x0000000403e87825 */ /* 0x000fc600078e02ce */
[----:B------:R4:W-:Y:S04]  /*81100*/  @P6 STG.E [R240.64], R247 ;  /* 0x000000f7f0006986 */ /* 0x0009e8000c101904 */
[----:B-1----:R-:W3:Y:S01]  /*81110*/  LDL.LU R246, [R1+0x284] ;  /* 0x0002840001f67983 */ /* 0x002ee20000300800 */
[----:B------:R-:W-:-:S03]  /*81120*/  IMAD.WIDE R234, R3, 0x4, R204 ;  /* 0x0000000403ea7825 */ /* 0x000fc600078e02cc */
[----:B----4-:R-:W4:Y:S04]  /*81130*/  LDL.LU R247, [R1+0x254] ;  /* 0x0002540001f77983 */ /* 0x010f280000300800 */
[----:B------:R1:W-:Y:S01]  /*81140*/  @P3 STG.E [R232.64], R249 ;  /* 0x000000f9e8003986 */ /* 0x0003e2000c101904 */
[----:B------:R-:W-:-:S03]  /*81150*/  ISETP.GE.AND P3, PT, R248, c[0x0][0x17c], PT ;  /* 0x00005f00f8007a0c */ /* 0x000fc60003f66270 */
[----:B------:R1:W-:Y:S04]  /*81160*/  @P2 STG.E [R234.64], R231 ;  /* 0x000000e7ea002986 */ /* 0x0003e8000c101904 */
[----:B-1----:R-:W4:Y:S04]  /*81170*/  LDL.LU R249, [R1+0x244] ;  /* 0x0002440001f97983 */ /* 0x002f280000300800 */
[----:B------:R-:W4:Y:S04]  /*81180*/  LDL.LU R231, [R1+0x214] ;  /* 0x0002140001e77983 */ /* 0x000f280000300800 */
[----:B------:R-:W4:Y:S01]  /*81190*/  LDL.LU R248, [R1+0x2e0] ;  /* 0x0002e00001f87983 */ /* 0x000f220000300800 */
[----:B------:R-:W-:-:S02]  /*811a0*/  ISETP.LT.AND P4, PT, R211, c[0x0][0x178], !P0 ;  /* 0x00005e00d3007a0c */ /* 0x000fc40004781270 */
[----:B------:R-:W-:Y:S02]  /*811b0*/  IADD3 R3, R3, c[0x0][0x198], RZ ;  /* 0x0000660003037a10 */ /* 0x000fe40007ffe0ff */
[----:B------:R-:W-:Y:S02]  /*811c0*/  ISETP.LT.AND P5, PT, R187, c[0x0][0x178], !P0 ;  /* 0x00005e00bb007a0c */ /* 0x000fe400047a1270 */
[----:B------:R-:W-:Y:S01]  /*811d0*/  ISETP.LT.AND P6, PT, R251, c[0x0][0x178], !P0 ;  /* 0x00005e00fb007a0c */ /* 0x000fe200047c1270 */
[----:B------:R-:W-:Y:S01]  /*811e0*/  IMAD.WIDE R240, R3, 0x4, R238 ;  /* 0x0000000403f07825 */ /* 0x000fe200078e02ee */
[----:B------:R-:W-:-:S03]  /*811f0*/  ISETP.LT.AND P0, PT, R250, c[0x0][0x178], !P0 ;  /* 0x00005e00fa007a0c */ /* 0x000fc60004701270 */
[C---:B------:R-:W-:Y:S02]  /*81200*/  IMAD.WIDE R232, R3.reuse, 0x4, R236 ;  /* 0x0000000403e87825 */ /* 0x040fe400078e02ec */
[----:B------:R-:W-:Y:S02]  /*81210*/  @P4 STG.E [R240.64], R242 ;  /* 0x000000f2f0004986 */ /* 0x000fe4000c101904 */
[----:B------:R-:W-:Y:S02]  /*81220*/  IMAD.WIDE R234, R3, 0x4, R206 ;  /* 0x0000000403ea7825 */ /* 0x000fe400078e02ce */
[----:B------:R1:W-:Y:S04]  /*81230*/  @P5 STG.E [R232.64], R243 ;  /* 0x000000f3e8005986 */ /* 0x0003e8000c101904 */
[----:B------:R1:W-:Y:S01]  /*81240*/  @P6 STG.E [R234.64], R244 ;  /* 0x000000f4ea006986 */ /* 0x0003e2000c101904 */
[----:B------:R-:W-:-:S03]  /*81250*/  ISETP.LT.AND P6, PT, R211, c[0x0][0x178], !P3 ;  /* 0x00005e00d3007a0c */ /* 0x000fc60005fc1270 */
[----:B-1----:R-:W4:Y:S01]  /*81260*/  LDL.LU R243, [R1+0x2254] ;  /* 0x0022540001f37983 */ /* 0x002f220000300800 */
[----:B------:R-:W-:-:S03]  /*81270*/  IMAD.WIDE R234, R3, 0x4, R204 ;  /* 0x0000000403ea7825 */ /* 0x000fc600078e02cc */
[----:B------:R-:W4:Y:S01]  /*81280*/  LDL.LU R242, [R1+0x2258] ;  /* 0x0022580001f27983 */ /* 0x000f220000300800 */
[----:B--2---:R-:W-:-:S04]  /*81290*/  ISETP.GE.AND P1, PT, R0, c[0x0][0x17c], PT ;  /* 0x00005f0000007a0c */ /* 0x004fc80003f26270 */
[----:B------:R-:W-:Y:S02]  /*812a0*/  ISETP.LT.AND P2, PT, R211, c[0x0][0x178], !P1 ;  /* 0x00005e00d3007a0c */ /* 0x000fe40004f41270 */
[----:B------:R-:W-:Y:S02]  /*812b0*/  ISETP.LT.AND P4, PT, R187, c[0x0][0x178], !P1 ;  /* 0x00005e00bb007a0c */ /* 0x000fe40004f81270 */
[----:B------:R-:W-:Y:S02]  /*812c0*/  IADD3 R0, R3, c[0x0][0x198], RZ ;  /* 0x0000660003007a10 */ /* 0x000fe40007ffe0ff */
[----:B------:R-:W-:Y:S02]  /*812d0*/  ISETP.LT.AND P5, PT, R251, c[0x0][0x178], !P1 ;  /* 0x00005e00fb007a0c */ /* 0x000fe40004fa1270 */
[----:B------:R-:W-:Y:S01]  /*812e0*/  ISETP.LT.AND P1, PT, R250, c[0x0][0x178], !P1 ;  /* 0x00005e00fa007a0c */ /* 0x000fe20004f21270 */
[C---:B------:R-:W-:Y:S01]  /*812f0*/  IMAD.WIDE R240, R0.reuse, 0x4, R238 ;  /* 0x0000000400f07825 */ /* 0x040fe200078e02ee */
[----:B------:R-:W-:-:S03]  /*81300*/  IADD3 R3, R0, c[0x0][0x198], RZ ;  /* 0x0000660000037a10 */ /* 0x000fc60007ffe0ff */
[C---:B------:R-:W-:Y:S01]  /*81310*/  IMAD.WIDE R232, R0.reuse, 0x4, R236 ;  /* 0x0000000400e87825 */ /* 0x040fe200078e02ec */
[----:B---3--:R1:W-:Y:S04]  /*81320*/  @P0 STG.E [R234.64], R245 ;  /* 0x000000f5ea000986 */ /* 0x0083e8000c101904 */
[----:B------:R2:W-:Y:S01]  /*81330*/  @P2 STG.E [R240.64], R246 ;  /* 0x000000f6f0002986 */ /* 0x0005e2000c101904 */
[----:B-1----:R-:W-:-:S03]  /*81340*/  IMAD.WIDE R234, R0, 0x4, R204 ;  /* 0x0000000400ea7825 */ /* 0x002fc600078e02cc */
[----:B------:R-:W3:Y:S04]  /*81350*/  LDL.LU R245, [R1+0x230] ;  /* 0x0002300001f57983 */ /* 0x000ee80000300800 */
[----:B----4-:R1:W-:Y:S01]  /*81360*/  @P4 STG.E [R232.64], R247 ;  /* 0x000000f7e8004986 */ /* 0x0103e2000c101904 */
[----:B--2---:R-:W-:-:S03]  /*81370*/  IMAD.WIDE R240, R3, 0x4, R238 ;  /* 0x0000000403f07825 */ /* 0x004fc600078e02ee */
[----:B------:R-:W2:Y:S01]  /*81380*/  LDL.LU R246, [R1+0x2e4] ;  /* 0x0002e40001f67983 */ /* 0x000ea20000300800 */
[----:B-1----:R-:W-:-:S03]  /*81390*/  IMAD.WIDE R232, R0, 0x4, R206 ;  /* 0x0000000400e87825 */ /* 0x002fc600078e02ce */
[----:B------:R-:W4:Y:S04]  /*813a0*/  LDL.LU R247, [R1+0x294] ;  /* 0x0002940001f77983 */ /* 0x000f280000300800 */
[----:B------:R1:W-:Y:S04]  /*813b0*/  @P5 STG.E [R232.64], R249 ;  /* 0x000000f9e8005986 */ /* 0x0003e8000c101904 */
[----:B------:R1:W-:Y:S04]  /*813c0*/  @P1 STG.E [R234.64], R231 ;  /* 0x000000e7ea001986 */ /* 0x0003e8000c101904 */
[----:B------:R1:W-:Y:S04]  /*813d0*/  @P6 STG.E [R240.64], R248 ;  /* 0x000000f8f0006986 */ /* 0x0003e8000c101904 */
[----:B-1----:R-:W2:Y:S04]  /*813e0*/  LDL.LU R249, [R1+0x264] ;  /* 0x0002640001f97983 */ /* 0x002ea80000300800 */
[----:B------:R-:W2:Y:S04]  /*813f0*/  LDL.LU R231, [R1+0x234] ;  /* 0x0002340001e77983 */ /* 0x000ea80000300800 */
[----:B------:R-:W2:Y:S04]  /*81400*/  LDL.LU R240, [R1+0x290] ;  /* 0x0002900001f07983 */ /* 0x000ea80000300800 */
[----:B------:R-:W3:Y:S04]  /*81410*/  LDL.LU R241, [R1+0x260] ;  /* 0x0002600001f17983 */ /* 0x000ee80000300800 */
[----:B------:R-:W3:Y:S01]  /*81420*/  LDL.LU R248, [R1+0x2260] ;  /* 0x0022600001f87983 */ /* 0x000ee20000300800 */
[----:B------:R-:W-:Y:S01]  /*81430*/  ISETP.LT.AND P0, PT, R187, c[0x0][0x178], !P3 ;  /* 0x00005e00bb007a0c */ /* 0x000fe20005f01270 */
[C---:B------:R-:W-:Y:S01]  /*81440*/  IMAD.WIDE R232, R3.reuse, 0x4, R236 ;  /* 0x0000000403e87825 */ /* 0x040fe200078e02ec */
[----:B------:R-:W-:-:S03]  /*81450*/  IADD3 R0, R3, c[0x0][0x198], RZ ;  /* 0x0000660003007a10 */ /* 0x000fc60007ffe0ff */
[----:B------:R-:W-:Y:S01]  /*81460*/  IMAD.WIDE R234, R3, 0x4, R206 ;  /* 0x0000000403ea7825 */ /* 0x000fe200078e02ce */
[----:B------:R-:W-:Y:S02]  /*81470*/  ISETP.GE.AND P2, PT, R243, c[0x0][0x17c], PT ;  /* 0x00005f00f3007a0c */ /* 0x000fe40003f46270 */
[----:B------:R-:W-:Y:S02]  /*81480*/  ISETP.GE.AND P1, PT, R242, c[0x0][0x17c], PT ;  /* 0x00005f00f2007a0c */ /* 0x000fe40003f26270 */
[----:B------:R-:W4:Y:S01]  /*81490*/  LDL.LU R242, [R1+0x340] ;  /* 0x0003400001f27983 */ /* 0x000f220000300800 */
[----:B------:R-:W-:-:S03]  /*814a0*/  ISETP.LT.AND P4, PT, R251, c[0x0][0x178], !P3 ;  /* 0x00005e00fb007a0c */ /* 0x000fc60005f81270 */
[----:B------:R-:W4:Y:S04]  /*814b0*/  LDL.LU R243, [R1+0x300] ;  /* 0x0003000001f37983 */ /* 0x000f280000300800 */
[----:B------:R-:W4:Y:S01]  /*814c0*/  LDL.LU R244, [R1+0x2a0] ;  /* 0x0002a00001f47983 */ /* 0x000f220000300800 */
[----:B------:R-:W-:Y:S02]  /*814d0*/  ISETP.LT.AND P3, PT, R250, c[0x0][0x178], !P3 ;  /* 0x00005e00fa007a0c */ /* 0x000fe40005f61270 */
[----:B------:R-:W-:Y:S02]  /*814e0*/  ISETP.LT.AND P5, PT, R211, c[0x0][0x178], !P2 ;  /* 0x00005e00d3007a0c */ /* 0x000fe400057a1270 */
[----:B------:R-:W-:Y:S01]  /*814f0*/  ISETP.LT.AND P6, PT, R187, c[0x0][0x178], !P2 ;  /* 0x00005e00bb007a0c */ /* 0x000fe200057c1270 */
[----:B--2---:R1:W-:Y:S02]  /*81500*/  @P0 STG.E [R232.64], R240 ;  /* 0x000000f0e8000986 */ /* 0x0043e4000c101904 */
[----:B-1----:R-:W-:-:S02]  /*81510*/  IMAD.WIDE R232, R3, 0x4, R204 ;  /* 0x0000000403e87825 */ /* 0x002fc400078e02cc */
[----:B------:R-:W2:Y:S04]  /*81520*/  LDL.LU R3, [R1+0x225c] ;  /* 0x00225c0001037983 */ /* 0x000ea80000300800 */
[----:B---3--:R1:W-:Y:S01]  /*81530*/  @P4 STG.E [R234.64], R241 ;  /* 0x000000f1ea004986 */ /* 0x0083e2000c101904 */
[----:B------:R-:W-:Y:S02]  /*81540*/  ISETP.LT.AND P4, PT, R251, c[0x0][0x178], !P2 ;  /* 0x00005e00fb007a0c */ /* 0x000fe40005781270 */
[----:B------:R-:W-:Y:S01]  /*81550*/  ISETP.LT.AND P2, PT, R250, c[0x0][0x178], !P2 ;  /* 0x00005e00fa007a0c */ /* 0x000fe20005741270 */
[----:B------:R3:W-:Y:S01]  /*81560*/  @P3 STG.E [R232.64], R245 ;  /* 0x000000f5e8003986 */ /* 0x0007e2000c101904 */
[----:B-1----:R-:W-:-:S04]  /*81570*/  IMAD.WIDE R234, R0, 0x4, R238 ;  /* 0x0000000400ea7825 */ /* 0x002fc800078e02ee */
[C---:B------:R-:W-:Y:S01]  /*81580*/  IMAD.WIDE R240, R0.reuse, 0x4, R236 ;  /* 0x0000000400f07825 */ /* 0x040fe200078e02ec */
[----:B------:R1:W-:Y:S03]  /*81590*/  @P5 STG.E [R234.64], R246 ;  /* 0x000000f6ea005986 */ /* 0x0003e6000c101904 */
[C---:B---3--:R-:W-:Y:S01]  /*815a0*/  IMAD.WIDE R232, R0.reuse, 0x4, R206 ;  /* 0x0000000400e87825 */ /* 0x048fe200078e02ce */
[----:B------:R-:W3:Y:S04]  /*815b0*/  LDL.LU R245, [R1+0x150] ;  /* 0x0001500001f57983 */ /* 0x000ee80000300800 */
[----:B----4-:R4:W-:Y:S04]  /*815c0*/  @P6 STG.E [R240.64], R247 ;  /* 0x000000f7f0006986 */ /* 0x0109e8000c101904 */
[----:B-1----:R-:W3:Y:S01]  /*815d0*/  LDL.LU R246, [R1+0x344] ;  /* 0x0003440001f67983 */ /* 0x002ee20000300800 */
[----:B------:R-:W-:-:S03]  /*815e0*/  IMAD.WIDE R234, R0, 0x4, R204 ;  /* 0x0000000400ea7825 */ /* 0x000fc600078e02cc */
[----:B------:R1:W-:Y:S04]  /*815f0*/  @P4 STG.E [R232.64], R249 ;  /* 0x000000f9e8004986 */ /* 0x0003e8000c101904 */
[----:B----4-:R-:W4:Y:S01]  /*81600*/  LDL.LU R247, [R1+0x304] ;  /* 0x0003040001f77983 */ /* 0x010f220000300800 */
[----:B------:R-:W-:-:S03]  /*81610*/  ISETP.GE.AND P4, PT, R248, c[0x0][0x17c], PT ;  /* 0x00005f00f8007a0c */ /* 0x000fc60003f86270 */
[----:B------:R1:W-:Y:S04]  /*81620*/  @P2 STG.E [R234.64], R231 ;  /* 0x000000e7ea002986 */ /* 0x0003e8000c101904 */
[----:B-1----:R-:W4:Y:S04]  /*81630*/  LDL.LU R249, [R1+0x2a4] ;  /* 0x0002a40001f97983 */ /* 0x002f280000300800 */
[----:B------:R-:W4:Y:S04]  /*81640*/  LDL.LU R231, [R1+0x154] ;  /* 0x0001540001e77983 */ /* 0x000f280000300800 */
[----:B------:R-:W4:Y:S01]  /*81650*/  LDL.LU R248, [R1+0x390] ;  /* 0x0003900001f87983 */ /* 0x000f220000300800 */
        /* <DEDUP_REMOVED lines=22> */
[C---:B---3--:R-:W-:Y:S02]  /*817c0*/  IMAD.WIDE R234, R0.reuse, 0x4, R238 ;  /* 0x0000000400ea7825 */ /* 0x048fe400078e02ee */
[----:B------:R1:W-:Y:S04]  /*817d0*/  @P1 STG.E [R232.64], R245 ;  /* 0x000000f5e8001986 */ /* 0x0003e8000c101904 */
[----:B------:R3:W-:Y:S04]  /*817e0*/  @P2 STG.E [R234.64], R246 ;  /* 0x000000f6ea002986 */ /* 0x0007e8000c101904 */
[----:B----4-:R4:W-:Y:S01]  /*817f0*/  @P3 STG.E [R240.64], R247 ;  /* 0x000000f7f0003986 */ /* 0x0109e2000c101904 */
[----:B-1----:R-:W-:-:S03]  /*81800*/  IMAD.WIDE R232, R0, 0x4, R206 ;  /* 0x0000000400e87825 */ /* 0x002fc600078e02ce */
[----:B------:R-:W2:Y:S01]  /*81810*/  LDL.LU R242, [R1+0x2268] ;  /* 0x0022680001f27983 */ /* 0x000ea20000300800 */
[----:B---3--:R-:W-:-:S03]  /*81820*/  IMAD.WIDE R234, R0, 0x4, R204 ;  /* 0x0000000400ea7825 */ /* 0x008fc600078e02cc */
[----:B------:R-:W3:Y:S01]  /*81830*/  LDL.LU R245, [R1+0x2d0] ;  /* 0x0002d00001f57983 */ /* 0x000ee20000300800 */
[----:B----4-:R-:W-:-:S03]  /*81840*/  IMAD.WIDE R240, R3, 0x4, R238 ;  /* 0x0000000403f07825 */ /* 0x010fc600078e02ee */
[----:B------:R-:W4:Y:S04]  /*81850*/  LDL.LU R246, [R1+0x394] ;  /* 0x0003940001f67983 */ /* 0x000f280000300800 */
[----:B------:R-:W3:Y:S04]  /*81860*/  LDL.LU R247, [R1+0x374] ;  /* 0x0003740001f77983 */ /* 0x000ee80000300800 */
[----:B------:R1:W-:Y:S04]  /*81870*/  @P5 STG.E [R232.64], R249 ;  /* 0x000000f9e8005986 */ /* 0x0003e8000c101904 */
[----:B------:R1:W-:Y:S04]  /*81880*/  @P0 STG.E [R234.64], R231 ;  /* 0x000000e7ea000986 */ /* 0x0003e8000c101904 */
[----:B------:R1:W-:Y:S04]  /*81890*/  @P6 STG.E [R240.64], R248 ;  /* 0x000000f8f0006986 */ /* 0x0003e8000c101904 */
[----:B-1----:R-:W3:Y:S04]  /*818a0*/  LDL.LU R249, [R1+0x324] ;  /* 0x0003240001f97983 */ /* 0x002ee80000300800 */
[----:B------:R-:W3:Y:S04]  /*818b0*/  LDL.LU R231, [R1+0x2d4] ;  /* 0x0002d40001e77983 */ /* 0x000ee80000300800 */
[----:B------:R-:W3:Y:S04]  /*818c0*/  LDL.LU R240, [R1+0x370] ;  /* 0x0003700001f07983 */ /* 0x000ee80000300800 */
[----:B------:R-:W4:Y:S04]  /*818d0*/  LDL.LU R241, [R1+0x320] ;  /* 0x0003200001f17983 */ /* 0x000f280000300800 */
[----:B------:R-:W4:Y:S01]  /*818e0*/  LDL.LU R248, [R1+0x2270] ;  /* 0x0022700001f87983 */ /* 0x000f220000300800 */
[----:B------:R-:W-:-:S02]  /*818f0*/  ISETP.LT.AND P1, PT, R187, c[0x0][0x178], !P4 ;  /* 0x00005e00bb007a0c */ /* 0x000fc40006721270 */
[----:B------:R-:W-:Y:S01]  /*81900*/  ISETP.LT.AND P3, PT, R251, c[0x0][0x178], !P4 ;  /* 0x00005e00fb007a0c */ /* 0x000fe20006761270 */
[----:B------:R-:W-:-:S04]  /*81910*/  IMAD.WIDE R234, R3, 0x4, R236 ;  /* 0x0000000403ea7825 */ /* 0x000fc800078e02ec */
[C---:B------:R-:W-:Y:S01]  /*81920*/  IMAD.WIDE R232, R3.reuse, 0x4, R206 ;  /* 0x0000000403e87825 */ /* 0x040fe200078e02ce */
[----:B------:R-:W-:Y:S02]  /*81930*/  IADD3 R0, R3, c[0x0][0x198], RZ ;  /* 0x0000660003007a10 */ /* 0x000fe40007ffe0ff */
[----:B------:R-:W-:Y:S02]  /*81940*/  ISETP.LT.AND P4, PT, R250, c[0x0][0x178], !P4 ;  /* 0x00005e00fa007a0c */ /* 0x000fe40006781270 */
[----:B--2---:R-:W-:-:S04]  /*81950*/  ISETP.GE.AND P2, PT, R243, c[0x0][0x17c], PT ;  /* 0x00005f00f3007a0c */ /* 0x004fc80003f46270 */
[----:B------:R-:W-:Y:S02]  /*81960*/  ISETP.LT.AND P5, PT, R211, c[0x0][0x178], !P2 ;  /* 0x00005e00d3007a0c */ /* 0x000fe400057a1270 */
[----:B------:R-:W-:Y:S02]  /*81970*/  ISETP.GE.AND P0, PT, R242, c[0x0][0x17c], PT ;  /* 0x00005f00f2007a0c */ /* 0x000fe40003f06270 */
[----:B------:R-:W2:Y:S04]  /*81980*/  LDL.LU R242, [R1+0x288] ;  /* 0x0002880001f27983 */ /* 0x000ea80000300800 */
[----:B------:R-:W2:Y:S04]  /*81990*/  LDL.LU R243, [R1+0x258] ;  /* 0x0002580001f37983 */ /* 0x000ea80000300800 */
[----:B------:R-:W2:Y:S01]  /*819a0*/  LDL.LU R244, [R1+0x248] ;  /* 0x0002480001f47983 */ /* 0x000ea20000300800 */
[----:B------:R-:W-:-:S03]  /*819b0*/  ISETP.LT.AND P6, PT, R187, c[0x0][0x178], !P2 ;  /* 0x00005e00bb007a0c */ /* 0x000fc600057c1270 */
[----:B---3--:R-:W-:Y:S04]  /*819c0*/  @P1 STG.E [R234.64], R240 ;  /* 0x000000f0ea001986 */ /* 0x008fe8000c101904 */
[----:B----4-:R1:W-:Y:S02]  /*819d0*/  @P3 STG.E [R232.64], R241 ;  /* 0x000000f1e8003986 */ /* 0x0103e4000c101904 */
[----:B-1----:R-:W-:Y:S02]  /*819e0*/  IMAD.WIDE R232, R3, 0x4, R204 ;  /* 0x0000000403e87825 */ /* 0x002fe400078e02cc */
[----:B------:R-:W3:Y:S01]  /*819f0*/  LDL.LU R3, [R1+0x226c] ;  /* 0x00226c0001037983 */ /* 0x000ee20000300800 */
        /* <DEDUP_REMOVED lines=9> */
[----:B----4-:R-:W4:Y:S01]  /*81a90*/  LDL.LU R246, [R1+0x28c] ;  /* 0x00028c0001f67983 */ /* 0x010f220000300800 */
[----:B------:R-:W-:-:S03]  /*81aa0*/  IMAD.WIDE R234, R0, 0x4, R206 ;  /* 0x0000000400ea7825 */ /* 0x000fc600078e02ce */
[----:B------:R-:W4:Y:S04]  /*81ab0*/  LDL.LU R247, [R1+0x25c] ;  /* 0x00025c0001f77983 */ /* 0x000f280000300800 */
[----:B------:R1:W-:Y:S01]  /*81ac0*/  @P3 STG.E [R234.64], R249 ;  /* 0x000000f9ea003986 */ /* 0x0003e2000c101904 */
        /* <DEDUP_REMOVED lines=9> */
[----:B---3--:R-:W-:Y:S02]  /*81b60*/  ISETP.GE.AND P1, PT, R3, c[0x0][0x17c], PT ;  /* 0x00005f0003007a0c */ /* 0x008fe40003f26270 */
[----:B------:R-:W-:-:S05]  /*81b70*/  IADD3 R3, R0, c[0x0][0x198], RZ ;  /* 0x0000660000037a10 */ /* 0x000fca0007ffe0ff */
[----:B------:R-:W-:Y:S01]  /*81b80*/  IMAD.WIDE R240, R3, 0x4, R238 ;  /* 0x0000000403f07825 */ /* 0x000fe200078e02ee */
[----:B------:R-:W-:-:S03]  /*81b90*/  ISETP.LT.AND P2, PT, R211, c[0x0][0x178], !P1 ;  /* 0x00005e00d3007a0c */ /* 0x000fc60004f41270 */
[----:B------:R-:W-:Y:S01]  /*81ba0*/  IMAD.WIDE R232, R3, 0x4, R236 ;  /* 0x0000000403e87825 */ /* 0x000fe200078e02ec */
[----:B--2---:R1:W-:Y:S01]  /*81bb0*/  @P4 STG.E [R240.64], R242 ;  /* 0x000000f2f0004986 */ /* 0x0043e2000c101904 */
        /* <DEDUP_REMOVED lines=14> */
[----:B----4-:R3:W-:Y:S04]  /*81ca0*/  @P2 STG.E [R234.64], R246 ;  /* 0x000000f6ea002986 */ /* 0x0107e8000c101904 */
[----:B------:R4:W-:Y:S01]  /*81cb0*/  @P4 STG.E [R240.64], R247 ;  /* 0x000000f7f0004986 */ /* 0x0009e2000c101904 */
        /* <DEDUP_REMOVED lines=23> */
[----:B------:R-:W-:Y:S02]  /*81e30*/  ISETP.LT.AND P6, PT, R187, c[0x0][0x178], !P2 ;  /* 0x00005e00bb007a0c */ /* 0x000fe400057c1270 */
[----:B------:R-:W-:Y:S02]  /*81e40*/  ISETP.GE.AND P1, PT, R242, c[0x0][0x17c], PT ;  /* 0x00005f00f2007a0c */ /* 0x000fe40003f26270 */
[----:B------:R-:W2:Y:S04]  /*81e50*/  LDL.LU R242, [R1+0x348] ;  /* 0x0003480001f27983 */ /* 0x000ea80000300800 */
[----:B------:R-:W2:Y:S04]  /*81e60*/  LDL.LU R243, [R1+0x308] ;  /* 0x0003080001f37983 */ /* 0x000ea80000300800 */
[----:B------:R-:W2:Y:S04]  /*81e70*/  LDL.LU R244, [R1+0x2a8] ;  /* 0x0002a80001f47983 */ /* 0x000ea80000300800 */
[----:B---3--:R-:W-:Y:S04]  /*81e80*/  @P0 STG.E [R234.64], R240 ;  /* 0x000000f0ea000986 */ /* 0x008fe8000c101904 */
[----:B----4-:R1:W-:Y:S01]  /*81e90*/  @P4 STG.E [R232.64], R241 ;  /* 0x000000f1e8004986 */ /* 0x0103e2000c101904 */
[----:B------:R-:W-:Y:S01]  /*81ea0*/  ISETP.LT.AND P4, PT, R251, c[0x0][0x178], !P2 ;  /* 0x00005e00fb007a0c */ /* 0x000fe20005781270 */
[----:B-1----:R-:W-:-:S02]  /*81eb0*/  IMAD.WIDE R232, R3, 0x4, R204 ;  /* 0x0000000403e87825 */ /* 0x002fc400078e02cc */
[----:B------:R-:W3:Y:S01]  /*81ec0*/  LDL.LU R3, [R1+0x227c] ;  /* 0x00227c0001037983 */ /* 0x000ee20000300800 */
[----:B------:R-:W-:Y:S01]  /*81ed0*/  ISETP.LT.AND P2, PT, R250, c[0x0][0x178], !P2 ;  /* 0x00005e00fa007a0c */ /* 0x000fe20005741270 */
[----:B------:R-:W-:-:S04]  /*81ee0*/  IMAD.WIDE R234, R0, 0x4, R238 ;  /* 0x0000000400ea7825 */ /* 0x000fc800078e02ee */
[C---:B------:R-:W-:Y:S01]  /*81ef0*/  IMAD.WIDE R240, R0.reuse, 0x4, R236 ;  /* 0x0000000400f07825 */ /* 0x040fe200078e02ec */
[----:B------:R1:W-:Y:S04]  /*81f00*/  @P3 STG.E [R232.64], R245 ;  /* 0x000000f5e8003986 */ /* 0x0003e8000c101904 */
[----:B------:R4:W-:Y:S04]  /*81f10*/  @P5 STG.E [R234.64], R246 ;  /* 0x000000f6ea005986 */ /* 0x0009e8000c101904 */
[----:B------:R4:W-:Y:S04]  /*81f20*/  @P6 STG.E [R240.64], R247 ;  /* 0x000000f7f0006986 */ /* 0x0009e8000c101904 */
[----:B-1----:R-:W3:Y:S01]  /*81f30*/  LDL.LU R245, [R1+0x158] ;  /* 0x0001580001f57983 */ /* 0x002ee20000300800 */
        /* <DEDUP_REMOVED lines=16> */
[----:B------:R-:W-:-:S04]  /*82040*/  IMAD.WIDE R234, R0, 0x4, R236 ;  /* 0x0000000400ea7825 */ /* 0x000fc800078e02ec */
[C---:B------:R-:W-:Y:S01]  /*82050*/  IMAD.WIDE R240, R0.reuse, 0x4, R206 ;  /* 0x0000000400f07825 */ /* 0x040fe200078e02ce */
[----:B--2---:R1:W-:Y:S04]  /*82060*/  @P3 STG.E [R232.64], R242 ;  /* 0x000000f2e8003986 */ /* 0x0043e8000c101904 */
[----:B------:R2:W-:Y:S04]  /*82070*/  @P5 STG.E [R234.64], R243 ;  /* 0x000000f3ea005986 */ /* 0x0005e8000c101904 */
[----:B------:R3:W-:Y:S01]  /*82080*/  @P6 STG.E [R240.64], R244 ;  /* 0x000000f4f0006986 */ /* 0x0007e2000c101904 */
[----:B------:R-:W-:Y:S01]  /*82090*/  ISETP.LT.AND P6, PT, R211, c[0x0][0x178], !P4 ;  /* 0x00005e00d3007a0c */ /* 0x000fe200067c1270 */
[----:B-1----:R-:W-:-:S02]  /*820a0*/  IMAD.WIDE R232, R0, 0x4, R204 ;  /* 0x0000000400e87825 */ /* 0x002fc400078e02cc */
[----:B--2---:R-:W2:Y:S04]  /*820b0*/  LDL.LU R243, [R1+0x2284] ;  /* 0x0022840001f37983 */ /* 0x004ea80000300800 */
[----:B------:R-:W2:Y:S01]  /*820c0*/  LDL.LU R242, [R1+0x2288] ;  /* 0x0022880001f27983 */ /* 0x000ea20000300800 */
[----:B---3--:R-:W-:-:S04]  /*820d0*/  ISETP.GE.AND P0, PT, R3, c[0x0][0x17c], PT ;  /* 0x00005f0003007a0c */ /* 0x008fc80003f06270 */
        /* <DEDUP_REMOVED lines=25> */
[----:B------:R-:W-:Y:S01]  /*82270*/  ISETP.LT.AND P1, PT, R187, c[0x0][0x178], !P4 ;  /* 0x00005e00bb007a0c */ /* 0x000fe20006721270 */
[----:B------:R-:W-:Y:S01]  /*82280*/  IMAD.WIDE R232, R0, 0x4, R236 ;  /* 0x0000000400e87825 */ /* 0x000fe200078e02ec */
[----:B------:R-:W-:-:S02]  /*82290*/  ISETP.LT.AND P3, PT, R251, c[0x0][0x178], !P4 ;  /* 0x00005e00fb007a0c */ /* 0x000fc40006761270 */
[C---:B------:R-:W-:Y:S01]  /*822a0*/  IADD3 R3, R0.reuse, c[0x0][0x198], RZ ;  /* 0x0000660000037a10 */ /* 0x040fe20007ffe0ff */
[----:B------:R-:W-:Y:S01]  /*822b0*/  IMAD.WIDE R234, R0, 0x4, R206 ;  /* 0x0000000400ea7825 */ /* 0x000fe200078e02ce */
[----:B------:R-:W-:Y:S02]  /*822c0*/  ISETP.LT.AND P4, PT, R250, c[0x0][0x178], !P4 ;  /* 0x00005e00fa007a0c */ /* 0x000fe40006781270 */
[----:B--2---:R-:W-:Y:S02]  /*822d0*/  ISETP.GE.AND P2, PT, R243, c[0x0][0x17c], PT ;  /* 0x00005f00f3007a0c */ /* 0x004fe40003f46270 */
[----:B------:R-:W-:Y:S02]  /*822e0*/  ISETP.GE.AND P0, PT, R242, c[0x0][0x17c], PT ;  /* 0x00005f00f2007a0c */ /* 0x000fe40003f06270 */
[----:B------:R-:W2:Y:S04]  /*822f0*/  LDL.LU R242, [R1+0x420] ;  /* 0x0004200001f27983 */ /* 0x000ea80000300800 */
[----:B------:R-:W2:Y:S04]  /*82300*/  LDL.LU R243, [R1+0x3b0] ;  /* 0x0003b00001f37983 */ /* 0x000ea80000300800 */
[----:B------:R-:W2:Y:S01]  /*82310*/  LDL.LU R244, [R1+0x3a0] ;  /* 0x0003a00001f47983 */ /* 0x000ea20000300800 */
[----:B------:R-:W-:-:S02]  /*82320*/  ISETP.LT.AND P5, PT, R211, c[0x0][0x178], !P2 ;  /* 0x00005e00d3007a0c */ /* 0x000fc400057a1270 */
[----:B------:R-:W-:Y:S01]  /*82330*/  ISETP.LT.AND P6, PT, R187, c[0x0][0x178], !P2 ;  /* 0x00005e00bb007a0c */ /* 0x000fe200057c1270 */
[----:B---3--:R1:W-:Y:S02]  /*82340*/  @P1 STG.E [R232.64], R240 ;  /* 0x000000f0e8001986 */ /* 0x0083e4000c101904 */
[----:B-1----:R-:W-:Y:S02]  /*82350*/  IMAD.WIDE R232, R0, 0x4, R204 ;  /* 0x0000000400e87825 */ /* 0x002fe400078e02cc */
[----:B------:R-:W3:Y:S04]  /*82360*/  LDL.LU R0, [R1+0x228c] ;  /* 0x00228c0001007983 */ /* 0x000ee80000300800 */
[----:B----4-:R1:W-:Y:S01]  /*82370*/  @P3 STG.E [R234.64], R241 ;  /* 0x000000f1ea003986 */ /* 0x0103e2000c101904 */
[----:B------:R-:W-:-:S02]  /*82380*/  ISETP.LT.AND P3, PT, R251, c[0x0][0x178], !P2 ;  /* 0x00005e00fb007a0c */ /* 0x000fc40005761270 */
[----:B------:R-:W-:Y:S01]  /*82390*/  ISETP.LT.AND P2, PT, R250, c[0x0][0x178], !P2 ;  /* 0x00005e00fa007a0c */ /* 0x000fe20005741270 */
[----:B------:R4:W-:Y:S01]  /*823a0*/  @P4 STG.E [R232.64], R245 ;  /* 0x000000f5e8004986 */ /* 0x0009e2000c101904 */
[----:B-1----:R-:W-:-:S04]  /*823b0*/  IMAD.WIDE R234, R3, 0x4, R238 ;  /* 0x0000000403ea7825 */ /* 0x002fc800078e02ee */
[C---:B------:R-:W-:Y:S01]  /*823c0*/  IMAD.WIDE R240, R3.reuse, 0x4, R236 ;  /* 0x0000000403f07825 */ /* 0x040fe200078e02ec */
[----:B------:R1:W-:Y:S04]  /*823d0*/  @P5 STG.E [R234.64], R246 ;  /* 0x000000f6ea005986 */ /* 0x0003e8000c101904 */
[----:B----4-:R-:W3:Y:S01]  /*823e0*/  LDL.LU R245, [R1+0x1e0] ;  /* 0x0001e00001f57983 */ /* 0x010ee20000300800 */
[----:B------:R-:W-:-:S03]  /*823f0*/  IMAD.WIDE R232, R3, 0x4, R206 ;  /* 0x0000000403e87825 */ /* 0x000fc600078e02ce */
[----:B------:R1:W-:Y:S04]  /*82400*/  @P6 STG.E [R240.64], R247 ;  /* 0x000000f7f0006986 */ /* 0x0003e8000c101904 */
[----:B-1----:R-:W3:Y:S01]  /*82410*/  LDL.LU R246, [R1+0x424] ;  /* 0x0004240001f67983 */ /* 0x002ee20000300800 */
[----:B------:R-:W-:-:S03]  /*82420*/  IMAD.WIDE R234, R3, 0x4, R204 ;  /* 0x0000000403ea7825 */ /* 0x000fc600078e02cc */
[----:B------:R-:W3:Y:S04]  /*82430*/  LDL.LU R247, [R1+0x3b4] ;  /* 0x0003b40001f77983 */ /* 0x000ee80000300800 */
[----:B------:R1:W-:Y:S01]  /*82440*/  @P3 STG.E [R232.64], R249 ;  /* 0x000000f9e8003986 */ /* 0x0003e2000c101904 */
[----:B------:R-:W-:-:S03]  /*82450*/  ISETP.GE.AND P3, PT, R248, c[0x0][0x17c], PT ;  /* 0x00005f00f8007a0c */ /* 0x000fc60003f66270 */
[----:B------:R1:W-:Y:S04]  /*82460*/  @P2 STG.E [R234.64], R231 ;  /* 0x000000e7ea002986 */ /* 0x0003e8000c101904 */
[----:B-1----:R-:W3:Y:S04]  /*82470*/  LDL.LU R249, [R1+0x3a4] ;  /* 0x0003a40001f97983 */ /* 0x002ee80000300800 */
[----:B------:R-:W3:Y:S04]  /*82480*/  LDL.LU R231, [R1+0x1e4] ;  /* 0x0001e40001e77983 */ /* 0x000ee80000300800 */
[----:B------:R-:W3:Y:S01]  /*82490*/  LDL.LU R248, [R1+0x460] ;  /* 0x0004600001f87983 */ /* 0x000ee20000300800 */
[----:B------:R-:W-:-:S02]  /*824a0*/  ISETP.LT.AND P4, PT, R211, c[0x0][0x178], !P0 ;  /* 0x00005e00d3007a0c */ /* 0x000fc40004781270 */
[----:B------:R-:W-:Y:S02]  /*824b0*/  IADD3 R3, R3, c[0x0][0x198], RZ ;  /* 0x0000660003037a10 */ /* 0x000fe40007ffe0ff */
[----:B------:R-:W-:Y:S02]  /*824c0*/  ISETP.LT.AND P5, PT, R187, c[0x0][0x178], !P0 ;  /* 0x00005e00bb007a0c */ /* 0x000fe400047a1270 */
[----:B------:R-:W-:Y:S01]  /*824d0*/  ISETP.LT.AND P6, PT, R251, c[0x0][0x178], !P0 ;  /* 0x00005e00fb007a0c */ /* 0x000fe200047c1270 */
[----:B------:R-:W-:Y:S01]  /*824e0*/  IMAD.WIDE R240, R3, 0x4, R238 ;  /* 0x0000000403f07825 */ /* 0x000fe200078e02ee */
[----:B------:R-:W-:-:S03]  /*824f0*/  ISETP.LT.AND P0, PT, R250, c[0x0][0x178], !P0 ;  /* 0x00005e00fa007a0c */ /* 0x000fc60004701270 */
[----:B------:R-:W-:-:S04]  /*82500*/  IMAD.WIDE R232, R3, 0x4, R236 ;  /* 0x0000000403e87825 */ /* 0x000fc800078e02ec */
[----:B------:R-:W-:Y:S01]  /*82510*/  IMAD.WIDE R234, R3, 0x4, R206 ;  /* 0x0000000403ea7825 */ /* 0x000fe200078e02ce */
[----:B--2---:R-:W-:Y:S04]  /*82520*/  @P4 STG.E [R240.64], R242 ;  /* 0x000000f2f0004986 */ /* 0x004fe8000c101904 */
[----:B------:R1:W-:Y:S04]  /*82530*/  @P5 STG.E [R232.64], R243 ;  /* 0x000000f3e8005986 */ /* 0x0003e8000c101904 */
[----:B------:R2:W-:Y:S01]  /*82540*/  @P6 STG.E [R234.64], R244 ;  /* 0x000000f4ea006986 */ /* 0x0005e2000c101904 */
[----:B------:R-:W-:-:S03]  /*82550*/  ISETP.LT.AND P6, PT, R211, c[0x0][0x178], !P3 ;  /* 0x00005e00d3007a0c */ /* 0x000fc60005fc1270 */
[----:B-1----:R-:W4:Y:S01]  /*82560*/  LDL.LU R243, [R1+0x2294] ;  /* 0x0022940001f37983 */ /* 0x002f220000300800 */
[----:B--2---:R-:W-:-:S03]  /*82570*/  IMAD.WIDE R234, R3, 0x4, R204 ;  /* 0x0000000403ea7825 */ /* 0x004fc600078e02cc */
[----:B------:R-:W4:Y:S01]  /*82580*/  LDL.LU R242, [R1+0x2298] ;  /* 0x0022980001f27983 */ /* 0x000f220000300800 */
        /* <DEDUP_REMOVED lines=10> */
[----:B------:R3:W-:Y:S01]  /*82630*/  @P2 STG.E [R240.64], R246 ;  /* 0x000000f6f0002986 */ /* 0x0007e2000c101904 */
[----:B-1----:R-:W-:-:S03]  /*82640*/  IMAD.WIDE R234, R0, 0x4, R204 ;  /* 0x0000000400ea7825 */ /* 0x002fc600078e02cc */
[----:B------:R-:W2:Y:S04]  /*82650*/  LDL.LU R245, [R1+0x1f0] ;  /* 0x0001f00001f57983 */ /* 0x000ea80000300800 */
[----:B------:R1:W-:Y:S01]  /*82660*/  @P4 STG.E [R232.64], R247 ;  /* 0x000000f7e8004986 */ /* 0x0003e2000c101904 */
[----:B---3--:R-:W-:-:S03]  /*82670*/  IMAD.WIDE R240, R3, 0x4, R238 ;  /* 0x0000000403f07825 */ /* 0x008fc600078e02ee */
[----:B------:R-:W3:Y:S01]  /*82680*/  LDL.LU R246, [R1+0x464] ;  /* 0x0004640001f67983 */ /* 0x000ee20000300800 */
[----:B-1----:R-:W-:-:S03]  /*82690*/  IMAD.WIDE R232, R0, 0x4, R206 ;  /* 0x0000000400e87825 */ /* 0x002fc600078e02ce */
[----:B------:R-:W2:Y:S04]  /*826a0*/  LDL.LU R247, [R1+0x434] ;  /* 0x0004340001f77983 */ /* 0x000ea80000300800 */
        /* <DEDUP_REMOVED lines=12> */
[----:B------:R-:W-:Y:S02]  /*82770*/  ISETP.LT.AND P4, PT, R251, c[0x0][0x178], !P3 ;  /* 0x00005e00fb007a0c */ /* 0x000fe40005f81270 */
[----:B------:R-:W-:Y:S02]  /*82780*/  ISETP.LT.AND P3, PT, R250, c[0x0][0x178], !P3 ;  /* 0x00005e00fa007a0c */ /* 0x000fe40005f61270 */
[----:B----4-:R-:W-:Y:S02]  /*82790*/  ISETP.GE.AND P2, PT, R243, c[0x0][0x17c], PT ;  /* 0x00005f00f3007a0c */ /* 0x010fe40003f46270 */
[----:B------:R-:W-:Y:S02]  /*827a0*/  ISETP.GE.AND P1, PT, R242, c[0x0][0x17c], PT ;  /* 0x00005f00f2007a0c */ /* 0x000fe40003f26270 */
[----:B------:R-:W4:Y:S04]  /*827b0*/  LDL.LU R242, [R1+0x580] ;  /* 0x0005800001f27983 */ /* 0x000f280000300800 */
[----:B------:R-:W4:Y:S04]  /*827c0*/  LDL.LU R243, [R1+0x4a0] ;  /* 0x0004a00001f37983 */ /* 0x000f280000300800 */
[----:B------:R-:W4:Y:S01]  /*827d0*/  LDL.LU R244, [R1+0x440] ;  /* 0x0004400001f47983 */ /* 0x000f220000300800 */
[----:B------:R-:W-:-:S02]  /*827e0*/  ISETP.LT.AND P5, PT, R211, c[0x0][0x178], !P2 ;  /* 0x00005e00d3007a0c */ /* 0x000fc400057a1270 */
        /* <DEDUP_REMOVED lines=10> */
[----:B------:R1:W-:Y:S03]  /*82890*/  @P5 STG.E [R234.64], R246 ;  /* 0x000000f6ea005986 */ /* 0x0003e6000c101904 */
[C---:B---3--:R-:W-:Y:S01]  /*828a0*/  IMAD.WIDE R232, R0.reuse, 0x4, R206 ;  /* 0x0000000400e87825 */ /* 0x048fe200078e02ce */
[----:B------:R-:W3:Y:S04]  /*828b0*/  LDL.LU R245, [R1+0x1d0] ;  /* 0x0001d00001f57983 */ /* 0x000ee80000300800 */
[----:B------:R1:W-:Y:S04]  /*828c0*/  @P6 STG.E [R240.64], R247 ;  /* 0x000000f7f0006986 */ /* 0x0003e8000c101904 */
[----:B-1----:R-:W3:Y:S01]  /*828d0*/  LDL.LU R246, [R1+0x584] ;  /* 0x0005840001f67983 */ /* 0x002ee20000300800 */
[----:B------:R-:W-:-:S03]  /*828e0*/  IMAD.WIDE R234, R0, 0x4, R204 ;  /* 0x0000000400ea7825 */ /* 0x000fc600078e02cc */
[----:B------:R1:W-:Y:S04]  /*828f0*/  @P4 STG.E [R232.64], R249 ;  /* 0x000000f9e8004986 */ /* 0x0003e8000c101904 */
[----:B------:R-:W3:Y:S01]  /*82900*/  LDL.LU R247, [R1+0x4a4] ;  /* 0x0004a40001f77983 */ /* 0x000ee20000300800 */
[----:B------:R-:W-:-:S03]  /*82910*/  ISETP.GE.AND P4, PT, R248, c[0x0][0x17c], PT ;  /* 0x00005f00f8007a0c */ /* 0x000fc60003f86270 */
[----:B------:R1:W-:Y:S04]  /*82920*/  @P2 STG.E [R234.64], R231 ;  /* 0x000000e7ea002986 */ /* 0x0003e8000c101904 */
[----:B-1----:R-:W3:Y:S04]  /*82930*/  LDL.LU R249, [R1+0x444] ;  /* 0x0004440001f97983 */ /* 0x002ee80000300800 */
[----:B------:R-:W3:Y:S04]  /*82940*/  LDL.LU R231, [R1+0x1d4] ;  /* 0x0001d40001e77983 */ /* 0x000ee80000300800 */
[----:B------:R-:W3:Y:S01]  /*82950*/  LDL.LU R248, [R1+0x5b0] ;  /* 0x0005b00001f87983 */ /* 0x000ee20000300800 */
        /* <DEDUP_REMOVED lines=9> */
[----:B----4-:R1:W-:Y:S01]  /*829f0*/  @P3 STG.E [R240.64], R242 ;  /* 0x000000f2f0003986 */ /* 0x0103e2000c101904 */
        /* <DEDUP_REMOVED lines=12> */
[C---:B----4-:R-:W-:Y:S02]  /*82ac0*/  IMAD.WIDE R234, R0.reuse, 0x4, R238 ;  /* 0x0000000400ea7825 */ /* 0x050fe400078e02ee */
[----:B---3--:R1:W-:Y:S04]  /*82ad0*/  @P1 STG.E [R232.64], R245 ;  /* 0x000000f5e8001986 */ /* 0x0083e8000c101904 */
[----:B------:R3:W-:Y:S04]  /*82ae0*/  @P2 STG.E [R234.64], R246 ;  /* 0x000000f6ea002986 */ /* 0x0007e8000c101904 */
        /* <DEDUP_REMOVED lines=47> */
[----:B------:R-:W4:Y:S04]  /*82de0*/  LDL.LU R248, [R1+0x3ac] ;  /* 0x0003ac0001f87983 */ /* 0x000f280000300800 */
[----:B------:R1:W-:Y:S04]  /*82df0*/  @P2 STG.E [R232.64], R231 ;  /* 0x000000e7e8002986 */ /* 0x0003e8000c101904 */
[----:B-1----:R-:W4:Y:S04]  /*82e00*/  LDL.LU R249, [R1+0x1ec] ;  /* 0x0001ec0001f97983 */ /* 0x002f280000300800 */
        /* <DEDUP_REMOVED lines=41> */
[----:B------:R-:W4:Y:S04]  /*830a0*/  LDL.LU R231, [R1+0x22bc] ;  /* 0x0022bc0001e77983 */ /* 0x000f280000300800 */
[----:B------:R-:W4:Y:S01]  /*830b0*/  LDL.LU R246, [R1+0x22c0] ;  /* 0x0022c00001f67983 */ /* 0x000f220000300800 */
[----:B------:R-:W-:-:S02]  /*830c0*/  ISETP.LT.AND P0, PT, R187, c[0x0][0x178], !P3 ;  /* 0x00005e00bb007a0c */ /* 0x000fc40005f01270 */
[----:B------:R-:W-:Y:S01]  /*830d0*/  ISETP.LT.AND P4, PT, R251, c[0x0][0x178], !P3 ;  /* 0x00005e00fb007a0c */ /* 0x000fe20005f81270 */
[----:B------:R-:W-:-:S04]  /*830e0*/  IMAD.WIDE R234, R3, 0x4, R236 ;  /* 0x0000000403ea7825 */ /* 0x000fc800078e02ec */
[C---:B------:R-:W-:Y:S01]  /*830f0*/  IMAD.WIDE R232, R3.reuse, 0x4, R206 ;  /* 0x0000000403e87825 */ /* 0x040fe200078e02ce */
[----:B------:R-:W-:Y:S02]  /*83100*/  IADD3 R0, R3, c[0x0][0x198], RZ ;  /* 0x0000660003007a10 */ /* 0x000fe40007ffe0ff */
[----:B--2---:R-:W-:Y:S02]  /*83110*/  ISETP.GE.AND P2, PT, R243, c[0x0][0x17c], PT ;  /* 0x00005f00f3007a0c */ /* 0x004fe40003f46270 */
[----:B------:R-:W-:Y:S02]  /*83120*/  ISETP.GE.AND P1, PT, R242, c[0x0][0x17c], PT ;  /* 0x00005f00f2007a0c */ /* 0x000fe40003f26270 */
[----:B------:R-:W2:Y:S04]  /*83130*/  LDL.LU R242, [R1+0x4a8] ;  /* 0x0004a80001f27983 */ /* 0x000ea80000300800 */
[----:B------:R-:W2:Y:S04]  /*83140*/  LDL.LU R243, [R1+0x448] ;  /* 0x0004480001f37983 */ /* 0x000ea80000300800 */
[----:B---3--:R-:W-:Y:S04]  /*83150*/  @P0 STG.E [R234.64], R240 ;  /* 0x000000f0ea000986 */ /* 0x008fe8000c101904 */
[----:B----4-:R1:W-:Y:S02]  /*83160*/  @P4 STG.E [R232.64], R241 ;  /* 0x000000f1e8004986 */ /* 0x0103e4000c101904 */
[----:B-1----:R-:W-:-:S02]  /*83170*/  IMAD.WIDE R232, R3, 0x4, R204 ;  /* 0x0000000403e87825 */ /* 0x002fc400078e02cc */
[----:B------:R-:W3:Y:S01]  /*83180*/  LDL.LU R3, [R1+0x588] ;  /* 0x0005880001037983 */ /* 0x000ee20000300800 */
[C---:B------:R-:W-:Y:S02]  /*83190*/  ISETP.LT.AND P3, PT, R250.reuse, c[0x0][0x178], !P3 ;  /* 0x00005e00fa007a0c */ /* 0x040fe40005f61270 */
[----:B------:R-:W-:Y:S02]  /*831a0*/  ISETP.LT.AND P5, PT, R211, c[0x0][0x178], !P2 ;  /* 0x00005e00d3007a0c */ /* 0x000fe400057a1270 */
[----:B------:R-:W-:Y:S02]  /*831b0*/  ISETP.LT.AND P6, PT, R187, c[0x0][0x178], !P2 ;  /* 0x00005e00bb007a0c */ /* 0x000fe400057c1270 */
[----:B------:R-:W-:Y:S02]  /*831c0*/  ISETP.LT.AND P4, PT, R251, c[0x0][0x178], !P2 ;  /* 0x00005e00fb007a0c */ /* 0x000fe40005781270 */
[----:B------:R-:W-:Y:S01]  /*831d0*/  ISETP.LT.AND P2, PT, R250, c[0x0][0x178], !P2 ;  /* 0x00005e00fa007a0c */ /* 0x000fe20005741270 */
[----:B------:R-:W-:Y:S01]  /*831e0*/  IMAD.WIDE R234, R0, 0x4, R238 ;  /* 0x0000000400ea7825 */ /* 0x000fe200078e02ee */
[----:B------:R-:W-:-:S02]  /*831f0*/  ISETP.GE.AND P0, PT, R231, c[0x0][0x17c], PT ;  /* 0x00005f00e7007a0c */ /* 0x000fc40003f06270 */
[----:B------:R-:W4:Y:S01]  /*83200*/  LDL.LU R231, [R1+0x23d0] ;  /* 0x0023d00001e77983 */ /* 0x000f220000300800 */
[----:B------:R-:W-:-:S03]  /*83210*/  IMAD.WIDE R240, R0, 0x4, R236 ;  /* 0x0000000400f07825 */ /* 0x000fc600078e02ec */
[----:B------:R1:W-:Y:S04]  /*83220*/  @P3 STG.E [R232.64], R244 ;  /* 0x000000f4e8003986 */ /* 0x0003e8000c101904 */
[----:B------:R1:W-:Y:S04]  /*83230*/  @P5 STG.E [R234.64], R245 ;  /* 0x000000f5ea005986 */ /* 0x0003e8000c101904 */
[----:B------:R1:W-:Y:S04]  /*83240*/  @P6 STG.E [R240.64], R247 ;  /* 0x000000f7f0006986 */ /* 0x0003e8000c101904 */
[----:B-1----:R-:W4:Y:S01]  /*83250*/  LDL.LU R244, [R1+0x1d8] ;  /* 0x0001d80001f47983 */ /* 0x002f220000300800 */
[----:B------:R-:W-:-:S03]  /*83260*/  IMAD.WIDE R232, R0, 0x4, R206 ;  /* 0x0000000400e87825 */ /* 0x000fc600078e02ce */
[----:B------:R-:W4:Y:S01]  /*83270*/  LDL.LU R245, [R1+0x58c] ;  /* 0x00058c0001f57983 */ /* 0x000f220000300800 */
        /* <DEDUP_REMOVED lines=11> */
[----:B------:R-:W-:-:S05]  /*83330*/  IADD3 R0, R0, c[0x0][0x198], RZ ;  /* 0x0000660000007a10 */ /* 0x000fca0007ffe0ff */
[----:B------:R-:W-:-:S04]  /*83340*/  IMAD.WIDE R232, R0, 0x4, R238 ;  /* 0x0000000400e87825 */ /* 0x000fc800078e02ee */
[----:B------:R-:W-:-:S04]  /*83350*/  IMAD.WIDE R234, R0, 0x4, R236 ;  /* 0x0000000400ea7825 */ /* 0x000fc800078e02ec */
[----:B------:R-:W-:Y:S01]  /*83360*/  IMAD.WIDE R240, R0, 0x4, R206 ;  /* 0x0000000400f07825 */ /* 0x000fe200078e02ce */
[----:B---3--:R-:W-:Y:S04]  /*83370*/  @P3 STG.E [R232.64], R3 ;  /* 0x00000003e8003986 */ /* 0x008fe8000c101904 */
[----:B--2---:R-:W-:Y:S04]  /*83380*/  @P5 STG.E [R234.64], R242 ;  /* 0x000000f2ea005986 */ /* 0x004fe8000c101904 */
[----:B------:R1:W-:Y:S04]  /*83390*/  @P6 STG.E [R240.64], R243 ;  /* 0x000000f3f0006986 */ /* 0x0003e8000c101904 */
[----:B-1----:R-:W2:Y:S04]  /*833a0*/  LDL.LU R243, [R1+0x22c4] ;  /* 0x0022c40001f37983 */ /* 0x002ea80000300800 */
[----:B------:R-:W3:Y:S01]  /*833b0*/  LDL.LU R242, [R1+0x22c8] ;  /* 0x0022c80001f27983 */ /* 0x000ee20000300800 */
[----:B------:R-:W-:-:S02]  /*833c0*/  ISETP.LT.AND P1, PT, R250, c[0x0][0x178], !P1 ;  /* 0x00005e00fa007a0c */ /* 0x000fc40004f21270 */
[----:B------:R-:W-:Y:S02]  /*833d0*/  ISETP.LT.AND P2, PT, R211, c[0x0][0x178], !P0 ;  /* 0x00005e00d3007a0c */ /* 0x000fe40004741270 */
[----:B------:R-:W-:Y:S02]  /*833e0*/  ISETP.LT.AND P3, PT, R187, c[0x0][0x178], !P0 ;  /* 0x00005e00bb007a0c */ /* 0x000fe40004761270 */
[C---:B------:R-:W-:Y:S02]  /*833f0*/  IADD3 R3, R0.reuse, c[0x0][0x198], RZ ;  /* 0x0000660000037a10 */ /* 0x040fe40007ffe0ff */
[----:B------:R-:W-:Y:S01]  /*83400*/  ISETP.LT.AND P5, PT, R251, c[0x0][0x178], !P0 ;  /* 0x00005e00fb007a0c */ /* 0x000fe200047a1270 */
[----:B------:R-:W-:Y:S01]  /*83410*/  IMAD.WIDE R232, R0, 0x4, R204 ;  /* 0x0000000400e87825 */ /* 0x000fe200078e02cc */
[----:B------:R-:W-:Y:S02]  /*83420*/  ISETP.LT.AND P0, PT, R250, c[0x0][0x178], !P0 ;  /* 0x00005e00fa007a0c */ /* 0x000fe40004701270 */
[----:B------:R-:W-:Y:S01]  /*83430*/  ISETP.LT.AND P6, PT, R211, c[0x0][0x178], !P4 ;  /* 0x00005e00d3007a0c */ /* 0x000fe200067c1270 */
[C---:B------:R-:W-:Y:S01]  /*83440*/  IMAD.WIDE R234, R3.reuse, 0x4, R238 ;  /* 0x0000000403ea7825 */ /* 0x040fe200078e02ee */
[----:B------:R-:W-:-:S03]  /*83450*/  IADD3 R0, R3, c[0x0][0x198], RZ ;  /* 0x0000660003007a10 */ /* 0x000fc60007ffe0ff */
[C---:B------:R-:W-:Y:S01]  /*83460*/  IMAD.WIDE R240, R3.reuse, 0x4, R236 ;  /* 0x0000000403f07825 */ /* 0x040fe200078e02ec */
[----:B----4-:R1:W-:Y:S04]  /*83470*/  @P1 STG.E [R232.64], R244 ;  /* 0x000000f4e8001986 */ /* 0x0103e8000c101904 */
[----:B------:R4:W-:Y:S04]  /*83480*/  @P2 STG.E [R234.64], R245 ;  /* 0x000000f5ea002986 */ /* 0x0009e8000c101904 */
[----:B------:R4:W-:Y:S01]  /*83490*/  @P3 STG.E [R240.64], R247 ;  /* 0x000000f7f0003986 */ /* 0x0009e2000c101904 */
[----:B-1----:R-:W-:-:S03]  /*834a0*/  IMAD.WIDE R232, R3, 0x4, R206 ;  /* 0x0000000403e87825 */ /* 0x002fc600078e02ce */
[----:B------:R-:W3:Y:S01]  /*834b0*/  LDL.LU R244, [R1+0x458] ;  /* 0x0004580001f47983 */ /* 0x000ee20000300800 */
[----:B----4-:R-:W-:-:S03]  /*834c0*/  IMAD.WIDE R234, R3, 0x4, R204 ;  /* 0x0000000403ea7825 */ /* 0x010fc600078e02cc */
[----:B------:R-:W4:Y:S01]  /*834d0*/  LDL.LU R245, [R1+0x5bc] ;  /* 0x0005bc0001f57983 */ /* 0x000f220000300800 */
[----:B------:R-:W-:-:S03]  /*834e0*/  IMAD.WIDE R240, R0, 0x4, R238 ;  /* 0x0000000400f07825 */ /* 0x000fc600078e02ee */
[----:B------:R-:W4:Y:S04]  /*834f0*/  LDL.LU R247, [R1+0x59c] ;  /* 0x00059c0001f77983 */ /* 0x000f280000300800 */
[----:B------:R1:W-:Y:S04]  /*83500*/  @P5 STG.E [R232.64], R248 ;  /* 0x000000f8e8005986 */ /* 0x0003e8000c101904 */
[----:B------:R1:W-:Y:S04]  /*83510*/  @P0 STG.E [R234.64], R249 ;  /* 0x000000f9ea000986 */ /* 0x0003e8000c101904 */
[----:B------:R1:W-:Y:S04]  /*83520*/  @P6 STG.E [R240.64], R246 ;  /* 0x000000f6f0006986 */ /* 0x0003e8000c101904 */
[----:B-1----:R-:W4:Y:S04]  /*83530*/  LDL.LU R248, [R1+0x52c] ;  /* 0x00052c0001f87983 */ /* 0x002f280000300800 */
[----:B------:R-:W4:Y:S04]  /*83540*/  LDL.LU R249, [R1+0x45c] ;  /* 0x00045c0001f97983 */ /* 0x000f280000300800 */
[----:B------:R-:W4:Y:S04]  /*83550*/  LDL.LU R240, [R1+0x598] ;  /* 0x0005980001f07983 */ /* 0x000f280000300800 */
[----:B------:R-:W4:Y:S01]  /*83560*/  LDL.LU R241, [R1+0x528] ;  /* 0x0005280001f17983 */ /* 0x000f220000300800 */
[----:B--2---:R-:W-:-:S03]  /*83570*/  ISETP.GE.AND P1, PT, R243, c[0x0][0x17c], PT ;  /* 0x00005f00f3007a0c */ /* 0x004fc60003f26270 */
[----:B------:R-:W2:Y:S01]  /*83580*/  LDL.LU R243, [R1+0x22cc] ;  /* 0x0022cc0001f37983 */ /* 0x000ea20000300800 */
[----:B---3--:R-:W-:-:S03]  /*83590*/  ISETP.GE.AND P0, PT, R242, c[0x0][0x17c], PT ;  /* 0x00005f00f2007a0c */ /* 0x008fc60003f06270 */
[----:B------:R-:W3:Y:S01]  /*835a0*/  LDL.LU R242, [R1+0x22d0] ;  /* 0x0022d00001f27983 */ /* 0x000ee20000300800 */
[----:B------:R-:W-:Y:S02]  /*835b0*/  ISETP.LT.AND P2, PT, R187, c[0x0][0x178], !P4 ;  /* 0x00005e00bb007a0c */ /* 0x000fe40006741270 */
[----:B------:R-:W-:Y:S01]  /*835c0*/  ISETP.LT.AND P3, PT, R251, c[0x0][0x178], !P4 ;  /* 0x00005e00fb007a0c */ /* 0x000fe20006761270 */
[----:B------:R-:W-:Y:S01]  /*835d0*/  IMAD.WIDE R232, R0, 0x4, R236 ;  /* 0x0000000400e87825 */ /* 0x000fe200078e02ec */
[----:B------:R-:W-:Y:S01]  /*835e0*/  ISETP.LT.AND P4, PT, R250, c[0x0][0x178], !P4 ;  /* 0x00005e00fa007a0c */ /* 0x000fe20006781270 */
[----:B------:R-:W3:Y:S01]  /*835f0*/  LDL.LU R246, [R1+0x550] ;  /* 0x0005500001f67983 */ /* 0x000ee20000300800 */
[----:B------:R-:W-:Y:S01]  /*83600*/  ISETP.LT.AND P5, PT, R211, c[0x0][0x178], !P1 ;  /* 0x00005e00d3007a0c */ /* 0x000fe20004fa1270 */
[C---:B------:R-:W-:Y:S01]  /*83610*/  IMAD.WIDE R234, R0.reuse, 0x4, R206 ;  /* 0x0000000400ea7825 */ /* 0x040fe200078e02ce */
[----:B------:R-:W-:Y:S02]  /*83620*/  ISETP.LT.AND P6, PT, R187, c[0x0][0x178], !P1 ;  /* 0x00005e00bb007a0c */ /* 0x000fe40004fc1270 */
[----:B------:R-:W-:-:S03]  /*83630*/  IADD3 R3, R0, c[0x0][0x198], RZ ;  /* 0x0000660000037a10 */ /* 0x000fc60007ffe0ff */
[----:B----4-:R1:W-:Y:S04]  /*83640*/  @P2 STG.E [R232.64], R240 ;  /* 0x000000f0e8002986 */ /* 0x0103e8000c101904 */
[----:B------:R4:W-:Y:S01]  /*83650*/  @P3 STG.E [R234.64], R241 ;  /* 0x000000f1ea003986 */ /* 0x0009e2000c101904 */
[----:B-1----:R-:W-:-:S04]  /*83660*/  IMAD.WIDE R232, R0, 0x4, R204 ;  /* 0x0000000400e87825 */ /* 0x002fc800078e02cc */
[C---:B----4-:R-:W-:Y:S01]  /*83670*/  IMAD.WIDE R234, R3.reuse, 0x4, R238 ;  /* 0x0000000403ea7825 */ /* 0x050fe200078e02ee */
[----:B------:R-:W-:Y:S03]  /*83680*/  @P4 STG.E [R232.64], R244 ;  /* 0x000000f4e8004986 */ /* 0x000fe6000c101904 */
[----:B------:R-:W-:Y:S01]  /*83690*/  IMAD.WIDE R240, R3, 0x4, R236 ;  /* 0x0000000403f07825 */ /* 0x000fe200078e02ec */
[----:B------:R-:W-:Y:S04]  /*836a0*/  @P5 STG.E [R234.64], R245 ;  /* 0x000000f5ea005986 */ /* 0x000fe8000c101904 */
[----:B------:R1:W-:Y:S01]  /*836b0*/  @P6 STG.E [R240.64], R247 ;  /* 0x000000f7f0006986 */ /* 0x0003e2000c101904 */
[----:B------:R-:W-:-:S03]  /*836c0*/  ISETP.LT.AND P3, PT, R251, c[0x0][0x178], !P1 ;  /* 0x00005e00fb007a0c */ /* 0x000fc60004f61270 */
[----:B-1----:R-:W4:Y:S01]  /*836d0*/  LDL.LU R247, [R1+0x554] ;  /* 0x0005540001f77983 */ /* 0x002f220000300800 */
[----:B------:R-:W-:-:S03]  /*836e0*/  IMAD.WIDE R232, R3, 0x4, R206 ;  /* 0x0000000403e87825 */ /* 0x000fc600078e02ce */
[----:B------:R-:W4:Y:S01]  /*836f0*/  LDL.LU R244, [R1+0x22d4] ;  /* 0x0022d40001f47983 */ /* 0x000f220000300800 */
[----:B------:R-:W-:-:S05]  /*83700*/  ISETP.LT.AND P1, PT, R250, c[0x0][0x178], !P1 ;  /* 0x00005e00fa007a0c */ /* 0x000fca0004f21270 */
[----:B------:R1:W-:Y:S01]  /*83710*/  @P3 STG.E [R232.64], R248 ;  /* 0x000000f8e8003986 */ /* 0x0003e2000c101904 */
[----:B------:R-:W-:-:S03]  /*83720*/  IMAD.WIDE R234, R3, 0x4, R204 ;  /* 0x0000000403ea7825 */ /* 0x000fc600078e02cc */
[----:B-1----:R-:W4:Y:S04]  /*83730*/  LDL.LU R248, [R1+0x540] ;  /* 0x0005400001f87983 */ /* 0x002f280000300800 */
[----:B------:R1:W-:Y:S01]  /*83740*/  @P1 STG.E [R234.64], R249 ;  /* 0x000000f9ea001986 */ /* 0x0003e2000c101904 */
[----:B--2---:R-:W-:-:S03]  /*83750*/  ISETP.GE.AND P2, PT, R243, c[0x0][0x17c], PT ;  /* 0x00005f00f3007a0c */ /* 0x004fc60003f46270 */
[----:B------:R-:W2:Y:S01]  /*83760*/  LDL.LU R243, [R1+0x22d8] ;  /* 0x0022d80001f37983 */ /* 0x000ea20000300800 */
[----:B---3--:R-:W-:-:S03]  /*83770*/  ISETP.GE.AND P3, PT, R242, c[0x0][0x17c], PT ;  /* 0x00005f00f2007a0c */ /* 0x008fc60003f66270 */
[----:B------:R-:W3:Y:S04]  /*83780*/  LDL.LU R242, [R1+0x22dc] ;  /* 0x0022dc0001f27983 */ /* 0x000ee80000300800 */
[----:B-1----:R-:W2:Y:S01]  /*83790*/  LDL.LU R249, [R1+0x544] ;  /* 0x0005440001f97983 */ /* 0x002ea20000300800 */
[----:B------:R-:W-:Y:S02]  /*837a0*/  ISETP.LT.AND P6, PT, R211, c[0x0][0x178], !P0 ;  /* 0x00005e00d3007a0c */ /* 0x000fe400047c1270 */
[----:B------:R-:W-:Y:S02]  /*837b0*/  IADD3 R3, R3, c[0x0][0x198], RZ ;  /* 0x0000660003037a10 */ /* 0x000fe40007ffe0ff */
[----:B------:R-:W-:Y:S02]  /*837c0*/  ISETP.LT.AND P4, PT, R187, c[0x0][0x178], !P0 ;  /* 0x00005e00bb007a0c */ /* 0x000fe40004781270 */
[----:B------:R-:W-:Y:S01]  /*837d0*/  ISETP.LT.AND P5, PT, R251, c[0x0][0x178], !P0 ;  /* 0x00005e00fb007a0c */ /* 0x000fe200047a1270 */
[----:B------:R-:W-:Y:S01]  /*837e0*/  IMAD.WIDE R240, R3, 0x4, R238 ;  /* 0x0000000403f07825 */ /* 0x000fe200078e02ee */
[----:B------:R-:W-:-:S02]  /*837f0*/  ISETP.LT.AND P0, PT, R250, c[0x0][0x178], !P0 ;  /* 0x00005e00fa007a0c */ /* 0x000fc40004701270 */
[----:B------:R-:W-:Y:S01]  /*83800*/  ISETP.LT.AND P1, PT, R211, c[0x0][0x178], !P2 ;  /* 0x00005e00d3007a0c */ /* 0x000fe20005721270 */
[----:B------:R-:W-:Y:S02]  /*83810*/  IMAD.WIDE R232, R3, 0x4, R236 ;  /* 0x0000000403e87825 */ /* 0x000fe400078e02ec */
[----:B------:R1:W-:Y:S01]  /*83820*/  @P6 STG.E [R240.64], R246 ;  /* 0x000000f6f0006986 */ /* 0x0003e2000c101904 */
[----:B------:R-:W-:Y:S01]  /*83830*/  ISETP.LT.AND P6, PT, R187, c[0x0][0x178], !P2 ;  /* 0x00005e00bb007a0c */ /* 0x000fe200057c1270 */
[C---:B------:R-:W-:Y:S01]  /*83840*/  IMAD.WIDE R234, R3.reuse, 0x4, R206 ;  /* 0x0000000403ea7825 */ /* 0x040fe200078e02ce */
[----:B------:R-:W-:Y:S01]  /*83850*/  IADD3 R0, R3, c[0x0][0x198], RZ ;  /* 0x0000660003007a10 */ /* 0x000fe20007ffe0ff */
[----:B------:R1:W-:Y:S04]  /*83860*/  @P4 STG.E [R232.64], R228 ;  /* 0x000000e4e8004986 */ /* 0x0003e8000c101904 */
[----:B------:R1:W-:Y:S01]  /*83870*/  @P5 STG.E [R234.64], R28 ;  /* 0x0000001cea005986 */ /* 0x0003e2000c101904 */
[----:B------:R-:W-:Y:S01]  /*83880*/  ISETP.LT.AND P4, PT, R251, c[0x0][0x178], !P2 ;  /* 0x00005e00fb007a0c */ /* 0x000fe20005781270 */
[----:B-1----:R-:W-:-:S04]  /*83890*/  IMAD.WIDE R240, R0, 0x4, R236 ;  /* 0x0000000400f07825 */ /* 0x002fc800078e02ec */
[----:B------:R-:W-:-:S04]  /*838a0*/  IMAD.WIDE R232, R3, 0x4, R204 ;  /* 0x0000000403e87825 */ /* 0x000fc800078e02cc */
[----:B------:R-:W-:Y:S01]  /*838b0*/  IMAD.WIDE R234, R0, 0x4, R238 ;  /* 0x0000000400ea7825 */ /* 0x000fe200078e02ee */
[----:B------:R1:W-:Y:S01]  /*838c0*/  @P0 STG.E [R232.64], R44 ;  /* 0x0000002ce8000986 */ /* 0x0003e2000c101904 */
[----:B------:R-:W-:Y:S02]  /*838d0*/  ISETP.LT.AND P2, PT, R250, c[0x0][0x178], !P2 ;  /* 0x00005e00fa007a0c */ /* 0x000fe40005741270 */
[----:B------:R-:W-:Y:S02]  /*838e0*/  ISETP.LT.AND P5, PT, R211, c[0x0][0x178], !P3 ;  /* 0x00005e00d3007a0c */ /* 0x000fe40005fa1270 */
[----:B------:R-:W-:Y:S02]  /*838f0*/  ISETP.LT.AND P0, PT, R187, c[0x0][0x178], !P3 ;  /* 0x00005e00bb007a0c */ /* 0x000fe40005f01270 */
[C---:B------:R-:W-:Y:S01]  /*83900*/  IADD3 R3, R0.reuse, c[0x0][0x198], RZ ;  /* 0x0000660000037a10 */ /* 0x040fe20007ffe0ff */
[----:B-1----:R-:W-:Y:S01]  /*83910*/  IMAD.WIDE R232, R0, 0x4, R204 ;  /* 0x0000000400e87825 */ /* 0x002fe200078e02cc */
[----:B----4-:R-:W-:Y:S04]  /*83920*/  @P1 STG.E [R234.64], R247 ;  /* 0x000000f7ea001986 */ /* 0x010fe8000c101904 */
[----:B------:R1:W-:Y:S01]  /*83930*/  @P6 STG.E [R240.64], R229 ;  /* 0x000000e5f0006986 */ /* 0x0003e2000c101904 */
[----:B------:R-:W-:-:S02]  /*83940*/  ISETP.LT.AND P1, PT, R251, c[0x0][0x178], !P3 ;  /* 0x00005e00fb007a0c */ /* 0x000fc40005f21270 */
[----:B------:R-:W-:Y:S01]  /*83950*/  ISETP.GE.AND P6, PT, R244, c[0x0][0x17c], PT ;  /* 0x00005f00f4007a0c */ /* 0x000fe20003fc6270 */
[----:B-1----:R-:W4:Y:S04]  /*83960*/  LDL.LU R240, [R1+0x22e0] ;  /* 0x0022e00001f07983 */ /* 0x002f280000300800 */
[----:B------:R-:W4:Y:S01]  /*83970*/  LDL.LU R246, [R1+0x470] ;  /* 0x0004700001f67983 */ /* 0x000f220000300800 */
[----:B------:R-:W-:Y:S01]  /*83980*/  IMAD.WIDE R228, R0, 0x4, R206 ;  /* 0x0000000400e47825 */ /* 0x000fe200078e02ce */
[----:B------:R-:W-:Y:S02]  /*83990*/  ISETP.LT.AND P3, PT, R250, c[0x0][0x178], !P3 ;  /* 0x00005e00fa007a0c */ /* 0x000fe40005f61270 */
[----:B------:R-:W4:Y:S01]  /*839a0*/  LDL.LU R247, [R1+0x474] ;  /* 0x0004740001f77983 */ /* 0x000f220000300800 */
[----:B------:R-:W-:-:S03]  /*839b0*/  IMAD.WIDE R234, R3, 0x4, R238 ;  /* 0x0000000403ea7825 */ /* 0x000fc600078e02ee */
[----:B------:R1:W-:Y:S01]  /*839c0*/  @P4 STG.E [R228.64], R29 ;  /* 0x0000001de4004986 */ /* 0x0003e2000c101904 */
[----:B------:R-:W-:-:S03]  /*839d0*/  ISETP.LT.AND P4, PT, R211, c[0x0][0x178], !P6 ;  /* 0x00005e00d3007a0c */ /* 0x000fc60007781270 */
[----:B------:R1:W-:Y:S01]  /*839e0*/  @P2 STG.E [R232.64], R45 ;  /* 0x0000002de8002986 */ /* 0x0003e2000c101904 */
[----:B------:R-:W-:-:S03]  /*839f0*/  IADD3 R0, R3, c[0x0][0x198], RZ ;  /* 0x0000660003007a10 */ /* 0x000fc60007ffe0ff */
[----:B------:R-:W-:Y:S01]  /*83a00*/  @P5 STG.E [R234.64], R248 ;  /* 0x000000f8ea005986 */ /* 0x000fe2000c101904 */
[----:B-1----:R-:W-:-:S04]  /*83a10*/  IMAD.WIDE R28, R3, 0x4, R206 ;  /* 0x00000004031c7825 */ /* 0x002fc800078e02ce */
[----:B------:R-:W-:-:S05]  /*83a20*/  IMAD.WIDE R44, R3, 0x4, R236 ;  /* 0x00000004032c7825 */ /* 0x000fca00078e02ec */
[----:B------:R1:W-:Y:S04]  /*83a30*/  @P0 STG.E [R44.64], R12 ;  /* 0x0000000c2c000986 */ /* 0x0003e8000c101904 */
[----:B------:R1:W-:Y:S02]  /*83a40*/  @P1 STG.E [R28.64], R24 ;  /* 0x000000181c001986 */ /* 0x0003e4000c101904 */
[----:B-1----:R-:W-:-:S04]  /*83a50*/  IMAD.WIDE R44, R0, 0x4, R238 ;  /* 0x00000004002c7825 */ /* 0x002fc800078e02ee */
[----:B------:R-:W-:-:S05]  /*83a60*/  IMAD.WIDE R28, R3, 0x4, R204 ;  /* 0x00000004031c7825 */ /* 0x000fca00078e02cc */
[----:B------:R-:W-:Y:S04]  /*83a70*/  @P3 STG.E [R28.64], R40 ;  /* 0x000000281c003986 */ /* 0x000fe8000c101904 */
[----:B--2---:R1:W-:Y:S04]  /*83a80*/  @P4 STG.E [R44.64], R249 ;  /* 0x000000f92c004986 */ /* 0x0043e8000c101904 */
[----:B-1----:R-:W2:Y:S04]  /*83a90*/  LDL.LU R45, [R1+0x22ec] ;  /* 0x0022ec00012d7983 */ /* 0x002ea80000300800 */
[----:B------:R-:W2:Y:S01]  /*83aa0*/  LDL.LU R248, [R1+0x200] ;  /* 0x0002000001f87983 */ /* 0x000ea20000300800 */
[----:B------:R-:W-:-:S02]  /*83ab0*/  ISETP.LT.AND P5, PT, R187, c[0x0][0x178], !P6 ;  /* 0x00005e00bb007a0c */ /* 0x000fc400077a1270 */
[----:B------:R-:W-:Y:S01]  /*83ac0*/  ISETP.LT.AND P1, PT, R251, c[0x0][0x178], !P6 ;  /* 0x00005e00fb007a0c */ /* 0x000fe20007721270 */
[----:B------:R-:W-:Y:S01]  /*83ad0*/  IMAD.WIDE R228, R0, 0x4, R236 ;  /* 0x0000000400e47825 */ /* 0x000fe200078e02ec */
[----:B------:R-:W-:Y:S01]  /*83ae0*/  ISETP.GE.AND P2, PT, R243, c[0x0][0x17c], PT ;  /* 0x00005f00f3007a0c */ /* 0x000fe20003f46270 */
[----:B------:R-:W2:Y:S01]  /*83af0*/  LDL.LU R44, [R1+0x22f0] ;  /* 0x0022f000012c7983 */ /* 0x000ea20000300800 */
[----:B------:R-:W-:Y:S02]  /*83b00*/  ISETP.LT.AND P6, PT, R250, c[0x0][0x178], !P6 ;  /* 0x00005e00fa007a0c */ /* 0x000fe400077c1270 */
[----:B------:R-:W-:Y:S01]  /*83b10*/  ISETP.LT.AND P3, PT, R211, c[0x0][0x178], !P2 ;  /* 0x00005e00d3007a0c */ /* 0x000fe20005761270 */
[----:B------:R-:W-:-:S04]  /*83b20*/  IMAD.WIDE R28, R0, 0x4, R204 ;  /* 0x00000004001c7825 */ /* 0x000fc800078e02cc */
[----:B------:R1:W-:Y:S01]  /*83b30*/  @P5 STG.E [R228.64], R13 ;  /* 0x0000000de4005986 */ /* 0x0003e2000c101904 */
[----:B------:R-:W-:Y:S02]  /*83b40*/  ISETP.LT.AND P4, PT, R187, c[0x0][0x178], !P2 ;  /* 0x00005e00bb007a0c */ /* 0x000fe40005781270 */
[----:B------:R-:W-:Y:S01]  /*83b50*/  ISETP.LT.AND P5, PT, R251, c[0x0][0x178], !P2 ;  /* 0x00005e00fb007a0c */ /* 0x000fe200057a1270 */
[----:B------:R-:W2:Y:S01]  /*83b60*/  LDL.LU R40, [R1+0x22fc] ;  /* 0x0022fc0001287983 */ /* 0x000ea20000300800 */
[----:B---3--:R-:W-:Y:S01]  /*83b70*/  ISETP.GE.AND P0, PT, R242, c[0x0][0x17c], PT ;  /* 0x00005f00f2007a0c */ /* 0x008fe20003f06270 */
[C---:B-1----:R-:W-:Y:S01]  /*83b80*/  IMAD.WIDE R12, R0.reuse, 0x4, R206 ;  /* 0x00000004000c7825 */ /* 0x042fe200078e02ce */
[----:B------:R-:W-:Y:S01]  /*83b90*/  IADD3 R0, R0, c[0x0][0x198], RZ ;  /* 0x0000660000007a10 */ /* 0x000fe20007ffe0ff */
[----:B------:R-:W3:Y:S04]  /*83ba0*/  LDL.LU R249, [R1+0x204] ;  /* 0x0002040001f97983 */ /* 0x000ee80000300800 */
[----:B------:R1:W-:Y:S01]  /*83bb0*/  @P1 STG.E [R12.64], R25 ;  /* 0x000000190c001986 */ /* 0x0003e2000c101904 */
[----:B------:R-:W-:-:S03]  /*83bc0*/  ISETP.LT.AND P2, PT, R250, c[0x0][0x178], !P2 ;  /* 0x00005e00fa007a0c */ /* 0x000fc60005741270 */
[----:B------:R1:W-:Y:S01]  /*83bd0*/  @P6 STG.E [R28.64], R41 ;  /* 0x000000291c006986 */ /* 0x0003e2000c101904 */
[----:B------:R-:W-:Y:S01]  /*83be0*/  ISETP.LT.AND P6, PT, R211, c[0x0][0x178], !P0 ;  /* 0x00005e00d3007a0c */ /* 0x000fe200047c1270 */
[C---:B-1----:R-:W-:Y:S01]  /*83bf0*/  IMAD.WIDE R12, R0.reuse, 0x4, R238 ;  /* 0x00000004000c7825 */ /* 0x042fe200078e02ee */
[----:B------:R-:W-:-:S03]  /*83c00*/  IADD3 R3, R0, c[0x0][0x198], RZ ;  /* 0x0000660000037a10 */ /* 0x000fc60007ffe0ff */
[----:B------:R-:W-:-:S04]  /*83c10*/  IMAD.WIDE R24, R0, 0x4, R236 ;  /* 0x0000000400187825 */ /* 0x000fc800078e02ec */
[----:B------:R-:W-:Y:S01]  /*83c20*/  IMAD.WIDE R28, R0, 0x4, R206 ;  /* 0x00000004001c7825 */ /* 0x000fe200078e02ce */
[----:B----4-:R1:W-:Y:S01]  /*83c30*/  @P3 STG.E [R12.64], R246 ;  /* 0x000000f60c003986 */ /* 0x0103e2000c101904 */
[----:B------:R-:W-:-:S03]  /*83c40*/  ISETP.LT.AND P3, PT, R187, c[0x0][0x178], !P0 ;  /* 0x00005e00bb007a0c */ /* 0x000fc60004761270 */
[----:B------:R4:W-:Y:S01]  /*83c50*/  @P4 STG.E [R24.64], R8 ;  /* 0x0000000818004986 */ /* 0x0009e2000c101904 */
[----:B------:R-:W-:Y:S02]  /*83c60*/  ISETP.LT.AND P4, PT, R251, c[0x0][0x178], !P0 ;  /* 0x00005e00fb007a0c */ /* 0x000fe40004781270 */
[----:B------:R-:W-:Y:S01]  /*83c70*/  ISETP.GE.AND P1, PT, R240, c[0x0][0x17c], PT ;  /* 0x00005f00f0007a0c */ /* 0x000fe20003f26270 */
[----:B------:R4:W-:Y:S01]  /*83c80*/  @P5 STG.E [R28.64], R20 ;  /* 0x000000141c005986 */ /* 0x0009e2000c101904 */
[----:B------:R-:W-:Y:S01]  /*83c90*/  ISETP.LT.AND P0, PT, R250, c[0x0][0x178], !P0 ;  /* 0x00005e00fa007a0c */ /* 0x000fe20004701270 */
[----:B-1----:R-:W-:-:S04]  /*83ca0*/  IMAD.WIDE R12, R0, 0x4, R204 ;  /* 0x00000004000c7825 */ /* 0x002fc800078e02cc */
[C---:B----4-:R-:W-:Y:S01]  /*83cb0*/  IMAD.WIDE R24, R3.reuse, 0x4, R238 ;  /* 0x0000000403187825 */ /* 0x050fe200078e02ee */
[----:B------:R1:W-:Y:S03]  /*83cc0*/  @P2 STG.E [R12.64], R36 ;  /* 0x000000240c002986 */ /* 0x0003e6000c101904 */
[----:B------:R-:W-:Y:S01]  /*83cd0*/  IMAD.WIDE R28, R3, 0x4, R236 ;  /* 0x00000004031c7825 */ /* 0x000fe200078e02ec */
[----:B------:R-:W-:Y:S01]  /*83ce0*/  ISETP.LT.AND P5, PT, R211, c[0x0][0x178], !P1 ;  /* 0x00005e00d3007a0c */ /* 0x000fe20004fa1270 */
[----:B------:R-:W-:Y:S01]  /*83cf0*/  @P6 STG.E [R24.64], R247 ;  /* 0x000000f718006986 */ /* 0x000fe2000c101904 */
[----:B------:R-:W-:-:S03]  /*83d00*/  ISETP.LT.AND P6, PT, R187, c[0x0][0x178], !P1 ;  /* 0x00005e00bb007a0c */ /* 0x000fc60004fc1270 */
[----:B------:R4:W-:Y:S01]  /*83d10*/  @P3 STG.E [R28.64], R9 ;  /* 0x000000091c003986 */ /* 0x0009e2000c101904 */
[----:B------:R-:W-:Y:S02]  /*83d20*/  ISETP.LT.AND P3, PT, R251, c[0x0][0x178], !P1 ;  /* 0x00005e00fb007a0c */ /* 0x000fe40004f61270 */
[C---:B------:R-:W-:Y:S01]  /*83d30*/  IADD3 R0, R3.reuse, c[0x0][0x198], RZ ;  /* 0x0000660003007a10 */ /* 0x040fe20007ffe0ff */
[----:B-1----:R-:W-:-:S04]  /*83d40*/  IMAD.WIDE R12, R3, 0x4, R204 ;  /* 0x00000004030c7825 */ /* 0x002fc800078e02cc */
[----:B----4-:R-:W-:Y:S01]  /*83d50*/  IMAD.WIDE R8, R3, 0x4, R206 ;  /* 0x0000000403087825 */ /* 0x010fe200078e02ce */
[----:B------:R-:W4:Y:S03]  /*83d60*/  LDL.LU R28, [R1+0x2308] ;  /* 0x00230800011c7983 */ /* 0x000f260000300800 */
[C---:B------:R-:W-:Y:S01]  /*83d70*/  IMAD.WIDE R24, R0.reuse, 0x4, R238 ;  /* 0x0000000400187825 */ /* 0x040fe200078e02ee */
[----:B------:R1:W-:Y:S04]  /*83d80*/  @P4 STG.E [R8.64], R21 ;  /* 0x0000001508004986 */ /* 0x0003e8000c101904 */
[----:B------:R1:W-:Y:S04]  /*83d90*/  @P0 STG.E [R12.64], R37 ;  /* 0x000000250c000986 */ /* 0x0003e8000c101904 */
[----:B------:R-:W4:Y:S01]  /*83da0*/  LDL.LU R246, [R1+0x558] ;  /* 0x0005580001f67983 */ /* 0x000f220000300800 */
[----:B-1----:R-:W-:-:S03]  /*83db0*/  IMAD.WIDE R8, R0, 0x4, R236 ;  /* 0x0000000400087825 */ /* 0x002fc600078e02ec */
[----:B------:R-:W4:Y:S01]  /*83dc0*/  LDL.LU R247, [R1+0x55c] ;  /* 0x00055c0001f77983 */ /* 0x000f220000300800 */
[----:B------:R-:W-:-:S03]  /*83dd0*/  IMAD.WIDE R12, R0, 0x4, R206 ;  /* 0x00000004000c7825 */ /* 0x000fc600078e02ce */
[----:B--2---:R-:W-:Y:S04]  /*83de0*/  @P5 STG.E [R24.64], R248 ;  /* 0x000000f818005986 */ /* 0x004fe8000c101904 */
[----:B------:R-:W-:Y:S04]  /*83df0*/  @P6 STG.E [R8.64], R4 ;  /* 0x0000000408006986 */ /* 0x000fe8000c101904 */
[----:B------:R1:W-:Y:S04]  /*83e00*/  @P3 STG.E [R12.64], R16 ;  /* 0x000000100c003986 */ /* 0x0003e8000c101904 */
[----:B-1----:R-:W2:Y:S01]  /*83e10*/  LDL.LU R16, [R1+0x2320] ;  /* 0x0023200001107983 */ /* 0x002ea20000300800 */
[----:B------:R-:W-:-:S02]  /*83e20*/  ISETP.GE.AND P2, PT, R45, c[0x0][0x17c], PT ;  /* 0x00005f002d007a0c */ /* 0x000fc40003f46270 */
[----:B------:R-:W-:Y:S02]  /*83e30*/  ISETP.LT.AND P1, PT, R250, c[0x0][0x178], !P1 ;  /* 0x00005e00fa007a0c */ /* 0x000fe40004f21270 */
[C---:B------:R-:W-:Y:S01]  /*83e40*/  IADD3 R3, R0.reuse, c[0x0][0x198], RZ ;  /* 0x0000660000037a10 */ /* 0x040fe20007ffe0ff */
[----:B------:R-:W-:Y:S01]  /*83e50*/  IMAD.WIDE R8, R0, 0x4, R204 ;  /* 0x0000000400087825 */ /* 0x000fe200078e02cc */
[----:B------:R-:W-:Y:S01]  /*83e60*/  ISETP.LT.AND P5, PT, R211, c[0x0][0x178], !P2 ;  /* 0x00005e00d3007a0c */ /* 0x000fe200057a1270 */
[----:B------:R-:W2:Y:S01]  /*83e70*/  LDL.LU R248, [R1+0x548] ;  /* 0x0005480001f87983 */ /* 0x000ea20000300800 */
[----:B------:R-:W-:Y:S01]  /*83e80*/  ISETP.LT.AND P4, PT, R187, c[0x0][0x178], !P2 ;  /* 0x00005e00bb007a0c */ /* 0x000fe20005781270 */
[----:B------:R-:W-:Y:S01]  /*83e90*/  IMAD.WIDE R12, R3, 0x4, R238 ;  /* 0x00000004030c7825 */ /* 0x000fe200078e02ee */
[----:B------:R-:W-:-:S03]  /*83ea0*/  ISETP.LT.AND P3, PT, R251, c[0x0][0x178], !P2 ;  /* 0x00005e00fb007a0c */ /* 0x000fc60005761270 */
[----:B------:R-:W-:Y:S01]  /*83eb0*/  IMAD.WIDE R20, R3, 0x4, R236 ;  /* 0x0000000403147825 */ /* 0x000fe200078e02ec */
[----:B------:R-:W-:Y:S01]  /*83ec0*/  ISETP.GE.AND P0, PT, R44, c[0x0][0x17c], PT ;  /* 0x00005f002c007a0c */ /* 0x000fe20003f06270 */
[----:B------:R1:W-:Y:S01]  /*83ed0*/  @P1 STG.E [R8.64], R32 ;  /* 0x0000002008001986 */ /* 0x0003e2000c101904 */
[----:B------:R-:W-:-:S03]  /*83ee0*/  ISETP.LT.AND P6, PT, R250, c[0x0][0x178], !P2 ;  /* 0x00005e00fa007a0c */ /* 0x000fc600057c1270 */
[----:B---3--:R-:W-:Y:S01]  /*83ef0*/  @P5 STG.E [R12.64], R249 ;  /* 0x000000f90c005986 */ /* 0x008fe2000c101904 */
[----:B------:R-:W-:-:S03]  /*83f00*/  ISETP.LT.AND P1, PT, R211, c[0x0][0x178], !P0 ;  /* 0x00005e00d3007a0c */ /* 0x000fc60004721270 */
[----:B------:R3:W-:Y:S01]  /*83f10*/  @P4 STG.E [R20.64], R5 ;  /* 0x0000000514004986 */ /* 0x0007e2000c101904 */
[----:B------:R-:W-:Y:S01]  /*83f20*/  ISETP.LT.AND P5, PT, R187, c[0x0][0x178], !P0 ;  /* 0x00005e00bb007a0c */ /* 0x000fe200047a1270 */
[----:B-1----:R-:W-:Y:S01]  /*83f30*/  IMAD.WIDE R8, R3, 0x4, R204 ;  /* 0x0000000403087825 */ /* 0x002fe200078e02cc */
[----:B------:R-:W-:-:S03]  /*83f40*/  ISETP.LT.AND P4, PT, R251, c[0x0][0x178], !P0 ;  /* 0x00005e00fb007a0c */ /* 0x000fc60004781270 */
[C---:B---3--:R-:W-:Y:S01]  /*83f50*/  IMAD.WIDE R4, R3.reuse, 0x4, R206 ;  /* 0x0000000403047825 */ /* 0x048fe200078e02ce */
[----:B------:R-:W-:Y:S01]  /*83f60*/  IADD3 R3, R3, c[0x0][0x198], RZ ;  /* 0x0000660003037a10 */ /* 0x000fe20007ffe0ff */
[----:B------:R-:W3:Y:S01]  /*83f70*/  LDL.LU R20, [R1+0x231c] ;  /* 0x00231c0001147983 */ /* 0x000ee20000300800 */
[----:B------:R-:W-:-:S03]  /*83f80*/  ISETP.LT.AND P0, PT, R250, c[0x0][0x178], !P0 ;  /* 0x00005e00fa007a0c */ /* 0x000fc60004701270 */
[----:B------:R1:W-:Y:S01]  /*83f90*/  @P3 STG.E [R4.64], R17 ;  /* 0x0000001104003986 */ /* 0x0003e2000c101904 */
[----:B------:R-:W-:-:S03]  /*83fa0*/  IMAD.WIDE R12, R3, 0x4, R206 ;  /* 0x00000004030c7825 */ /* 0x000fc600078e02ce */
[----:B------:R1:W-:Y:S04]  /*83fb0*/  @P6 STG.E [R8.64], R33 ;  /* 0x0000002108006986 */ /* 0x0003e8000c101904 */
[----:B-1----:R-:W3:Y:S01]  /*83fc0*/  LDL.LU R17, [R1+0x2330] ;  /* 0x0023300001117983 */ /* 0x002ee20000300800 */
[----:B------:R-:W-:-:S03]  /*83fd0*/  IMAD.WIDE R4, R3, 0x4, R238 ;  /* 0x0000000403047825 */ /* 0x000fc600078e02ee */
[----:B------:R-:W3:Y:S01]  /*83fe0*/  LDL.LU R249, [R1+0x54c] ;  /* 0x00054c0001f97983 */ /* 0x000ee20000300800 */
[----:B------:R-:W-:-:S03]  /*83ff0*/  IMAD.WIDE R8, R3, 0x4, R236 ;  /* 0x0000000403087825 */ /* 0x000fc600078e02ec */
[----:B----4-:R1:W-:Y:S04]  /*84000*/  @P1 STG.E [R4.64], R246 ;  /* 0x000000f604001986 */ /* 0x0103e8000c101904 */
[----:B------:R4:W-:Y:S04]  /*84010*/  @P5 STG.E [R8.64], R230 ;  /* 0x000000e608005986 */ /* 0x0009e8000c101904 */
[----:B------:R2:W-:Y:S01]  /*84020*/  @P4 STG.E [R12.64], R30 ;  /* 0x0000001e0c004986 */ /* 0x0005e2000c101904 */
[----:B-1----:R-:W-:-:S05]  /*84030*/  IMAD.WIDE R4, R3, 0x4, R204 ;  /* 0x0000000403047825 */ /* 0x002fca00078e02cc */
[----:B------:R1:W-:Y:S01]  /*84040*/  @P0 STG.E [R4.64], R46 ;  /* 0x0000002e04000986 */ /* 0x0003e2000c101904 */
[----:B--2---:R-:W-:-:S03]  /*84050*/  ISETP.GE.AND P0, PT, R16, c[0x0][0x17c], PT ;  /* 0x00005f0010007a0c */ /* 0x004fc60003f06270 */
[----:B------:R-:W2:Y:S01]  /*84060*/  LDL.LU R16, [R1+0x2338] ;  /* 0x0023380001107983 */ /* 0x000ea20000300800 */
[----:B------:R-:W-:Y:S02]  /*84070*/  ISETP.GE.AND P2, PT, R40, c[0x0][0x17c], PT ;  /* 0x00005f0028007a0c */ /* 0x000fe40003f46270 */
[----:B------:R-:W-:Y:S01]  /*84080*/  IADD3 R0, R3, c[0x0][0x198], RZ ;  /* 0x0000660003007a10 */ /* 0x000fe20007ffe0ff */
[----:B------:R-:W2:Y:S01]  /*84090*/  LDL.LU R246, [R1+0x478] ;  /* 0x0004780001f67983 */ /* 0x000ea20000300800 */
[----:B------:R-:W-:Y:S02]  /*840a0*/  ISETP.LT.AND P6, PT, R211, c[0x0][0x178], !P2 ;  /* 0x00005e00d3007a0c */ /* 0x000fe400057c1270 */
[----:B------:R-:W-:Y:S01]  /*840b0*/  ISETP.LT.AND P1, PT, R187, c[0x0][0x178], !P2 ;  /* 0x00005e00bb007a0c */ /* 0x000fe20005721270 */
[----:B----4-:R-:W-:Y:S01]  /*840c0*/  IMAD.WIDE R8, R0, 0x4, R238 ;  /* 0x0000000400087825 */ /* 0x010fe200078e02ee */
[----:B------:R-:W-:Y:S02]  /*840d0*/  ISETP.LT.AND P4, PT, R251, c[0x0][0x178], !P2 ;  /* 0x00005e00fb007a0c */ /* 0x000fe40005781270 */
[----:B------:R-:W-:Y:S01]  /*840e0*/  ISETP.GE.AND P3, PT, R28, c[0x0][0x17c], PT ;  /* 0x00005f001c007a0c */ /* 0x000fe20003f66270 */
[----:B------:R-:W-:Y:S01]  /*840f0*/  IMAD.WIDE R12, R0, 0x4, R236 ;  /* 0x00000004000c7825 */ /* 0x000fe200078e02ec */
[----:B------:R-:W-:-:S02]  /*84100*/  ISETP.LT.AND P2, PT, R250, c[0x0][0x178], !P2 ;  /* 0x00005e00fa007a0c */ /* 0x000fc40005741270 */
[----:B------:R-:W-:-:S03]  /*84110*/  ISETP.LT.AND P5, PT, R211, c[0x0][0x178], !P3 ;  /* 0x00005e00d3007a0c */ /* 0x000fc60005fa1270 */
[----:B------:R4:W-:Y:S01]  /*84120*/  @P6 STG.E [R8.64], R247 ;  /* 0x000000f708006986 */ /* 0x0009e2000c101904 */
[----:B------:R-:W-:Y:S01]  /*84130*/  ISETP.LT.AND P6, PT, R187, c[0x0][0x178], !P3 ;  /* 0x00005e00bb007a0c */ /* 0x000fe20005fc1270 */
[C---:B-1----:R-:W-:Y:S02]  /*84140*/  IMAD.WIDE R4, R0.reuse, 0x4, R206 ;  /* 0x0000000400047825 */ /* 0x042fe400078e02ce */
[----:B------:R1:W-:Y:S01]  /*84150*/  @P1 STG.E [R12.64], R231 ;  /* 0x000000e70c001986 */ /* 0x0003e2000c101904 */
[----:B------:R-:W-:Y:S02]  /*84160*/  ISETP.LT.AND P1, PT, R251, c[0x0][0x178], !P3 ;  /* 0x00005e00fb007a0c */ /* 0x000fe40005f21270 */
[C---:B------:R-:W-:Y:S01]  /*84170*/  IADD3 R3, R0.reuse, c[0x0][0x198], RZ ;  /* 0x0000660000037a10 */ /* 0x040fe20007ffe0ff */
[----:B------:R1:W-:Y:S01]  /*84180*/  @P4 STG.E [R4.64], R31 ;  /* 0x0000001f04004986 */ /* 0x0003e2000c101904 */
[----:B----4-:R-:W-:-:S03]  /*84190*/  IMAD.WIDE R8, R0, 0x4, R204 ;  /* 0x0000000400087825 */ /* 0x010fc600078e02cc */
[----:B------:R-:W4:Y:S01]  /*841a0*/  LDL.LU R247, [R1+0x47c] ;  /* 0x00047c0001f77983 */ /* 0x000f220000300800 */
[----:B-1----:R-:W-:-:S03]  /*841b0*/  IMAD.WIDE R12, R3, 0x4, R238 ;  /* 0x00000004030c7825 */ /* 0x002fc600078e02ee */
[----:B------:R1:W-:Y:S01]  /*841c0*/  @P2 STG.E [R8.64], R47 ;  /* 0x0000002f08002986 */ /* 0x0003e2000c101904 */
[----:B------:R-:W-:Y:S01]  /*841d0*/  IMAD.WIDE R4, R3, 0x4, R236 ;  /* 0x0000000403047825 */ /* 0x000fe200078e02ec */
[C---:B------:R-:W-:Y:S02]  /*841e0*/  ISETP.LT.AND P3, PT, R250.reuse, c[0x0][0x178], !P3 ;  /* 0x00005e00fa007a0c */ /* 0x040fe40005f61270 */
[----:B------:R-:W-:Y:S01]  /*841f0*/  @P5 STG.E [R12.64], R248 ;  /* 0x000000f80c005986 */ /* 0x000fe2000c101904 */
[----:B------:R-:W-:Y:S01]  /*84200*/  ISETP.LT.AND P5, PT, R211, c[0x0][0x178], !P0 ;  /* 0x00005e00d3007a0c */ /* 0x000fe200047a1270 */
[----:B-1----:R-:W-:Y:S02]  /*84210*/  IMAD.WIDE R8, R3, 0x4, R206 ;  /* 0x0000000403087825 */ /* 0x002fe400078e02ce */
[----:B------:R1:W-:Y:S01]  /*84220*/  @P6 STG.E [R4.64], R14 ;  /* 0x0000000e04006986 */ /* 0x0003e2000c101904 */
[----:B------:R-:W-:Y:S02]  /*84230*/  ISETP.LT.AND P4, PT, R187, c[0x0][0x178], !P0 ;  /* 0x00005e00bb007a0c */ /* 0x000fe40004781270 */
[----:B------:R-:W-:Y:S01]  /*84240*/  ISETP.LT.AND P6, PT, R250, c[0x0][0x178], !P0 ;  /* 0x00005e00fa007a0c */ /* 0x000fe200047c1270 */
[----:B------:R1:W-:Y:S01]  /*84250*/  @P1 STG.E [R8.64], R26 ;  /* 0x0000001a08001986 */ /* 0x0003e2000c101904 */
[----:B------:R-:W-:-:S02]  /*84260*/  ISETP.LT.AND P1, PT, R251, c[0x0][0x178], !P0 ;  /* 0x00005e00fb007a0c */ /* 0x000fc40004721270 */
[----:B---3--:R-:W-:Y:S02]  /*84270*/  ISETP.GE.AND P0, PT, R17, c[0x0][0x17c], PT ;  /* 0x00005f0011007a0c */ /* 0x008fe40003f06270 */
[----:B------:R-:W3:Y:S01]  /*84280*/  LDL.LU R17, [R1+0x2350] ;  /* 0x0023500001117983 */ /* 0x000ee20000300800 */
[C---:B------:R-:W-:Y:S01]  /*84290*/  IADD3 R0, R3.reuse, c[0x0][0x198], RZ ;  /* 0x0000660003007a10 */ /* 0x040fe20007ffe0ff */
[----:B-1----:R-:W-:Y:S02]  /*842a0*/  IMAD.WIDE R4, R3, 0x4, R204 ;  /* 0x0000000403047825 */ /* 0x002fe400078e02cc */
[----:B------:R-:W3:Y:S02]  /*842b0*/  LDL.LU R248, [R1+0x208] ;  /* 0x0002080001f87983 */ /* 0x000ee40000300800 */
[C---:B------:R-:W-:Y:S02]  /*842c0*/  IMAD.WIDE R8, R0.reuse, 0x4, R238 ;  /* 0x0000000400087825 */ /* 0x040fe400078e02ee */
[----:B------:R1:W-:Y:S02]  /*842d0*/  @P3 STG.E [R4.64], R42 ;  /* 0x0000002a04003986 */ /* 0x0003e4000c101904 */
[----:B------:R-:W-:-:S02]  /*842e0*/  IMAD.WIDE R12, R0, 0x4, R236 ;  /* 0x00000004000c7825 */ /* 0x000fc400078e02ec */
[----:B------:R-:W-:Y:S04]  /*842f0*/  @P5 STG.E [R8.64], R249 ;  /* 0x000000f908005986 */ /* 0x000fe8000c101904 */
[----:B------:R2:W-:Y:S01]  /*84300*/  @P4 STG.E [R12.64], R15 ;  /* 0x0000000f0c004986 */ /* 0x0005e2000c101904 */
[----:B-1----:R-:W-:-:S05]  /*84310*/  IMAD.WIDE R4, R0, 0x4, R206 ;  /* 0x0000000400047825 */ /* 0x002fca00078e02ce */
[----:B------:R1:W-:Y:S01]  /*84320*/  @P1 STG.E [R4.64], R27 ;  /* 0x0000001b04001986 */ /* 0x0003e2000c101904 */
[----:B--2---:R-:W-:-:S03]  /*84330*/  ISETP.GE.AND P1, PT, R16, c[0x0][0x17c], PT ;  /* 0x00005f0010007a0c */ /* 0x004fc60003f26270 */
[----:B------:R-:W2:Y:S04]  /*84340*/  LDL.LU R16, [R1+0x234c] ;  /* 0x00234c0001107983 */ /* 0x000ea80000300800 */
[----:B------:R-:W2:Y:S04]  /*84350*/  LDL.LU R15, [R1+0x2360] ;  /* 0x00236000010f7983 */ /* 0x000ea80000300800 */
[----:B------:R-:W2:Y:S01]  /*84360*/  LDL.LU R249, [R1+0x20c] ;  /* 0x00020c0001f97983 */ /* 0x000ea20000300800 */
[----:B------:R-:W-:Y:S01]  /*84370*/  ISETP.GE.AND P2, PT, R20, c[0x0][0x17c], PT ;  /* 0x00005f0014007a0c */ /* 0x000fe20003f46270 */
[----:B------:R-:W-:-:S02]  /*84380*/  IMAD.WIDE R8, R0, 0x4, R204 ;  /* 0x0000000400087825 */ /* 0x000fc400078e02cc */
[----:B------:R-:W2:Y:S01]  /*84390*/  LDL.LU R14, [R1+0x2368] ;  /* 0x00236800010e7983 */ /* 0x000ea20000300800 */
[----:B------:R-:W-:Y:S02]  /*843a0*/  ISETP.LT.AND P4, PT, R211, c[0x0][0x178], !P2 ;  /* 0x00005e00d3007a0c */ /* 0x000fe40005781270 */
[----:B------:R-:W-:Y:S02]  /*843b0*/  ISETP.LT.AND P5, PT, R187, c[0x0][0x178], !P2 ;  /* 0x00005e00bb007a0c */ /* 0x000fe400057a1270 */
[----:B------:R-:W-:Y:S02]  /*843c0*/  IADD3 R0, R0, c[0x0][0x198], RZ ;  /* 0x0000660000007a10 */ /* 0x000fe40007ffe0ff */
[----:B------:R-:W-:Y:S01]  /*843d0*/  ISETP.LT.AND P3, PT, R251, c[0x0][0x178], !P2 ;  /* 0x00005e00fb007a0c */ /* 0x000fe20005761270 */
[----:B------:R4:W-:Y:S02]  /*843e0*/  @P6 STG.E [R8.64], R43 ;  /* 0x0000002b08006986 */ /* 0x0009e4000c101904 */
[----:B-1----:R-:W-:Y:S01]  /*843f0*/  IMAD.WIDE R4, R0, 0x4, R238 ;  /* 0x0000000400047825 */ /* 0x002fe200078e02ee */
[----:B------:R-:W-:-:S02]  /*84400*/  ISETP.LT.AND P2, PT, R250, c[0x0][0x178], !P2 ;  /* 0x00005e00fa007a0c */ /* 0x000fc40005741270 */
[----:B------:R-:W-:Y:S01]  /*84410*/  ISETP.LT.AND P6, PT, R211, c[0x0][0x178], !P0 ;  /* 0x00005e00d3007a0c */ /* 0x000fe200047c1270 */
[C---:B------:R-:W-:Y:S01]  /*84420*/  IMAD.WIDE R12, R0.reuse, 0x4, R206 ;  /* 0x00000004000c7825 */ /* 0x040fe200078e02ce */
[----:B------:R1:W-:Y:S01]  /*84430*/  @P4 STG.E [R4.64], R246 ;  /* 0x000000f604004986 */ /* 0x0003e2000c101904 */
[----:B------:R-:W-:Y:S02]  /*84440*/  ISETP.LT.AND P4, PT, R187, c[0x0][0x178], !P0 ;  /* 0x00005e00bb007a0c */ /* 0x000fe40004781270 */
[C---:B----4-:R-:W-:Y:S01]  /*84450*/  IMAD.WIDE R8, R0.reuse, 0x4, R236 ;  /* 0x0000000400087825 */ /* 0x050fe200078e02ec */
[----:B------:R-:W-:-:S04]  /*84460*/  IADD3 R3, R0, c[0x0][0x198], RZ ;  /* 0x0000660000037a10 */ /* 0x000fc80007ffe0ff */
[----:B------:R4:W-:Y:S01]  /*84470*/  @P5 STG.E [R8.64], R10 ;  /* 0x0000000a08005986 */ /* 0x0009e2000c101904 */
[----:B------:R-:W-:-:S03]  /*84480*/  ISETP.LT.AND P5, PT, R211, c[0x0][0x178], !P1 ;  /* 0x00005e00d3007a0c */ /* 0x000fc60004fa1270 */
[----:B------:R4:W-:Y:S01]  /*84490*/  @P3 STG.E [R12.64], R22 ;  /* 0x000000160c003986 */ /* 0x0009e2000c101904 */
[----:B------:R-:W-:Y:S01]  /*844a0*/  ISETP.LT.AND P3, PT, R251, c[0x0][0x178], !P0 ;  /* 0x00005e00fb007a0c */ /* 0x000fe20004761270 */
[----:B-1----:R-:W-:Y:S01]  /*844b0*/  IMAD.WIDE R4, R0, 0x4, R204 ;  /* 0x0000000400047825 */ /* 0x002fe200078e02cc */
[----:B------:R-:W-:Y:S02]  /*844c0*/  ISETP.LT.AND P0, PT, R250, c[0x0][0x178], !P0 ;  /* 0x00005e00fa007a0c */ /* 0x000fe40004701270 */
[C---:B------:R-:W-:Y:S01]  /*844d0*/  IADD3 R0, R3.reuse, c[0x0][0x198], RZ ;  /* 0x0000660003007a10 */ /* 0x040fe20007ffe0ff */
[C---:B----4-:R-:W-:Y:S01]  /*844e0*/  IMAD.WIDE R8, R3.reuse, 0x4, R238 ;  /* 0x0000000403087825 */ /* 0x050fe200078e02ee */
[----:B------:R1:W-:Y:S03]  /*844f0*/  @P2 STG.E [R4.64], R38 ;  /* 0x0000002604002986 */ /* 0x0003e6000c101904 */
[----:B------:R-:W-:Y:S01]  /*84500*/  IMAD.WIDE R12, R3, 0x4, R236 ;  /* 0x00000004030c7825 */ /* 0x000fe200078e02ec */
[----:B------:R4:W-:Y:S01]  /*84510*/  @P6 STG.E [R8.64], R247 ;  /* 0x000000f708006986 */ /* 0x0009e2000c101904 */
[----:B------:R-:W-:-:S03]  /*84520*/  ISETP.LT.AND P6, PT, R187, c[0x0][0x178], !P1 ;  /* 0x00005e00bb007a0c */ /* 0x000fc60004fc1270 */
[----:B------:R4:W-:Y:S01]  /*84530*/  @P4 STG.E [R12.64], R11 ;  /* 0x0000000b0c004986 */ /* 0x0009e2000c101904 */
[----:B------:R-:W-:Y:S01]  /*84540*/  ISETP.LT.AND P4, PT, R251, c[0x0][0x178], !P1 ;  /* 0x00005e00fb007a0c */ /* 0x000fe20004f81270 */
[----:B-1----:R-:W-:Y:S01]  /*84550*/  IMAD.WIDE R4, R3, 0x4, R206 ;  /* 0x0000000403047825 */ /* 0x002fe200078e02ce */
[----:B---3--:R-:W-:-:S03]  /*84560*/  ISETP.GE.AND P2, PT, R17, c[0x0][0x17c], PT ;  /* 0x00005f0011007a0c */ /* 0x008fc60003f46270 */
[----:B----4-:R-:W-:Y:S01]  /*84570*/  IMAD.WIDE R8, R3, 0x4, R204 ;  /* 0x0000000403087825 */ /* 0x010fe200078e02cc */
[----:B------:R1:W-:Y:S03]  /*84580*/  @P3 STG.E [R4.64], R23 ;  /* 0x0000001704003986 */ /* 0x0003e6000c101904 */
[----:B------:R-:W-:Y:S01]  /*84590*/  IMAD.WIDE R10, R0, 0x4, R238 ;  /* 0x00000004000a7825 */ /* 0x000fe200078e02ee */
[----:B------:R-:W3:Y:S01]  /*845a0*/  LDL.LU R13, [R1+0x2380] ;  /* 0x00238000010d7983 */ /* 0x000ee20000300800 */
[----:B------:R-:W-:-:S03]  /*845b0*/  ISETP.LT.AND P1, PT, R250, c[0x0][0x178], !P1 ;  /* 0x00005e00fa007a0c */ /* 0x000fc60004f21270 */
[----:B------:R4:W-:Y:S01]  /*845c0*/  @P0 STG.E [R8.64], R39 ;  /* 0x0000002708000986 */ /* 0x0009e2000c101904 */
[----:B------:R-:W-:-:S03]  /*845d0*/  ISETP.LT.AND P3, PT, R187, c[0x0][0x178], !P2 ;  /* 0x00005e00bb007a0c */ /* 0x000fc60005761270 */
[----:B------:R4:W-:Y:S01]  /*845e0*/  @P5 STG.E [R10.64], R248 ;  /* 0x000000f80a005986 */ /* 0x0009e2000c101904 */
[----:B------:R-:W-:Y:S01]  /*845f0*/  ISETP.LT.AND P5, PT, R211, c[0x0][0x178], !P2 ;  /* 0x00005e00d3007a0c */ /* 0x000fe200057a1270 */
[C---:B-1----:R-:W-:Y:S01]  /*84600*/  IMAD.WIDE R4, R0.reuse, 0x4, R236 ;  /* 0x0000000400047825 */ /* 0x042fe200078e02ec */
[C---:B------:R-:W-:Y:S01]  /*84610*/  IADD3 R3, R0.reuse, c[0x0][0x198], RZ ;  /* 0x0000660000037a10 */ /* 0x040fe20007ffe0ff */
[----:B------:R-:W3:Y:S02]  /*84620*/  LDL.LU R12, [R1+0x237c] ;  /* 0x00237c00010c7983 */ /* 0x000ee40000300800 */
[----:B----4-:R-:W-:Y:S02]  /*84630*/  IMAD.WIDE R8, R0, 0x4, R206 ;  /* 0x0000000400087825 */ /* 0x010fe400078e02ce */
[----:B------:R1:W-:Y:S04]  /*84640*/  @P6 STG.E [R4.64], R6 ;  /* 0x0000000604006986 */ /* 0x0003e8000c101904 */
[----:B------:R4:W-:Y:S01]  /*84650*/  @P4 STG.E [R8.64], R18 ;  /* 0x0000001208004986 */ /* 0x0009e2000c101904 */
[----:B------:R-:W-:-:S04]  /*84660*/  IMAD.WIDE R10, R3, 0x4, R236 ;  /* 0x00000004030a7825 */ /* 0x000fc800078e02ec */
[----:B-1----:R-:W-:-:S04]  /*84670*/  IMAD.WIDE R4, R0, 0x4, R204 ;  /* 0x0000000400047825 */ /* 0x002fc800078e02cc */
[----:B----4-:R-:W-:Y:S01]  /*84680*/  IMAD.WIDE R8, R3, 0x4, R238 ;  /* 0x0000000403087825 */ /* 0x010fe200078e02ee */
[----:B------:R-:W-:Y:S04]  /*84690*/  @P1 STG.E [R4.64], R34 ;  /* 0x0000002204001986 */ /* 0x000fe8000c101904 */
[----:B--2---:R-:W-:Y:S04]  /*846a0*/  @P5 STG.E [R8.64], R249 ;  /* 0x000000f908005986 */ /* 0x004fe8000c101904 */
[----:B------:R1:W-:Y:S04]  /*846b0*/  @P3 STG.E [R10.64], R7 ;  /* 0x000000070a003986 */ /* 0x0003e8000c101904 */
[----:B-1----:R-:W2:Y:S04]  /*846c0*/  LDL.LU R10, [R1+0x2390] ;  /* 0x00239000010a7983 */ /* 0x002ea80000300800 */
[----:B------:R-:W4:Y:S01]  /*846d0*/  LDL.LU R0, [R1+0x2398] ;  /* 0x0023980001007983 */ /* 0x000f220000300800 */
[----:B------:R-:W-:-:S02]  /*846e0*/  ISETP.LT.AND P4, PT, R251, c[0x0][0x178], !P2 ;  /* 0x00005e00fb007a0c */ /* 0x000fc40005781270 */
[----:B------:R-:W-:Y:S02]  /*846f0*/  ISETP.GE.AND P0, PT, R16, c[0x0][0x17c], PT ;  /* 0x00005f0010007a0c */ /* 0x000fe40003f06270 */
[----:B------:R-:W-:Y:S02]  /*84700*/  ISETP.LT.AND P6, PT, R250, c[0x0][0x178], !P2 ;  /* 0x00005e00fa007a0c */ /* 0x000fe400057c1270 */
[----:B------:R-:W-:Y:S01]  /*84710*/  ISETP.LT.AND P3, PT, R211, c[0x0][0x178], !P0 ;  /* 0x00005e00d3007a0c */ /* 0x000fe20004761270 */
[----:B------:R-:W-:-:S04]  /*84720*/  IMAD.WIDE R4, R3, 0x4, R206 ;  /* 0x0000000403047825 */ /* 0x000fc800078e02ce */
[C---:B------:R-:W-:Y:S01]  /*84730*/  IMAD.WIDE R6, R3.reuse, 0x4, R204 ;  /* 0x0000000403067825 */ /* 0x040fe200078e02cc */
[----:B------:R-:W-:Y:S01]  /*84740*/  IADD3 R3, R3, c[0x0][0x198], RZ ;  /* 0x0000660003037a10 */ /* 0x000fe20007ffe0ff */
[----:B------:R1:W-:Y:S01]  /*84750*/  @P4 STG.E [R4.64], R19 ;  /* 0x0000001304004986 */ /* 0x0003e2000c101904 */
[----:B------:R-:W-:Y:S02]  /*84760*/  ISETP.LT.AND P5, PT, R187, c[0x0][0x178], !P0 ;  /* 0x00005e00bb007a0c */ /* 0x000fe400047a1270 */
[----:B------:R-:W-:Y:S02]  /*84770*/  ISETP.LT.AND P1, PT, R251, c[0x0][0x178], !P0 ;  /* 0x00005e00fb007a0c */ /* 0x000fe40004721270 */
[----:B------:R-:W-:Y:S01]  /*84780*/  ISETP.GE.AND P2, PT, R15, c[0x0][0x17c], PT ;  /* 0x00005f000f007a0c */ /* 0x000fe20003f46270 */
[----:B------:R1:W-:Y:S01]  /*84790*/  @P6 STG.E [R6.64], R35 ;  /* 0x0000002306006986 */ /* 0x0003e2000c101904 */
[----:B------:R-:W-:Y:S01]  /*847a0*/  ISETP.LT.AND P0, PT, R250, c[0x0][0x178], !P0 ;  /* 0x00005e00fa007a0c */ /* 0x000fe20004701270 */
[----:B-1----:R-:W-:Y:S01]  /*847b0*/  IMAD.WIDE R4, R3, 0x4, R238 ;  /* 0x0000000403047825 */ /* 0x002fe200078e02ee */
[----:B------:R-:W-:-:S04]  /*847c0*/  ISETP.LT.AND P6, PT, R211, c[0x0][0x178], !P2 ;  /* 0x00005e00d3007a0c */ /* 0x000fc800057c1270 */
[----:B------:R1:W-:Y:S01]  /*847d0*/  @P3 STG.E [R4.64], R60 ;  /* 0x0000003c04003986 */ /* 0x0003e2000c101904 */
[----:B------:R-:W-:Y:S01]  /*847e0*/  IMAD.WIDE R6, R3, 0x4, R236 ;  /* 0x0000000403067825 */ /* 0x000fe200078e02ec */
[----:B------:R-:W-:Y:S02]  /*847f0*/  ISETP.LT.AND P3, PT, R187, c[0x0][0x178], !P2 ;  /* 0x00005e00bb007a0c */ /* 0x000fe40005761270 */
[C---:B------:R-:W-:Y:S01]  /*84800*/  IADD3 R11, R3.reuse, c[0x0][0x198], RZ ;  /* 0x00006600030b7a10 */ /* 0x040fe20007ffe0ff */
[----:B------:R-:W-:Y:S01]  /*84810*/  IMAD.WIDE R8, R3, 0x4, R206 ;  /* 0x0000000403087825 */ /* 0x000fe200078e02ce */
[----:B------:R1:W-:Y:S01]  /*84820*/  @P5 STG.E [R6.64], R76 ;  /* 0x0000004c06005986 */ /* 0x0003e2000c101904 */
[----:B------:R-:W-:-:S03]  /*84830*/  ISETP.GE.AND P4, PT, R14, c[0x0][0x17c], PT ;  /* 0x00005f000e007a0c */ /* 0x000fc60003f86270 */
[----:B------:R3:W-:Y:S01]  /*84840*/  @P1 STG.E [R8.64], R92 ;  /* 0x0000005c08001986 */ /* 0x0007e2000c101904 */
[----:B------:R-:W-:Y:S01]  /*84850*/  ISETP.LT.AND P1, PT, R251, c[0x0][0x178], !P2 ;  /* 0x00005e00fb007a0c */ /* 0x000fe20005721270 */
[----:B-1----:R-:W-:Y:S01]  /*84860*/  IMAD.WIDE R4, R3, 0x4, R204 ;  /* 0x0000000403047825 */ /* 0x002fe200078e02cc */
[----:B------:R-:W-:-:S03]  /*84870*/  ISETP.LT.AND P2, PT, R250, c[0x0][0x178], !P2 ;  /* 0x00005e00fa007a0c */ /* 0x000fc60005741270 */
[C---:B------:R-:W-:Y:S01]  /*84880*/  IMAD.WIDE R6, R11.reuse, 0x4, R238 ;  /* 0x000000040b067825 */ /* 0x040fe200078e02ee */
[----:B------:R1:W-:Y:S03]  /*84890*/  @P0 STG.E [R4.64], R108 ;  /* 0x0000006c04000986 */ /* 0x0003e6000c101904 */
[----:B---3--:R-:W-:Y:S01]  /*848a0*/  IMAD.WIDE R8, R11, 0x4, R236 ;  /* 0x000000040b087825 */ /* 0x008fe200078e02ec */
[----:B------:R-:W-:Y:S01]  /*848b0*/  ISETP.LT.AND P5, PT, R211, c[0x0][0x178], !P4 ;  /* 0x00005e00d3007a0c */ /* 0x000fe200067a1270 */
[----:B------:R3:W-:Y:S01]  /*848c0*/  @P6 STG.E [R6.64], R61 ;  /* 0x0000003d06006986 */ /* 0x0007e2000c101904 */
[----:B------:R-:W-:-:S03]  /*848d0*/  ISETP.LT.AND P6, PT, R187, c[0x0][0x178], !P4 ;  /* 0x00005e00bb007a0c */ /* 0x000fc600067c1270 */
[----:B------:R3:W-:Y:S01]  /*848e0*/  @P3 STG.E [R8.64], R77 ;  /* 0x0000004d08003986 */ /* 0x0007e2000c101904 */
[----:B------:R-:W-:Y:S02]  /*848f0*/  ISETP.LT.AND P3, PT, R251, c[0x0][0x178], !P4 ;  /* 0x00005e00fb007a0c */ /* 0x000fe40006761270 */
[C---:B------:R-:W-:Y:S01]  /*84900*/  IADD3 R3, R11.reuse, c[0x0][0x198], RZ ;  /* 0x000066000b037a10 */ /* 0x040fe20007ffe0ff */
[----:B-1----:R-:W-:-:S04]  /*84910*/  IMAD.WIDE R4, R11, 0x4, R206 ;  /* 0x000000040b047825 */ /* 0x002fc800078e02ce */
[----:B---3--:R-:W-:Y:S01]  /*84920*/  IMAD.WIDE R6, R11, 0x4, R204 ;  /* 0x000000040b067825 */ /* 0x008fe200078e02cc */
[----:B------:R1:W-:Y:S01]  /*84930*/  @P1 STG.E [R4.64], R93 ;  /* 0x0000005d04001986 */ /* 0x0003e2000c101904 */
[----:B------:R-:W-:Y:S02]  /*84940*/  ISETP.GE.AND P0, PT, R13, c[0x0][0x17c], PT ;  /* 0x00005f000d007a0c */ /* 0x000fe40003f06270 */
[----:B------:R-:W-:Y:S01]  /*84950*/  IMAD.WIDE R8, R3, 0x4, R238 ;  /* 0x0000000403087825 */ /* 0x000fe200078e02ee */
[----:B------:R3:W-:Y:S01]  /*84960*/  @P2 STG.E [R6.64], R109 ;  /* 0x0000006d06002986 */ /* 0x0007e2000c101904 */
[----:B------:R-:W-:-:S03]  /*84970*/  ISETP.LT.AND P4, PT, R250, c[0x0][0x178], !P4 ;  /* 0x00005e00fa007a0c */ /* 0x000fc60006781270 */
[----:B------:R-:W4:Y:S01]  /*84980*/  LDL.LU R13, [R1+0x23b0] ;  /* 0x0023b000010d7983 */ /* 0x000f220000300800 */
[----:B-1----:R-:W-:-:S03]  /*84990*/  IMAD.WIDE R4, R3, 0x4, R236 ;  /* 0x0000000403047825 */ /* 0x002fc600078e02ec */
[----:B------:R-:W-:Y:S01]  /*849a0*/  @P5 STG.E [R8.64], R56 ;  /* 0x0000003808005986 */ /* 0x000fe2000c101904 */
[----:B---3--:R-:W-:Y:S01]  /*849b0*/  IMAD.WIDE R6, R3, 0x4, R206 ;  /* 0x0000000403067825 */ /* 0x008fe200078e02ce */
[----:B------:R-:W-:Y:S02]  /*849c0*/  ISETP.LT.AND P5, PT, R211, c[0x0][0x178], !P0 ;  /* 0x00005e00d3007a0c */ /* 0x000fe400047a1270 */
[----:B------:R1:W-:Y:S01]  /*849d0*/  @P6 STG.E [R4.64], R72 ;  /* 0x0000004804006986 */ /* 0x0003e2000c101904 */
[----:B------:R-:W-:-:S03]  /*849e0*/  ISETP.LT.AND P2, PT, R187, c[0x0][0x178], !P0 ;  /* 0x00005e00bb007a0c */ /* 0x000fc60004741270 */
[----:B------:R3:W-:Y:S01]  /*849f0*/  @P3 STG.E [R6.64], R88 ;  /* 0x0000005806003986 */ /* 0x0007e2000c101904 */
[----:B------:R-:W-:Y:S02]  /*84a00*/  ISETP.LT.AND P3, PT, R251, c[0x0][0x178], !P0 ;  /* 0x00005e00fb007a0c */ /* 0x000fe40004761270 */
[C---:B------:R-:W-:Y:S01]  /*84a10*/  IADD3 R11, R3.reuse, c[0x0][0x198], RZ ;  /* 0x00006600030b7a10 */ /* 0x040fe20007ffe0ff */
[----:B-1----:R-:W-:-:S04]  /*84a20*/  IMAD.WIDE R4, R3, 0x4, R204 ;  /* 0x0000000403047825 */ /* 0x002fc800078e02cc */
[C---:B---3--:R-:W-:Y:S01]  /*84a30*/  IMAD.WIDE R6, R11.reuse, 0x4, R238 ;  /* 0x000000040b067825 */ /* 0x048fe200078e02ee */
[----:B------:R1:W-:Y:S03]  /*84a40*/  @P4 STG.E [R4.64], R104 ;  /* 0x0000006804004986 */ /* 0x0003e6000c101904 */
[C---:B------:R-:W-:Y:S01]  /*84a50*/  IMAD.WIDE R8, R11.reuse, 0x4, R236 ;  /* 0x000000040b087825 */ /* 0x040fe200078e02ec */
[----:B------:R3:W-:Y:S01]  /*84a60*/  @P5 STG.E [R6.64], R57 ;  /* 0x0000003906005986 */ /* 0x0007e2000c101904 */
[----:B------:R-:W-:Y:S02]  /*84a70*/  ISETP.GE.AND P1, PT, R12, c[0x0][0x17c], PT ;  /* 0x00005f000c007a0c */ /* 0x000fe40003f26270 */
[----:B------:R-:W-:Y:S01]  /*84a80*/  ISETP.LT.AND P6, PT, R250, c[0x0][0x178], !P0 ;  /* 0x00005e00fa007a0c */ /* 0x000fe200047c1270 */
[----:B------:R-:W-:Y:S01]  /*84a90*/  @P2 STG.E [R8.64], R73 ;  /* 0x0000004908002986 */ /* 0x000fe2000c101904 */
[----:B-1----:R-:W-:-:S03]  /*84aa0*/  IMAD.WIDE R4, R11, 0x4, R206 ;  /* 0x000000040b047825 */ /* 0x002fc600078e02ce */
[----:B------:R-:W4:Y:S04]  /*84ab0*/  LDL.LU R12, [R1+0x23ac] ;  /* 0x0023ac00010c7983 */ /* 0x000f280000300800 */
[----:B------:R1:W-:Y:S01]  /*84ac0*/  @P3 STG.E [R4.64], R89 ;  /* 0x0000005904003986 */ /* 0x0003e2000c101904 */
[----:B--2---:R-:W-:-:S03]  /*84ad0*/  ISETP.GE.AND P0, PT, R10, c[0x0][0x17c], PT ;  /* 0x00005f000a007a0c */ /* 0x004fc60003f06270 */
[----:B------:R-:W2:Y:S01]  /*84ae0*/  LDL.LU R10, [R1+0x23c0] ;  /* 0x0023c000010a7983 */ /* 0x000ea20000300800 */
[----:B----4-:R-:W-:-:S03]  /*84af0*/  ISETP.GE.AND P3, PT, R0, c[0x0][0x17c], PT ;  /* 0x00005f0000007a0c */ /* 0x010fc60003f66270 */
[----:B------:R-:W4:Y:S01]  /*84b00*/  LDL.LU R0, [R1+0x23c4] ;  /* 0x0023c40001007983 */ /* 0x000f220000300800 */
[----:B------:R-:W-:Y:S01]  /*84b10*/  ISETP.LT.AND P2, PT, R211, c[0x0][0x178], !P1 ;  /* 0x00005e00d3007a0c */ /* 0x000fe20004f41270 */
[C---:B---3--:R-:W-:Y:S01]  /*84b20*/  IMAD.WIDE R6, R11.reuse, 0x4, R204 ;  /* 0x000000040b067825 */ /* 0x048fe200078e02cc */
[----:B------:R-:W-:Y:S01]  /*84b30*/  IADD3 R11, R11, c[0x0][0x198], RZ ;  /* 0x000066000b0b7a10 */ /* 0x000fe20007ffe0ff */
[----:B------:R-:W3:Y:S01]  /*84b40*/  LDL.LU R19, [R1+0x23bc] ;  /* 0x0023bc0001137983 */ /* 0x000ee20000300800 */
[----:B------:R-:W-:Y:S02]  /*84b50*/  ISETP.LT.AND P5, PT, R187, c[0x0][0x178], !P1 ;  /* 0x00005e00bb007a0c */ /* 0x000fe40004fa1270 */
[----:B------:R-:W-:Y:S01]  /*84b60*/  ISETP.LT.AND P4, PT, R251, c[0x0][0x178], !P1 ;  /* 0x00005e00fb007a0c */ /* 0x000fe20004f81270 */
[----:B-1----:R-:W-:Y:S01]  /*84b70*/  IMAD.WIDE R4, R11, 0x4, R238 ;  /* 0x000000040b047825 */ /* 0x002fe200078e02ee */
[----:B------:R1:W-:Y:S01]  /*84b80*/  @P6 STG.E [R6.64], R105 ;  /* 0x0000006906006986 */ /* 0x0003e2000c101904 */
[----:B------:R-:W-:-:S02]  /*84b90*/  ISETP.LT.AND P1, PT, R250, c[0x0][0x178], !P1 ;  /* 0x00005e00fa007a0c */ /* 0x000fc40004f21270 */
[----:B------:R-:W-:Y:S01]  /*84ba0*/  ISETP.LT.AND P6, PT, R211, c[0x0][0x178], !P0 ;  /* 0x00005e00d3007a0c */ /* 0x000fe200047c1270 */
[----:B------:R-:W-:Y:S01]  /*84bb0*/  IMAD.WIDE R8, R11, 0x4, R206 ;  /* 0x000000040b087825 */ /* 0x000fe200078e02ce */
[----:B------:R1:W-:Y:S01]  /*84bc0*/  @P2 STG.E [R4.64], R52 ;  /* 0x0000003404002986 */ /* 0x0003e2000c101904 */
[----:B------:R-:W-:Y:S02]  /*84bd0*/  ISETP.LT.AND P2, PT, R187, c[0x0][0x178], !P0 ;  /* 0x00005e00bb007a0c */ /* 0x000fe40004741270 */
[C---:B------:R-:W-:Y:S01]  /*84be0*/  IADD3 R3, R11.reuse, c[0x0][0x198], RZ ;  /* 0x000066000b037a10 */ /* 0x040fe20007ffe0ff */
[----:B------:R-:W3:Y:S01]  /*84bf0*/  LDL.LU R18, [R1+0x23b8] ;  /* 0x0023b80001127983 */ /* 0x000ee20000300800 */
[----:B-1----:R-:W-:-:S03]  /*84c00*/  IMAD.WIDE R6, R11, 0x4, R236 ;  /* 0x000000040b067825 */ /* 0x002fc600078e02ec */
[----:B------:R-:W3:Y:S04]  /*84c10*/  LDL.LU R16, [R1+0x23b4] ;  /* 0x0023b40001107983 */ /* 0x000ee80000300800 */
[----:B------:R1:W-:Y:S01]  /*84c20*/  @P5 STG.E [R6.64], R68 ;  /* 0x0000004406005986 */ /* 0x0003e2000c101904 */
[----:B------:R-:W-:-:S03]  /*84c30*/  IMAD.WIDE R4, R11, 0x4, R204 ;  /* 0x000000040b047825 */ /* 0x000fc600078e02cc */
[----:B------:R1:W-:Y:S01]  /*84c40*/  @P4 STG.E [R8.64], R84 ;  /* 0x0000005408004986 */ /* 0x0003e2000c101904 */
[----:B------:R-:W-:Y:S02]  /*84c50*/  ISETP.LT.AND P4, PT, R251, c[0x0][0x178], !P0 ;  /* 0x00005e00fb007a0c */ /* 0x000fe40004781270 */
[----:B------:R-:W-:Y:S01]  /*84c60*/  ISETP.LT.AND P0, PT, R250, c[0x0][0x178], !P0 ;  /* 0x00005e00fa007a0c */ /* 0x000fe20004701270 */
[----:B------:R1:W-:Y:S02]  /*84c70*/  @P1 STG.E [R4.64], R100 ;  /* 0x0000006404001986 */ /* 0x0003e4000c101904 */
[----:B-1----:R-:W-:-:S04]  /*84c80*/  IMAD.WIDE R6, R3, 0x4, R238 ;  /* 0x0000000403067825 */ /* 0x002fc800078e02ee */
[----:B------:R-:W-:Y:S01]  /*84c90*/  IMAD.WIDE R8, R3, 0x4, R236 ;  /* 0x0000000403087825 */ /* 0x000fe200078e02ec */
[----:B------:R-:W-:Y:S01]  /*84ca0*/  ISETP.LT.AND P5, PT, R211, c[0x0][0x178], !P3 ;  /* 0x00005e00d3007a0c */ /* 0x000fe20005fa1270 */
[----:B------:R1:W-:Y:S01]  /*84cb0*/  @P6 STG.E [R6.64], R53 ;  /* 0x0000003506006986 */ /* 0x0003e2000c101904 */
[----:B------:R-:W-:Y:S01]  /*84cc0*/  ISETP.LT.AND P6, PT, R187, c[0x0][0x178], !P3 ;  /* 0x00005e00bb007a0c */ /* 0x000fe20005fc1270 */
[----:B------:R-:W-:Y:S02]  /*84cd0*/  IMAD.WIDE R4, R3, 0x4, R206 ;  /* 0x0000000403047825 */ /* 0x000fe400078e02ce */
[----:B------:R1:W-:Y:S01]  /*84ce0*/  @P2 STG.E [R8.64], R69 ;  /* 0x0000004508002986 */ /* 0x0003e2000c101904 */
[----:B------:R-:W-:Y:S02]  /*84cf0*/  ISETP.LT.AND P2, PT, R251, c[0x0][0x178], !P3 ;  /* 0x00005e00fb007a0c */ /* 0x000fe40005f41270 */
[C---:B------:R-:W-:Y:S01]  /*84d00*/  IADD3 R11, R3.reuse, c[0x0][0x198], RZ ;  /* 0x00006600030b7a10 */ /* 0x040fe20007ffe0ff */
[----:B------:R1:W-:Y:S02]  /*84d10*/  @P4 STG.E [R4.64], R85 ;  /* 0x0000005504004986 */ /* 0x0003e4000c101904 */
[----:B-1----:R-:W-:Y:S01]  /*84d20*/  IMAD.WIDE R6, R3, 0x4, R204 ;  /* 0x0000000403067825 */ /* 0x002fe200078e02cc */
[----:B------:R-:W-:-:S03]  /*84d30*/  ISETP.LT.AND P3, PT, R250, c[0x0][0x178], !P3 ;  /* 0x00005e00fa007a0c */ /* 0x000fc60005f61270 */
[C---:B------:R-:W-:Y:S01]  /*84d40*/  IMAD.WIDE R8, R11.reuse, 0x4, R238 ;  /* 0x000000040b087825 */ /* 0x040fe200078e02ee */
[----:B------:R1:W-:Y:S03]  /*84d50*/  @P0 STG.E [R6.64], R101 ;  /* 0x0000006506000986 */ /* 0x0003e6000c101904 */
[C---:B------:R-:W-:Y:S01]  /*84d60*/  IMAD.WIDE R4, R11.reuse, 0x4, R236 ;  /* 0x000000040b047825 */ /* 0x040fe200078e02ec */
[----:B------:R-:W-:Y:S01]  /*84d70*/  @P5 STG.E [R8.64], R48 ;  /* 0x0000003008005986 */ /* 0x000fe2000c101904 */
[----:B------:R-:W-:-:S03]  /*84d80*/  IADD3 R3, R11, c[0x0][0x198], RZ ;  /* 0x000066000b037a10 */ /* 0x000fc60007ffe0ff */
[----:B------:R1:W-:Y:S02]  /*84d90*/  @P6 STG.E [R4.64], R64 ;  /* 0x0000004004006986 */ /* 0x0003e4000c101904 */
[----:B-1----:R-:W-:Y:S01]  /*84da0*/  IMAD.WIDE R6, R11, 0x4, R206 ;  /* 0x000000040b067825 */ /* 0x002fe200078e02ce */
[----:B------:R-:W-:-:S04]  /*84db0*/  ISETP.GE.AND P1, PT, R13, c[0x0][0x17c], PT ;  /* 0x00005f000d007a0c */ /* 0x000fc80003f26270 */
[----:B------:R-:W-:Y:S01]  /*84dc0*/  ISETP.LT.AND P5, PT, R211, c[0x0][0x178], !P1 ;  /* 0x00005e00d3007a0c */ /* 0x000fe20004fa1270 */
[----:B------:R1:W-:Y:S01]  /*84dd0*/  @P2 STG.E [R6.64], R80 ;  /* 0x0000005006002986 */ /* 0x0003e2000c101904 */
[----:B------:R-:W-:Y:S02]  /*84de0*/  ISETP.LT.AND P4, PT, R187, c[0x0][0x178], !P1 ;  /* 0x00005e00bb007a0c */ /* 0x000fe40004f81270 */
[----:B------:R-:W-:Y:S01]  /*84df0*/  ISETP.LT.AND P2, PT, R251, c[0x0][0x178], !P1 ;  /* 0x00005e00fb007a0c */ /* 0x000fe20004f41270 */
[----:B------:R-:W-:-:S04]  /*84e00*/  IMAD.WIDE R4, R11, 0x4, R204 ;  /* 0x000000040b047825 */ /* 0x000fc800078e02cc */
[C---:B------:R-:W-:Y:S01]  /*84e10*/  IMAD.WIDE R8, R3.reuse, 0x4, R236 ;  /* 0x0000000403087825 */ /* 0x040fe200078e02ec */
[----:B------:R1:W-:Y:S03]  /*84e20*/  @P3 STG.E [R4.64], R96 ;  /* 0x0000006004003986 */ /* 0x0003e6000c101904 */
[----:B-1----:R-:W-:-:S05]  /*84e30*/  IMAD.WIDE R6, R3, 0x4, R238 ;  /* 0x0000000403067825 */ /* 0x002fca00078e02ee */
[----:B------:R1:W-:Y:S01]  /*84e40*/  @P5 STG.E [R6.64], R49 ;  /* 0x0000003106005986 */ /* 0x0003e2000c101904 */
[----:B------:R-:W-:-:S03]  /*84e50*/  IMAD.WIDE R4, R3, 0x4, R206 ;  /* 0x0000000403047825 */ /* 0x000fc600078e02ce */
[----:B------:R1:W-:Y:S04]  /*84e60*/  @P4 STG.E [R8.64], R65 ;  /* 0x0000004108004986 */ /* 0x0003e8000c101904 */
[----:B------:R-:W-:Y:S01]  /*84e70*/  @P2 STG.E [R4.64], R81 ;  /* 0x0000005104002986 */ /* 0x000fe2000c101904 */
[----:B----4-:R-:W-:-:S03]  /*84e80*/  ISETP.GE.AND P2, PT, R0, c[0x0][0x17c], PT ;  /* 0x00005f0000007a0c */ /* 0x010fc60003f46270 */
[----:B------:R-:W4:Y:S01]  /*84e90*/  LDL.LU R0, [R1+0x23a8] ;  /* 0x0023a80001007983 */ /* 0x000f220000300800 */
[----:B------:R-:W-:Y:S02]  /*84ea0*/  ISETP.GE.AND P0, PT, R12, c[0x0][0x17c], PT ;  /* 0x00005f000c007a0c */ /* 0x000fe40003f06270 */
[----:B------:R-:W-:Y:S02]  /*84eb0*/  ISETP.LT.AND P6, PT, R250, c[0x0][0x178], !P1 ;  /* 0x00005e00fa007a0c */ /* 0x000fe40004fc1270 */
[----:B------:R-:W-:Y:S01]  /*84ec0*/  ISETP.LT.AND P4, PT, R211, c[0x0][0x178], !P0 ;  /* 0x00005e00d3007a0c */ /* 0x000fe20004781270 */
[C---:B-1----:R-:W-:Y:S01]  /*84ed0*/  IMAD.WIDE R6, R3.reuse, 0x4, R204 ;  /* 0x0000000403067825 */ /* 0x042fe200078e02cc */
[----:B------:R-:W-:Y:S02]  /*84ee0*/  IADD3 R3, R3, c[0x0][0x198], RZ ;  /* 0x0000660003037a10 */ /* 0x000fe40007ffe0ff */
[----:B--2---:R-:W-:Y:S02]  /*84ef0*/  ISETP.GE.AND P1, PT, R10, c[0x0][0x17c], PT ;  /* 0x00005f000a007a0c */ /* 0x004fe40003f26270 */
[----:B------:R-:W-:Y:S01]  /*84f00*/  ISETP.LT.AND P5, PT, R187, c[0x0][0x178], !P0 ;  /* 0x00005e00bb007a0c */ /* 0x000fe200047a1270 */
[----:B------:R-:W-:Y:S01]  /*84f10*/  IMAD.WIDE R12, R3, 0x4, R238 ;  /* 0x00000004030c7825 */ /* 0x000fe200078e02ee */
[----:B------:R-:W-:-:S02]  /*84f20*/  ISETP.LT.AND P3, PT, R251, c[0x0][0x178], !P0 ;  /* 0x00005e00fb007a0c */ /* 0x000fc40004761270 */
[----:B------:R-:W-:Y:S01]  /*84f30*/  ISETP.LT.AND P0, PT, R250, c[0x0][0x178], !P0 ;  /* 0x00005e00fa007a0c */ /* 0x000fe20004701270 */
[----:B------:R1:W-:Y:S01]  /*84f40*/  @P6 STG.E [R6.64], R97 ;  /* 0x0000006106006986 */ /* 0x0003e2000c101904 */
[----:B------:R-:W-:-:S03]  /*84f50*/  ISETP.LT.AND P6, PT, R211, c[0x0][0x178], !P1 ;  /* 0x00005e00d3007a0c */ /* 0x000fc60004fc1270 */
[----:B------:R-:W-:Y:S01]  /*84f60*/  @P4 STG.E [R12.64], R62 ;  /* 0x0000003e0c004986 */ /* 0x000fe2000c101904 */
[----:B------:R-:W-:Y:S01]  /*84f70*/  ISETP.LT.AND P4, PT, R187, c[0x0][0x178], !P1 ;  /* 0x00005e00bb007a0c */ /* 0x000fe20004f81270 */
[C---:B------:R-:W-:Y:S01]  /*84f80*/  IMAD.WIDE R10, R3.reuse, 0x4, R236 ;  /* 0x00000004030a7825 */ /* 0x040fe200078e02ec */
[----:B------:R-:W-:-:S03]  /*84f90*/  IADD3 R17, R3, c[0x0][0x198], RZ ;  /* 0x0000660003117a10 */ /* 0x000fc60007ffe0ff */
[C---:B------:R-:W-:Y:S01]  /*84fa0*/  IMAD.WIDE R8, R3.reuse, 0x4, R206 ;  /* 0x0000000403087825 */ /* 0x040fe200078e02ce */
[----:B------:R-:W-:Y:S03]  /*84fb0*/  @P5 STG.E [R10.64], R78 ;  /* 0x0000004e0a005986 */ /* 0x000fe6000c101904 */
[----:B-1----:R-:W-:Y:S01]  /*84fc0*/  IMAD.WIDE R6, R3, 0x4, R204 ;  /* 0x0000000403067825 */ /* 0x002fe200078e02cc */
[----:B------:R1:W-:Y:S03]  /*84fd0*/  @P3 STG.E [R8.64], R94 ;  /* 0x0000005e08003986 */ /* 0x0003e6000c101904 */
[----:B------:R-:W-:Y:S01]  /*84fe0*/  IMAD.WIDE R14, R17, 0x4, R238 ;  /* 0x00000004110e7825 */ /* 0x000fe200078e02ee */
[----:B------:R-:W-:-:S03]  /*84ff0*/  ISETP.LT.AND P3, PT, R251, c[0x0][0x178], !P1 ;  /* 0x00005e00fb007a0c */ /* 0x000fc60004f61270 */
[----:B------:R-:W-:Y:S01]  /*85000*/  IMAD.WIDE R4, R17, 0x4, R236 ;  /* 0x0000000411047825 */ /* 0x000fe200078e02ec */
[----:B------:R-:W-:Y:S01]  /*85010*/  ISETP.LT.AND P1, PT, R250, c[0x0][0x178], !P1 ;  /* 0x00005e00fa007a0c */ /* 0x000fe20004f21270 */
[----:B------:R-:W-:Y:S01]  /*85020*/  @P0 STG.E [R6.64], R110 ;  /* 0x0000006e06000986 */ /* 0x000fe2000c101904 */
[----:B------:R-:W-:-:S03]  /*85030*/  ISETP.LT.AND P5, PT, R211, c[0x0][0x178], !P2 ;  /* 0x00005e00d3007a0c */ /* 0x000fc600057a1270 */
[----:B------:R-:W-:Y:S01]  /*85040*/  @P6 STG.E [R14.64], R63 ;  /* 0x0000003f0e006986 */ /* 0x000fe2000c101904 */
[----:B------:R-:W-:-:S03]  /*85050*/  ISETP.LT.AND P6, PT, R187, c[0x0][0x178], !P2 ;  /* 0x00005e00bb007a0c */ /* 0x000fc600057c1270 */
[----:B------:R2:W-:Y:S01]  /*85060*/  @P4 STG.E [R4.64], R79 ;  /* 0x0000004f04004986 */ /* 0x0005e2000c101904 */
[----:B------:R-:W-:Y:S02]  /*85070*/  ISETP.LT.AND P4, PT, R251, c[0x0][0x178], !P2 ;  /* 0x00005e00fb007a0c */ /* 0x000fe40005781270 */
[C---:B------:R-:W-:Y:S01]  /*85080*/  IADD3 R3, R17.reuse, c[0x0][0x198], RZ ;  /* 0x0000660011037a10 */ /* 0x040fe20007ffe0ff */
[----:B-1----:R-:W-:Y:S01]  /*85090*/  IMAD.WIDE R8, R17, 0x4, R206 ;  /* 0x0000000411087825 */ /* 0x002fe200078e02ce */
[----:B---3--:R-:W-:Y:S02]  /*850a0*/  ISETP.GE.AND P0, PT, R19, c[0x0][0x17c], PT ;  /* 0x00005f0013007a0c */ /* 0x008fe40003f06270 */
[----:B------:R-:W3:Y:S01]  /*850b0*/  LDL.LU R19, [R1+0x23a4] ;  /* 0x0023a40001137983 */ /* 0x000ee20000300800 */
[----:B------:R-:W-:-:S04]  /*850c0*/  IMAD.WIDE R10, R17, 0x4, R204 ;  /* 0x00000004110a7825 */ /* 0x000fc800078e02cc */
[C---:B------:R-:W-:Y:S01]  /*850d0*/  IMAD.WIDE R12, R3.reuse, 0x4, R238 ;  /* 0x00000004030c7825 */ /* 0x040fe200078e02ee */
[----:B------:R1:W-:Y:S03]  /*850e0*/  @P3 STG.E [R8.64], R95 ;  /* 0x0000005f08003986 */ /* 0x0003e6000c101904 */
[C---:B--2---:R-:W-:Y:S01]  /*850f0*/  IMAD.WIDE R4, R3.reuse, 0x4, R236 ;  /* 0x0000000403047825 */ /* 0x044fe200078e02ec */
[----:B------:R2:W-:Y:S03]  /*85100*/  @P1 STG.E [R10.64], R111 ;  /* 0x0000006f0a001986 */ /* 0x0005e6000c101904 */
[----:B------:R-:W-:Y:S01]  /*85110*/  IMAD.WIDE R6, R3, 0x4, R206 ;  /* 0x0000000403067825 */ /* 0x000fe200078e02ce */
[----:B------:R1:W-:Y:S01]  /*85120*/  @P5 STG.E [R12.64], R58 ;  /* 0x0000003a0c005986 */ /* 0x0003e2000c101904 */
[----:B------:R-:W-:-:S02]  /*85130*/  ISETP.LT.AND P2, PT, R250, c[0x0][0x178], !P2 ;  /* 0x00005e00fa007a0c */ /* 0x000fc40005741270 */
[----:B------:R-:W-:Y:S01]  /*85140*/  ISETP.LT.AND P5, PT, R211, c[0x0][0x178], !P0 ;  /* 0x00005e00d3007a0c */ /* 0x000fe200047a1270 */
[----:B------:R2:W-:Y:S01]  /*85150*/  @P6 STG.E [R4.64], R74 ;  /* 0x0000004a04006986 */ /* 0x0005e2000c101904 */
[----:B------:R-:W-:-:S03]  /*85160*/  ISETP.LT.AND P3, PT, R187, c[0x0][0x178], !P0 ;  /* 0x00005e00bb007a0c */ /* 0x000fc60004761270 */
[----:B------:R4:W-:Y:S01]  /*85170*/  @P4 STG.E [R6.64], R90 ;  /* 0x0000005a06004986 */ /* 0x0009e2000c101904 */
[----:B------:R-:W-:Y:S02]  /*85180*/  ISETP.LT.AND P4, PT, R251, c[0x0][0x178], !P0 ;  /* 0x00005e00fb007a0c */ /* 0x000fe40004781270 */
[C---:B------:R-:W-:Y:S01]  /*85190*/  IADD3 R15, R3.reuse, c[0x0][0x198], RZ ;  /* 0x00006600030f7a10 */ /* 0x040fe20007ffe0ff */
[----:B-1----:R-:W-:-:S04]  /*851a0*/  IMAD.WIDE R8, R3, 0x4, R204 ;  /* 0x0000000403087825 */ /* 0x002fc800078e02cc */
[C---:B--2---:R-:W-:Y:S01]  /*851b0*/  IMAD.WIDE R10, R15.reuse, 0x4, R238 ;  /* 0x000000040f0a7825 */ /* 0x044fe200078e02ee */
[----:B------:R1:W-:Y:S03]  /*851c0*/  @P2 STG.E [R8.64], R106 ;  /* 0x0000006a08002986 */ /* 0x0003e6000c101904 */
[C---:B------:R-:W-:Y:S01]  /*851d0*/  IMAD.WIDE R12, R15.reuse, 0x4, R236 ;  /* 0x000000040f0c7825 */ /* 0x040fe200078e02ec */
[----:B------:R2:W-:Y:S03]  /*851e0*/  @P5 STG.E [R10.64], R59 ;  /* 0x0000003b0a005986 */ /* 0x0005e6000c101904 */
[----:B------:R-:W-:Y:S01]  /*851f0*/  IMAD.WIDE R4, R15, 0x4, R206 ;  /* 0x000000040f047825 */ /* 0x000fe200078e02ce */
[----:B------:R-:W-:Y:S01]  /*85200*/  ISETP.GE.AND P1, PT, R18, c[0x0][0x17c], PT ;  /* 0x00005f0012007a0c */ /* 0x000fe20003f26270 */
[----:B------:R1:W-:Y:S01]  /*85210*/  @P3 STG.E [R12.64], R75 ;  /* 0x0000004b0c003986 */ /* 0x0003e2000c101904 */
[----:B------:R-:W-:-:S02]  /*85220*/  ISETP.LT.AND P6, PT, R250, c[0x0][0x178], !P0 ;  /* 0x00005e00fa007a0c */ /* 0x000fc400047c1270 */
[----:B------:R-:W-:Y:S01]  /*85230*/  ISETP.GE.AND P0, PT, R16, c[0x0][0x17c], PT ;  /* 0x00005f0010007a0c */ /* 0x000fe20003f06270 */
[----:B------:R1:W-:Y:S04]  /*85240*/  @P4 STG.E [R4.64], R91 ;  /* 0x0000005b04004986 */ /* 0x0003e8000c101904 */
[----:B------:R-:W3:Y:S04]  /*85250*/  LDL.LU R18, [R1+0x23a0] ;  /* 0x0023a00001127983 */ /* 0x000ee80000300800 */
[----:B------:R-:W3:Y:S01]  /*85260*/  LDL.LU R16, [R1+0x239c] ;  /* 0x00239c0001107983 */ /* 0x000ee20000300800 */
[----:B----4-:R-:W-:-:S03]  /*85270*/  ISETP.GE.AND P4, PT, R0, c[0x0][0x17c], PT ;  /* 0x00005f0000007a0c */ /* 0x010fc60003f86270 */
[----:B------:R-:W4:Y:S01]  /*85280*/  LDL.LU R0, [R1+0x2394] ;  /* 0x0023940001007983 */ /* 0x000f220000300800 */
[----:B------:R-:W-:Y:S01]  /*85290*/  ISETP.LT.AND P3, PT, R211, c[0x0][0x178], !P1 ;  /* 0x00005e00d3007a0c */ /* 0x000fe20004f61270 */
[C---:B------:R-:W-:Y:S01]  /*852a0*/  IMAD.WIDE R6, R15.reuse, 0x4, R204 ;  /* 0x000000040f067825 */ /* 0x040fe200078e02cc */
[----:B------:R-:W-:Y:S02]  /*852b0*/  IADD3 R15, R15, c[0x0][0x198], RZ ;  /* 0x000066000f0f7a10 */ /* 0x000fe40007ffe0ff */
[----:B------:R-:W-:-:S03]  /*852c0*/  ISETP.LT.AND P5, PT, R187, c[0x0][0x178], !P1 ;  /* 0x00005e00bb007a0c */ /* 0x000fc60004fa1270 */
[----:B-1----:R-:W-:Y:S01]  /*852d0*/  IMAD.WIDE R8, R15, 0x4, R238 ;  /* 0x000000040f087825 */ /* 0x002fe200078e02ee */
[----:B------:R-:W-:Y:S01]  /*852e0*/  ISETP.LT.AND P2, PT, R251, c[0x0][0x178], !P1 ;  /* 0x00005e00fb007a0c */ /* 0x000fe20004f41270 */
[----:B------:R1:W-:Y:S01]  /*852f0*/  @P6 STG.E [R6.64], R107 ;  /* 0x0000006b06006986 */ /* 0x0003e2000c101904 */
[----:B------:R-:W-:Y:S02]  /*85300*/  ISETP.LT.AND P1, PT, R250, c[0x0][0x178], !P1 ;  /* 0x00005e00fa007a0c */ /* 0x000fe40004f21270 */
[----:B------:R-:W-:Y:S01]  /*85310*/  ISETP.LT.AND P6, PT, R211, c[0x0][0x178], !P0 ;  /* 0x00005e00d3007a0c */ /* 0x000fe200047c1270 */
[----:B------:R1:W-:Y:S01]  /*85320*/  @P3 STG.E [R8.64], R54 ;  /* 0x0000003608003986 */ /* 0x0003e2000c101904 */
[----:B------:R-:W-:Y:S01]  /*85330*/  ISETP.LT.AND P3, PT, R187, c[0x0][0x178], !P0 ;  /* 0x00005e00bb007a0c */ /* 0x000fe20004761270 */
[C---:B--2---:R-:W-:Y:S01]  /*85340*/  IMAD.WIDE R10, R15.reuse, 0x4, R236 ;  /* 0x000000040f0a7825 */ /* 0x044fe200078e02ec */
[----:B------:R-:W-:-:S03]  /*85350*/  IADD3 R3, R15, c[0x0][0x198], RZ ;  /* 0x000066000f037a10 */ /* 0x000fc60007ffe0ff */
[C---:B------:R-:W-:Y:S01]  /*85360*/  IMAD.WIDE R12, R15.reuse, 0x4, R206 ;  /* 0x000000040f0c7825 */ /* 0x040fe200078e02ce */
[----:B------:R2:W-:Y:S03]  /*85370*/  @P5 STG.E [R10.64], R70 ;  /* 0x000000460a005986 */ /* 0x0005e6000c101904 */
[----:B------:R-:W-:Y:S01]  /*85380*/  IMAD.WIDE R4, R15, 0x4, R204 ;  /* 0x000000040f047825 */ /* 0x000fe200078e02cc */
[----:B------:R2:W-:Y:S03]  /*85390*/  @P2 STG.E [R12.64], R86 ;  /* 0x000000560c002986 */ /* 0x0005e6000c101904 */
[----:B-1----:R-:W-:Y:S01]  /*853a0*/  IMAD.WIDE R6, R3, 0x4, R238 ;  /* 0x0000000403067825 */ /* 0x002fe200078e02ee */
[----:B------:R-:W-:-:S03]  /*853b0*/  ISETP.LT.AND P2, PT, R251, c[0x0][0x178], !P0 ;  /* 0x00005e00fb007a0c */ /* 0x000fc60004741270 */
[----:B------:R-:W-:Y:S01]  /*853c0*/  IMAD.WIDE R14, R3, 0x4, R236 ;  /* 0x00000004030e7825 */ /* 0x000fe200078e02ec */
[----:B------:R-:W-:Y:S01]  /*853d0*/  ISETP.LT.AND P0, PT, R250, c[0x0][0x178], !P0 ;  /* 0x00005e00fa007a0c */ /* 0x000fe20004701270 */
[----:B------:R1:W-:Y:S01]  /*853e0*/  @P1 STG.E [R4.64], R102 ;  /* 0x0000006604001986 */ /* 0x0003e2000c101904 */
[----:B------:R-:W-:-:S03]  /*853f0*/  ISETP.LT.AND P5, PT, R211, c[0x0][0x178], !P4 ;  /* 0x00005e00d3007a0c */ /* 0x000fc600067a1270 */
[----:B------:R1:W-:Y:S01]  /*85400*/  @P6 STG.E [R6.64], R55 ;  /* 0x0000003706006986 */ /* 0x0003e2000c101904 */
[----:B------:R-:W-:-:S03]  /*85410*/  ISETP.LT.AND P6, PT, R187, c[0x0][0x178], !P4 ;  /* 0x00005e00bb007a0c */ /* 0x000fc600067c1270 */
[----:B------:R-:W-:Y:S01]  /*85420*/  @P3 STG.E [R14.64], R71 ;  /* 0x000000470e003986 */ /* 0x000fe2000c101904 */
[----:B------:R-:W-:Y:S02]  /*85430*/  ISETP.LT.AND P3, PT, R251, c[0x0][0x178], !P4 ;  /* 0x00005e00fb007a0c */ /* 0x000fe40006761270 */
[C---:B------:R-:W-:Y:S01]  /*85440*/  IADD3 R17, R3.reuse, c[0x0][0x198], RZ ;  /* 0x0000660003117a10 */ /* 0x040fe20007ffe0ff */
[----:B------:R-:W-:-:S04]  /*85450*/  IMAD.WIDE R8, R3, 0x4, R206 ;  /* 0x0000000403087825 */ /* 0x000fc800078e02ce */
[----:B--2---:R-:W-:Y:S01]  /*85460*/  IMAD.WIDE R10, R3, 0x4, R204 ;  /* 0x00000004030a7825 */ /* 0x004fe200078e02cc */
[----:B------:R2:W-:Y:S03]  /*85470*/  @P2 STG.E [R8.64], R87 ;  /* 0x0000005708002986 */ /* 0x0005e6000c101904 */
[----:B------:R-:W-:Y:S01]  /*85480*/  IMAD.WIDE R12, R17, 0x4, R238 ;  /* 0x00000004110c7825 */ /* 0x000fe200078e02ee */
[----:B---3--:R-:W-:-:S03]  /*85490*/  ISETP.GE.AND P1, PT, R19, c[0x0][0x17c], PT ;  /* 0x00005f0013007a0c */ /* 0x008fc60003f26270 */
[C---:B-1----:R-:W-:Y:S01]  /*854a0*/  IMAD.WIDE R4, R17.reuse, 0x4, R236 ;  /* 0x0000000411047825 */ /* 0x042fe200078e02ec */
[----:B------:R1:W-:Y:S03]  /*854b0*/  @P0 STG.E [R10.64], R103 ;  /* 0x000000670a000986 */ /* 0x0003e6000c101904 */
[----:B------:R-:W-:Y:S01]  /*854c0*/  IMAD.WIDE R6, R17, 0x4, R206 ;  /* 0x0000000411067825 */ /* 0x000fe200078e02ce */
[----:B------:R3:W-:Y:S01]  /*854d0*/  @P5 STG.E [R12.64], R50 ;  /* 0x000000320c005986 */ /* 0x0007e2000c101904 */
[----:B------:R-:W-:Y:S02]  /*854e0*/  ISETP.LT.AND P4, PT, R250, c[0x0][0x178], !P4 ;  /* 0x00005e00fa007a0c */ /* 0x000fe40006781270 */
[----:B------:R-:W-:Y:S01]  /*854f0*/  ISETP.LT.AND P5, PT, R211, c[0x0][0x178], !P1 ;  /* 0x00005e00d3007a0c */ /* 0x000fe20004fa1270 */
[----:B------:R1:W-:Y:S01]  /*85500*/  @P6 STG.E [R4.64], R66 ;  /* 0x0000004204006986 */ /* 0x0003e2000c101904 */
[----:B------:R-:W-:-:S03]  /*85510*/  ISETP.LT.AND P2, PT, R187, c[0x0][0x178], !P1 ;  /* 0x00005e00bb007a0c */ /* 0x000fc60004f41270 */
[----:B------:R3:W-:Y:S01]  /*85520*/  @P3 STG.E [R6.64], R82 ;  /* 0x0000005206003986 */ /* 0x0007e2000c101904 */
[----:B------:R-:W-:Y:S02]  /*85530*/  ISETP.LT.AND P3, PT, R251, c[0x0][0x178], !P1 ;  /* 0x00005e00fb007a0c */ /* 0x000fe40004f61270 */
[C---:B------:R-:W-:Y:S01]  /*85540*/  IADD3 R3, R17.reuse, c[0x0][0x198], RZ ;  /* 0x0000660011037a10 */ /* 0x040fe20007ffe0ff */
[----:B--2---:R-:W-:Y:S01]  /*85550*/  IMAD.WIDE R8, R17, 0x4, R204 ;  /* 0x0000000411087825 */ /* 0x004fe200078e02cc */
[----:B------:R-:W2:Y:S03]  /*85560*/  LDL.LU R19, [R1+0x238c] ;  /* 0x00238c0001137983 */ /* 0x000ea60000300800 */
[C---:B-1----:R-:W-:Y:S01]  /*85570*/  IMAD.WIDE R10, R3.reuse, 0x4, R238 ;  /* 0x00000004030a7825 */ /* 0x042fe200078e02ee */
[----:B------:R1:W-:Y:S03]  /*85580*/  @P4 STG.E [R8.64], R98 ;  /* 0x0000006208004986 */ /* 0x0003e6000c101904 */
[C---:B---3--:R-:W-:Y:S01]  /*85590*/  IMAD.WIDE R12, R3.reuse, 0x4, R236 ;  /* 0x00000004030c7825 */ /* 0x048fe200078e02ec */
[----:B------:R3:W-:Y:S03]  /*855a0*/  @P5 STG.E [R10.64], R51 ;  /* 0x000000330a005986 */ /* 0x0007e6000c101904 */
[----:B------:R-:W-:Y:S01]  /*855b0*/  IMAD.WIDE R4, R3, 0x4, R206 ;  /* 0x0000000403047825 */ /* 0x000fe200078e02ce */
[----:B------:R1:W-:Y:S04]  /*855c0*/  @P2 STG.E [R12.64], R67 ;  /* 0x000000430c002986 */ /* 0x0003e8000c101904 */
[----:B------:R1:W-:Y:S01]  /*855d0*/  @P3 STG.E [R4.64], R83 ;  /* 0x0000005304003986 */ /* 0x0003e2000c101904 */
[----:B------:R-:W-:-:S03]  /*855e0*/  ISETP.GE.AND P0, PT, R18, c[0x0][0x17c], PT ;  /* 0x00005f0012007a0c */ /* 0x000fc60003f06270 */
[----:B------:R-:W2:Y:S01]  /*855f0*/  LDL.LU R18, [R1+0x2388] ;  /* 0x0023880001127983 */ /* 0x000ea20000300800 */
[----:B----4-:R-:W-:-:S03]  /*85600*/  ISETP.GE.AND P3, PT, R0, c[0x0][0x17c], PT ;  /* 0x00005f0000007a0c */ /* 0x010fc60003f66270 */
[----:B------:R-:W4:Y:S01]  /*85610*/  LDL.LU R0, [R1+0x2384] ;  /* 0x0023840001007983 */ /* 0x000f220000300800 */
[----:B------:R-:W-:Y:S02]  /*85620*/  ISETP.LT.AND P6, PT, R250, c[0x0][0x178], !P1 ;  /* 0x00005e00fa007a0c */ /* 0x000fe40004fc1270 */
[----:B------:R-:W-:Y:S01]  /*85630*/  ISETP.LT.AND P2, PT, R211, c[0x0][0x178], !P0 ;  /* 0x00005e00d3007a0c */ /* 0x000fe20004741270 */
[C---:B------:R-:W-:Y:S01]  /*85640*/  IMAD.WIDE R6, R3.reuse, 0x4, R204 ;  /* 0x0000000403067825 */ /* 0x040fe200078e02cc */
[----:B------:R-:W-:Y:S02]  /*85650*/  IADD3 R3, R3, c[0x0][0x198], RZ ;  /* 0x0000660003037a10 */ /* 0x000fe40007ffe0ff */
[----:B------:R-:W-:Y:S02]  /*85660*/  ISETP.GE.AND P1, PT, R16, c[0x0][0x17c], PT ;  /* 0x00005f0010007a0c */ /* 0x000fe40003f26270 */
[----:B------:R-:W-:Y:S01]  /*85670*/  ISETP.LT.AND P5, PT, R187, c[0x0][0x178], !P0 ;  /* 0x00005e00bb007a0c */ /* 0x000fe200047a1270 */
[----:B-1----:R-:W-:Y:S01]  /*85680*/  IMAD.WIDE R8, R3, 0x4, R238 ;  /* 0x0000000403087825 */ /* 0x002fe200078e02ee */
[----:B------:R-:W-:Y:S01]  /*85690*/  ISETP.LT.AND P4, PT, R251, c[0x0][0x178], !P0 ;  /* 0x00005e00fb007a0c */ /* 0x000fe20004781270 */
[----:B------:R-:W4:Y:S01]  /*856a0*/  LDL.LU R16, [R1+0x2378] ;  /* 0x0023780001107983 */ /* 0x000f220000300800 */
[----:B------:R-:W-:-:S03]  /*856b0*/  ISETP.LT.AND P0, PT, R250, c[0x0][0x178], !P0 ;  /* 0x00005e00fa007a0c */ /* 0x000fc60004701270 */
[----:B------:R1:W-:Y:S01]  /*856c0*/  @P6 STG.E [R6.64], R99 ;  /* 0x0000006306006986 */ /* 0x0003e2000c101904 */
[----:B------:R-:W-:-:S03]  /*856d0*/  ISETP.LT.AND P6, PT, R211, c[0x0][0x178], !P1 ;  /* 0x00005e00d3007a0c */ /* 0x000fc60004fc1270 */
[----:B------:R1:W-:Y:S01]  /*856e0*/  @P2 STG.E [R8.64], R124 ;  /* 0x0000007c08002986 */ /* 0x0003e2000c101904 */
[----:B------:R-:W-:Y:S01]  /*856f0*/  ISETP.LT.AND P2, PT, R187, c[0x0][0x178], !P1 ;  /* 0x00005e00bb007a0c */ /* 0x000fe20004f41270 */
[C---:B---3--:R-:W-:Y:S01]  /*85700*/  IMAD.WIDE R10, R3.reuse, 0x4, R236 ;  /* 0x00000004030a7825 */ /* 0x048fe200078e02ec */
        /* <DEDUP_REMOVED lines=13> */
[----:B------:R1:W-:Y:S01]  /*857e0*/  @P2 STG.E [R14.64], R141 ;  /* 0x0000008d0e002986 */ /* 0x0003e2000c101904 */
[----:B------:R-:W-:Y:S02]  /*857f0*/  ISETP.LT.AND P2, PT, R251, c[0x0][0x178], !P3 ;  /* 0x00005e00fb007a0c */ /* 0x000fe40005f41270 */
[C---:B------:R-:W-:Y:S01]  /*85800*/  IADD3 R3, R17.reuse, c[0x0][0x198], RZ ;  /* 0x0000660011037a10 */ /* 0x040fe20007ffe0ff */
[----:B------:R-:W-:-:S04]  /*85810*/  IMAD.WIDE R8, R17, 0x4, R206 ;  /* 0x0000000411087825 */ /* 0x000fc800078e02ce */
[----:B---3--:R-:W-:Y:S01]  /*85820*/  IMAD.WIDE R10, R17, 0x4, R204 ;  /* 0x00000004110a7825 */ /* 0x008fe200078e02cc */
[----:B------:R3:W-:Y:S03]  /*85830*/  @P4 STG.E [R8.64], R157 ;  /* 0x0000009d08004986 */ /* 0x0007e6000c101904 */
[C---:B------:R-:W-:Y:S01]  /*85840*/  IMAD.WIDE R12, R3.reuse, 0x4, R238 ;  /* 0x00000004030c7825 */ /* 0x040fe200078e02ee */
[----:B------:R2:W-:Y:S03]  /*85850*/  @P1 STG.E [R10.64], R173 ;  /* 0x000000ad0a001986 */ /* 0x0005e6000c101904 */
[C---:B-1----:R-:W-:Y:S01]  /*85860*/  IMAD.WIDE R4, R3.reuse, 0x4, R236 ;  /* 0x0000000403047825 */ /* 0x042fe200078e02ec */
[----:B------:R1:W-:Y:S03]  /*85870*/  @P5 STG.E [R12.64], R120 ;  /* 0x000000780c005986 */ /* 0x0003e6000c101904 */
[----:B------:R-:W-:Y:S01]  /*85880*/  IMAD.WIDE R6, R3, 0x4, R206 ;  /* 0x0000000403067825 */ /* 0x000fe200078e02ce */
[----:B------:R1:W-:Y:S01]  /*85890*/  @P6 STG.E [R4.64], R136 ;  /* 0x0000008804006986 */ /* 0x0003e2000c101904 */
[----:B--2---:R-:W-:-:S03]  /*858a0*/  ISETP.GE.AND P0, PT, R19, c[0x0][0x17c], PT ;  /* 0x00005f0013007a0c */ /* 0x004fc60003f06270 */
[----:B------:R2:W-:Y:S01]  /*858b0*/  @P2 STG.E [R6.64], R152 ;  /* 0x0000009806002986 */ /* 0x0005e2000c101904 */
[----:B------:R-:W-:Y:S02]  /*858c0*/  ISETP.LT.AND P5, PT, R211, c[0x0][0x178], !P0 ;  /* 0x00005e00d3007a0c */ /* 0x000fe400047a1270 */
[----:B------:R-:W-:Y:S02]  /*858d0*/  ISETP.LT.AND P4, PT, R187, c[0x0][0x178], !P0 ;  /* 0x00005e00bb007a0c */ /* 0x000fe40004781270 */
[----:B------:R-:W-:Y:S02]  /*858e0*/  ISETP.LT.AND P2, PT, R251, c[0x0][0x178], !P0 ;  /* 0x00005e00fb007a0c */ /* 0x000fe40004741270 */
[----:B------:R-:W-:Y:S02]  /*858f0*/  ISETP.LT.AND P6, PT, R250, c[0x0][0x178], !P0 ;  /* 0x00005e00fa007a0c */ /* 0x000fe400047c1270 */
[----:B----4-:R-:W-:Y:S02]  /*85900*/  ISETP.GE.AND P0, PT, R0, c[0x0][0x17c], PT ;  /* 0x00005f0000007a0c */ /* 0x010fe40003f06270 */
[----:B------:R-:W4:Y:S01]  /*85910*/  LDL.LU R0, [R1+0x2374] ;  /* 0x0023740001007983 */ /* 0x000f220000300800 */
[----:B------:R-:W-:-:S02]  /*85920*/  ISETP.LT.AND P3, PT, R250, c[0x0][0x178], !P3 ;  /* 0x00005e00fa007a0c */ /* 0x000fc40005f61270 */
[C---:B------:R-:W-:Y:S01]  /*85930*/  IADD3 R15, R3.reuse, c[0x0][0x198], RZ ;  /* 0x00006600030f7a10 */ /* 0x040fe20007ffe0ff */
[----:B---3--:R-:W-:Y:S01]  /*85940*/  IMAD.WIDE R8, R3, 0x4, R204 ;  /* 0x0000000403087825 */ /* 0x008fe200078e02cc */
[----:B------:R-:W-:Y:S02]  /*85950*/  ISETP.GE.AND P1, PT, R18, c[0x0][0x17c], PT ;  /* 0x00005f0012007a0c */ /* 0x000fe40003f26270 */
[----:B------:R-:W3:Y:S01]  /*85960*/  LDL.LU R18, [R1+0x2370] ;  /* 0x0023700001127983 */ /* 0x000ee20000300800 */
[----:B------:R-:W-:-:S04]  /*85970*/  IMAD.WIDE R10, R15, 0x4, R238 ;  /* 0x000000040f0a7825 */ /* 0x000fc800078e02ee */
[C---:B-1----:R-:W-:Y:S02]  /*85980*/  IMAD.WIDE R12, R15.reuse, 0x4, R236 ;  /* 0x000000040f0c7825 */ /* 0x042fe400078e02ec */
[----:B------:R1:W-:Y:S04]  /*85990*/  @P3 STG.E [R8.64], R168 ;  /* 0x000000a808003986 */ /* 0x0003e8000c101904 */
[----:B------:R1:W-:Y:S01]  /*859a0*/  @P5 STG.E [R10.64], R121 ;  /* 0x000000790a005986 */ /* 0x0003e2000c101904 */
[----:B------:R-:W-:Y:S01]  /*859b0*/  IMAD.WIDE R4, R15, 0x4, R206 ;  /* 0x000000040f047825 */ /* 0x000fe200078e02ce */
[----:B------:R-:W-:Y:S02]  /*859c0*/  ISETP.LT.AND P5, PT, R187, c[0x0][0x178], !P1 ;  /* 0x00005e00bb007a0c */ /* 0x000fe40004fa1270 */
[----:B------:R1:W-:Y:S01]  /*859d0*/  @P4 STG.E [R12.64], R137 ;  /* 0x000000890c004986 */ /* 0x0003e2000c101904 */
[----:B------:R-:W-:Y:S01]  /*859e0*/  ISETP.LT.AND P4, PT, R211, c[0x0][0x178], !P1 ;  /* 0x00005e00d3007a0c */ /* 0x000fe20004f81270 */
[----:B--2---:R-:W-:Y:S01]  /*859f0*/  IMAD.WIDE R6, R15, 0x4, R204 ;  /* 0x000000040f067825 */ /* 0x004fe200078e02cc */
[----:B------:R-:W-:-:S02]  /*85a00*/  ISETP.LT.AND P3, PT, R251, c[0x0][0x178], !P1 ;  /* 0x00005e00fb007a0c */ /* 0x000fc40004f61270 */
[----:B------:R-:W-:Y:S02]  /*85a10*/  IADD3 R15, R15, c[0x0][0x198], RZ ;  /* 0x000066000f0f7a10 */ /* 0x000fe40007ffe0ff */
[----:B------:R-:W-:Y:S01]  /*85a20*/  ISETP.LT.AND P1, PT, R250, c[0x0][0x178], !P1 ;  /* 0x00005e00fa007a0c */ /* 0x000fe20004f21270 */
[----:B------:R2:W-:Y:S01]  /*85a30*/  @P2 STG.E [R4.64], R153 ;  /* 0x0000009904002986 */ /* 0x0005e2000c101904 */
[----:B------:R-:W-:Y:S01]  /*85a40*/  ISETP.GE.AND P2, PT, R16, c[0x0][0x17c], PT ;  /* 0x00005f0010007a0c */ /* 0x000fe20003f46270 */
[C---:B-1----:R-:W-:Y:S02]  /*85a50*/  IMAD.WIDE R8, R15.reuse, 0x4, R238 ;  /* 0x000000040f087825 */ /* 0x042fe400078e02ee */
[----:B------:R-:W3:Y:S02]  /*85a60*/  LDL.LU R16, [R1+0x236c] ;  /* 0x00236c0001107983 */ /* 0x000ee40000300800 */
[C---:B------:R-:W-:Y:S02]  /*85a70*/  IMAD.WIDE R10, R15.reuse, 0x4, R236 ;  /* 0x000000040f0a7825 */ /* 0x040fe400078e02ec */
[----:B------:R1:W-:Y:S02]  /*85a80*/  @P6 STG.E [R6.64], R169 ;  /* 0x000000a906006986 */ /* 0x0003e4000c101904 */
[----:B------:R-:W-:-:S02]  /*85a90*/  IMAD.WIDE R12, R15, 0x4, R206 ;  /* 0x000000040f0c7825 */ /* 0x000fc400078e02ce */
[----:B------:R1:W-:Y:S02]  /*85aa0*/  @P4 STG.E [R8.64], R116 ;  /* 0x0000007408004986 */ /* 0x0003e4000c101904 */
[----:B--2---:R-:W-:Y:S02]  /*85ab0*/  IMAD.WIDE R4, R15, 0x4, R204 ;  /* 0x000000040f047825 */ /* 0x004fe400078e02cc */
[----:B------:R2:W-:Y:S04]  /*85ac0*/  @P5 STG.E [R10.64], R132 ;  /* 0x000000840a005986 */ /* 0x0005e8000c101904 */
[----:B------:R1:W-:Y:S04]  /*85ad0*/  @P3 STG.E [R12.64], R148 ;  /* 0x000000940c003986 */ /* 0x0003e8000c101904 */
[----:B------:R-:W-:Y:S01]  /*85ae0*/  @P1 STG.E [R4.64], R164 ;  /* 0x000000a404001986 */ /* 0x000fe2000c101904 */
[----:B----4-:R-:W-:-:S03]  /*85af0*/  ISETP.GE.AND P1, PT, R0, c[0x0][0x17c], PT ;  /* 0x00005f0000007a0c */ /* 0x010fc60003f26270 */
[----:B------:R-:W4:Y:S01]  /*85b00*/  LDL.LU R0, [R1+0x2364] ;  /* 0x0023640001007983 */ /* 0x000f220000300800 */
[----:B------:R-:W-:Y:S02]  /*85b10*/  ISETP.LT.AND P6, PT, R211, c[0x0][0x178], !P0 ;  /* 0x00005e00d3007a0c */ /* 0x000fe400047c1270 */
[----:B------:R-:W-:Y:S02]  /*85b20*/  ISETP.LT.AND P4, PT, R187, c[0x0][0x178], !P0 ;  /* 0x00005e00bb007a0c */ /* 0x000fe40004781270 */
[----:B------:R-:W-:Y:S02]  /*85b30*/  IADD3 R3, R15, c[0x0][0x198], RZ ;  /* 0x000066000f037a10 */ /* 0x000fe40007ffe0ff */
[----:B------:R-:W-:-:S03]  /*85b40*/  ISETP.LT.AND P3, PT, R251, c[0x0][0x178], !P0 ;  /* 0x00005e00fb007a0c */ /* 0x000fc60004761270 */
[----:B-1----:R-:W-:Y:S01]  /*85b50*/  IMAD.WIDE R6, R3, 0x4, R238 ;  /* 0x0000000403067825 */ /* 0x002fe200078e02ee */
[----:B------:R-:W-:-:S03]  /*85b60*/  ISETP.LT.AND P0, PT, R250, c[0x0][0x178], !P0 ;  /* 0x00005e00fa007a0c */ /* 0x000fc60004701270 */
[----:B------:R-:W-:Y:S01]  /*85b70*/  IMAD.WIDE R14, R3, 0x4, R236 ;  /* 0x00000004030e7825 */ /* 0x000fe200078e02ec */
[----:B------:R-:W-:Y:S01]  /*85b80*/  ISETP.LT.AND P5, PT, R211, c[0x0][0x178], !P2 ;  /* 0x00005e00d3007a0c */ /* 0x000fe200057a1270 */
[----:B------:R-:W-:Y:S01]  /*85b90*/  @P6 STG.E [R6.64], R117 ;  /* 0x0000007506006986 */ /* 0x000fe2000c101904 */
[----:B------:R-:W-:-:S03]  /*85ba0*/  ISETP.LT.AND P6, PT, R187, c[0x0][0x178], !P2 ;  /* 0x00005e00bb007a0c */ /* 0x000fc600057c1270 */
[----:B------:R1:W-:Y:S01]  /*85bb0*/  @P4 STG.E [R14.64], R133 ;  /* 0x000000850e004986 */ /* 0x0003e2000c101904 */
[----:B------:R-:W-:Y:S02]  /*85bc0*/  ISETP.LT.AND P4, PT, R251, c[0x0][0x178], !P2 ;  /* 0x00005e00fb007a0c */ /* 0x000fe40005781270 */
[C---:B------:R-:W-:Y:S01]  /*85bd0*/  IADD3 R17, R3.reuse, c[0x0][0x198], RZ ;  /* 0x0000660003117a10 */ /* 0x040fe20007ffe0ff */
[----:B------:R-:W-:-:S04]  /*85be0*/  IMAD.WIDE R8, R3, 0x4, R206 ;  /* 0x0000000403087825 */ /* 0x000fc800078e02ce */
[----:B--2---:R-:W-:Y:S01]  /*85bf0*/  IMAD.WIDE R10, R3, 0x4, R204 ;  /* 0x00000004030a7825 */ /* 0x004fe200078e02cc */
[----:B------:R2:W-:Y:S03]  /*85c00*/  @P3 STG.E [R8.64], R149 ;  /* 0x0000009508003986 */ /* 0x0005e6000c101904 */
[C---:B------:R-:W-:Y:S01]  /*85c10*/  IMAD.WIDE R12, R17.reuse, 0x4, R238 ;  /* 0x00000004110c7825 */ /* 0x040fe200078e02ee */
[----:B-1----:R-:W4:Y:S03]  /*85c20*/  LDL.LU R14, [R1+0x235c] ;  /* 0x00235c00010e7983 */ /* 0x002f260000300800 */
[C---:B------:R-:W-:Y:S01]  /*85c30*/  IMAD.WIDE R4, R17.reuse, 0x4, R236 ;  /* 0x0000000411047825 */ /* 0x040fe200078e02ec */
        /* <DEDUP_REMOVED lines=9> */
[C---:B------:R-:W-:Y:S02]  /*85cd0*/  IADD3 R3, R17.reuse, c[0x0][0x198], RZ ;  /* 0x0000660011037a10 */ /* 0x040fe40007ffe0ff */
[----:B------:R-:W-:Y:S01]  /*85ce0*/  ISETP.LT.AND P6, PT, R250, c[0x0][0x178], !P1 ;  /* 0x00005e00fa007a0c */ /* 0x000fe20004fc1270 */
[----:B--2---:R-:W-:Y:S01]  /*85cf0*/  IMAD.WIDE R8, R17, 0x4, R204 ;  /* 0x0000000411087825 */ /* 0x004fe200078e02cc */
[----:B---3--:R-:W-:Y:S02]  /*85d00*/  ISETP.GE.AND P1, PT, R16, c[0x0][0x17c], PT ;  /* 0x00005f0010007a0c */ /* 0x008fe40003f26270 */
[----:B------:R-:W2:Y:S01]  /*85d10*/  LDL.LU R16, [R1+0x2358] ;  /* 0x0023580001107983 */ /* 0x000ea20000300800 */
[----:B-1----:R-:W-:-:S04]  /*85d20*/  IMAD.WIDE R10, R3, 0x4, R238 ;  /* 0x00000004030a7825 */ /* 0x002fc800078e02ee */
[C---:B------:R-:W-:Y:S01]  /*85d30*/  IMAD.WIDE R12, R3.reuse, 0x4, R236 ;  /* 0x00000004030c7825 */ /* 0x040fe200078e02ec */
[----:B------:R1:W-:Y:S03]  /*85d40*/  @P2 STG.E [R8.64], R160 ;  /* 0x000000a008002986 */ /* 0x0003e6000c101904 */
[----:B------:R-:W-:Y:S01]  /*85d50*/  IMAD.WIDE R4, R3, 0x4, R206 ;  /* 0x0000000403047825 */ /* 0x000fe200078e02ce */
[----:B------:R3:W-:Y:S04]  /*85d60*/  @P5 STG.E [R10.64], R113 ;  /* 0x000000710a005986 */ /* 0x0007e8000c101904 */
[----:B------:R1:W-:Y:S04]  /*85d70*/  @P3 STG.E [R12.64], R129 ;  /* 0x000000810c003986 */ /* 0x0003e8000c101904 */
[----:B------:R1:W-:Y:S01]  /*85d80*/  @P4 STG.E [R4.64], R145 ;  /* 0x0000009104004986 */ /* 0x0003e2000c101904 */
[----:B----4-:R-:W-:-:S03]  /*85d90*/  ISETP.GE.AND P4, PT, R0, c[0x0][0x17c], PT ;  /* 0x00005f0000007a0c */ /* 0x010fc60003f86270 */
[----:B------:R-:W4:Y:S01]  /*85da0*/  LDL.LU R0, [R1+0x2354] ;  /* 0x0023540001007983 */ /* 0x000f220000300800 */
[----:B------:R-:W-:Y:S01]  /*85db0*/  ISETP.GE.AND P0, PT, R18, c[0x0][0x17c], PT ;  /* 0x00005f0012007a0c */ /* 0x000fe20003f06270 */
[----:B------:R-:W-:-:S03]  /*85dc0*/  IMAD.WIDE R6, R3, 0x4, R204 ;  /* 0x0000000403067825 */ /* 0x000fc600078e02cc */
[----:B------:R-:W-:Y:S02]  /*85dd0*/  ISETP.LT.AND P3, PT, R211, c[0x0][0x178], !P0 ;  /* 0x00005e00d3007a0c */ /* 0x000fe40004761270 */
[----:B------:R-:W-:Y:S02]  /*85de0*/  IADD3 R3, R3, c[0x0][0x198], RZ ;  /* 0x0000660003037a10 */ /* 0x000fe40007ffe0ff */
[----:B------:R-:W-:Y:S02]  /*85df0*/  ISETP.LT.AND P5, PT, R187, c[0x0][0x178], !P0 ;  /* 0x00005e00bb007a0c */ /* 0x000fe400047a1270 */
[----:B------:R-:W-:Y:S01]  /*85e00*/  ISETP.LT.AND P2, PT, R251, c[0x0][0x178], !P0 ;  /* 0x00005e00fb007a0c */ /* 0x000fe20004741270 */
[----:B-1----:R-:W-:Y:S01]  /*85e10*/  IMAD.WIDE R8, R3, 0x4, R238 ;  /* 0x0000000403087825 */ /* 0x002fe200078e02ee */
[----:B------:R1:W-:Y:S01]  /*85e20*/  @P6 STG.E [R6.64], R161 ;  /* 0x000000a106006986 */ /* 0x0003e2000c101904 */
[----:B------:R-:W-:Y:S02]  /*85e30*/  ISETP.LT.AND P0, PT, R250, c[0x0][0x178], !P0 ;  /* 0x00005e00fa007a0c */ /* 0x000fe40004701270 */
[----:B------:R-:W-:Y:S01]  /*85e40*/  ISETP.LT.AND P6, PT, R211, c[0x0][0x178], !P1 ;  /* 0x00005e00d3007a0c */ /* 0x000fe20004fc1270 */
[----:B---3--:R-:W-:Y:S01]  /*85e50*/  IMAD.WIDE R10, R3, 0x4, R236 ;  /* 0x00000004030a7825 */ /* 0x008fe200078e02ec */
[----:B------:R3:W-:Y:S01]  /*85e60*/  @P3 STG.E [R8.64], R126 ;  /* 0x0000007e08003986 */ /* 0x0007e2000c101904 */
[----:B------:R-:W-:-:S02]  /*85e70*/  ISETP.LT.AND P3, PT, R187, c[0x0][0x178], !P1 ;  /* 0x00005e00bb007a0c */ /* 0x000fc40004f61270 */
[C---:B------:R-:W-:Y:S01]  /*85e80*/  IMAD.WIDE R12, R3.reuse, 0x4, R206 ;  /* 0x00000004030c7825 */ /* 0x040fe200078e02ce */
[C---:B------:R-:W-:Y:S01]  /*85e90*/  IADD3 R17, R3.reuse, c[0x0][0x198], RZ ;  /* 0x0000660003117a10 */ /* 0x040fe20007ffe0ff */
[----:B------:R3:W-:Y:S02]  /*85ea0*/  @P5 STG.E [R10.64], R142 ;  /* 0x0000008e0a005986 */ /* 0x0007e4000c101904 */
[----:B------:R-:W-:Y:S02]  /*85eb0*/  IMAD.WIDE R4, R3, 0x4, R204 ;  /* 0x0000000403047825 */ /* 0x000fe400078e02cc */
[----:B------:R2:W-:Y:S02]  /*85ec0*/  @P2 STG.E [R12.64], R158 ;  /* 0x0000009e0c002986 */ /* 0x0005e4000c101904 */
[----:B-1----:R-:W-:Y:S01]  /*85ed0*/  IMAD.WIDE R6, R17, 0x4, R238 ;  /* 0x0000000411067825 */ /* 0x002fe200078e02ee */
[----:B------:R-:W-:-:S03]  /*85ee0*/  ISETP.GE.AND P2, PT, R14, c[0x0][0x17c], PT ;  /* 0x00005f000e007a0c */ /* 0x000fc60003f46270 */
        /* <DEDUP_REMOVED lines=9> */
[----:B---3--:R-:W-:-:S04]  /*85f80*/  IMAD.WIDE R8, R17, 0x4, R206 ;  /* 0x0000000411087825 */ /* 0x008fc800078e02ce */
[----:B------:R-:W-:Y:S01]  /*85f90*/  IMAD.WIDE R10, R17, 0x4, R204 ;  /* 0x00000004110a7825 */ /* 0x000fe200078e02cc */
[----:B--2---:R-:W-:Y:S02]  /*85fa0*/  ISETP.GE.AND P0, PT, R16, c[0x0][0x17c], PT ;  /* 0x00005f0010007a0c */ /* 0x004fe40003f06270 */
[----:B------:R-:W2:Y:S01]  /*85fb0*/  LDL.LU R16, [R1+0x2348] ;  /* 0x0023480001107983 */ /* 0x000ea20000300800 */
[----:B------:R-:W-:-:S04]  /*85fc0*/  IMAD.WIDE R12, R3, 0x4, R238 ;  /* 0x00000004030c7825 */ /* 0x000fc800078e02ee */
[----:B-1----:R-:W-:Y:S01]  /*85fd0*/  IMAD.WIDE R4, R3, 0x4, R236 ;  /* 0x0000000403047825 */ /* 0x002fe200078e02ec */
[----:B------:R1:W-:Y:S04]  /*85fe0*/  @P5 STG.E [R8.64], R159 ;  /* 0x0000009f08005986 */ /* 0x0003e8000c101904 */
[----:B------:R3:W-:Y:S04]  /*85ff0*/  @P1 STG.E [R10.64], R175 ;  /* 0x000000af0a001986 */ /* 0x0007e8000c101904 */
[----:B------:R1:W-:Y:S04]  /*86000*/  @P6 STG.E [R12.64], R122 ;  /* 0x0000007a0c006986 */ /* 0x0003e8000c101904 */
[----:B------:R1:W-:Y:S01]  /*86010*/  @P3 STG.E [R4.64], R138 ;  /* 0x0000008a04003986 */ /* 0x0003e2000c101904 */
[----:B----4-:R-:W-:-:S03]  /*86020*/  ISETP.GE.AND P3, PT, R0, c[0x0][0x17c], PT ;  /* 0x00005f0000007a0c */ /* 0x010fc60003f66270 */
[----:B------:R-:W4:Y:S01]  /*86030*/  LDL.LU R0, [R1+0x2344] ;  /* 0x0023440001007983 */ /* 0x000f220000300800 */
[----:B------:R-:W-:Y:S02]  /*86040*/  ISETP.LT.AND P5, PT, R251, c[0x0][0x178], !P4 ;  /* 0x00005e00fb007a0c */ /* 0x000fe400067a1270 */
[----:B------:R-:W-:Y:S01]  /*86050*/  ISETP.LT.AND P4, PT, R250, c[0x0][0x178], !P4 ;  /* 0x00005e00fa007a0c */ /* 0x000fe20006781270 */
[----:B------:R-:W-:Y:S01]  /*86060*/  IMAD.WIDE R6, R3, 0x4, R206 ;  /* 0x0000000403067825 */ /* 0x000fe200078e02ce */
[----:B------:R-:W-:Y:S01]  /*86070*/  ISETP.LT.AND P1, PT, R211, c[0x0][0x178], !P2 ;  /* 0x00005e00d3007a0c */ /* 0x000fe20005721270 */
[----:B------:R-:W4:Y:S01]  /*86080*/  LDL.LU R17, [R1+0x2340] ;  /* 0x0023400001117983 */ /* 0x000f220000300800 */
[----:B------:R-:W-:Y:S02]  /*86090*/  ISETP.LT.AND P6, PT, R187, c[0x0][0x178], !P2 ;  /* 0x00005e00bb007a0c */ /* 0x000fe400057c1270 */
[C---:B------:R-:W-:Y:S01]  /*860a0*/  IADD3 R15, R3.reuse, c[0x0][0x198], RZ ;  /* 0x00006600030f7a10 */ /* 0x040fe20007ffe0ff */
[----:B-1----:R-:W-:-:S04]  /*860b0*/  IMAD.WIDE R8, R3, 0x4, R204 ;  /* 0x0000000403087825 */ /* 0x002fc800078e02cc */
[----:B------:R1:W-:Y:S01]  /*860c0*/  @P5 STG.E [R6.64], R154 ;  /* 0x0000009a06005986 */ /* 0x0003e2000c101904 */
[----:B------:R-:W-:Y:S01]  /*860d0*/  ISETP.LT.AND P5, PT, R251, c[0x0][0x178], !P2 ;  /* 0x00005e00fb007a0c */ /* 0x000fe200057a1270 */
[----:B---3--:R-:W-:-:S04]  /*860e0*/  IMAD.WIDE R10, R15, 0x4, R238 ;  /* 0x000000040f0a7825 */ /* 0x008fc800078e02ee */
[----:B------:R-:W-:Y:S01]  /*860f0*/  IMAD.WIDE R12, R15, 0x4, R236 ;  /* 0x000000040f0c7825 */ /* 0x000fe200078e02ec */
[----:B------:R3:W-:Y:S01]  /*86100*/  @P4 STG.E [R8.64], R170 ;  /* 0x000000aa08004986 */ /* 0x0007e2000c101904 */
[----:B------:R-:W-:Y:S02]  /*86110*/  ISETP.LT.AND P2, PT, R250, c[0x0][0x178], !P2 ;  /* 0x00005e00fa007a0c */ /* 0x000fe40005741270 */
[----:B------:R-:W-:Y:S01]  /*86120*/  ISETP.LT.AND P4, PT, R211, c[0x0][0x178], !P0 ;  /* 0x00005e00d3007a0c */ /* 0x000fe20004781270 */
[----:B------:R3:W-:Y:S01]  /*86130*/  @P1 STG.E [R10.64], R123 ;  /* 0x0000007b0a001986 */ /* 0x0007e2000c101904 */
[----:B------:R-:W-:Y:S01]  /*86140*/  IMAD.WIDE R4, R15, 0x4, R206 ;  /* 0x000000040f047825 */ /* 0x000fe200078e02ce */
[----:B------:R-:W-:Y:S02]  /*86150*/  ISETP.LT.AND P1, PT, R251, c[0x0][0x178], !P0 ;  /* 0x00005e00fb007a0c */ /* 0x000fe40004721270 */
[----:B------:R3:W-:Y:S01]  /*86160*/  @P6 STG.E [R12.64], R139 ;  /* 0x0000008b0c006986 */ /* 0x0007e2000c101904 */
[----:B------:R-:W-:-:S02]  /*86170*/  ISETP.LT.AND P6, PT, R187, c[0x0][0x178], !P0 ;  /* 0x00005e00bb007a0c */ /* 0x000fc400047c1270 */
[C---:B------:R-:W-:Y:S02]  /*86180*/  IADD3 R3, R15.reuse, c[0x0][0x198], RZ ;  /* 0x000066000f037a10 */ /* 0x040fe40007ffe0ff */
[----:B------:R-:W-:Y:S01]  /*86190*/  ISETP.LT.AND P0, PT, R250, c[0x0][0x178], !P0 ;  /* 0x00005e00fa007a0c */ /* 0x000fe20004701270 */
[----:B------:R2:W-:Y:S01]  /*861a0*/  @P5 STG.E [R4.64], R155 ;  /* 0x0000009b04005986 */ /* 0x0005e2000c101904 */
[----:B-1----:R-:W-:-:S04]  /*861b0*/  IMAD.WIDE R6, R15, 0x4, R204 ;  /* 0x000000040f067825 */ /* 0x002fc800078e02cc */
[C---:B------:R-:W-:Y:S01]  /*861c0*/  IMAD.WIDE R14, R3.reuse, 0x4, R238 ;  /* 0x00000004030e7825 */ /* 0x040fe200078e02ee */
[----:B------:R1:W-:Y:S03]  /*861d0*/  @P2 STG.E [R6.64], R171 ;  /* 0x000000ab06002986 */ /* 0x0003e6000c101904 */
[C---:B---3--:R-:W-:Y:S01]  /*861e0*/  IMAD.WIDE R8, R3.reuse, 0x4, R236 ;  /* 0x0000000403087825 */ /* 0x048fe200078e02ec */
[----:B------:R-:W-:Y:S03]  /*861f0*/  @P4 STG.E [R14.64], R118 ;  /* 0x000000760e004986 */ /* 0x000fe6000c101904 */
[C---:B------:R-:W-:Y:S01]  /*86200*/  IMAD.WIDE R10, R3.reuse, 0x4, R206 ;  /* 0x00000004030a7825 */ /* 0x040fe200078e02ce */
[----:B------:R3:W-:Y:S03]  /*86210*/  @P6 STG.E [R8.64], R134 ;  /* 0x0000008608006986 */ /* 0x0007e6000c101904 */
[----:B------:R-:W-:Y:S01]  /*86220*/  IMAD.WIDE R12, R3, 0x4, R204 ;  /* 0x00000004030c7825 */ /* 0x000fe200078e02cc */
[----:B--2---:R-:W-:-:S02]  /*86230*/  ISETP.GE.AND P5, PT, R16, c[0x0][0x17c], PT ;  /* 0x00005f0010007a0c */ /* 0x004fc40003fa6270 */
[----:B------:R-:W2:Y:S04]  /*86240*/  LDL.LU R16, [R1+0x233c] ;  /* 0x00233c0001107983 */ /* 0x000ea80000300800 */
[----:B------:R1:W-:Y:S04]  /*86250*/  @P1 STG.E [R10.64], R150 ;  /* 0x000000960a001986 */ /* 0x0003e8000c101904 */
[----:B------:R1:W-:Y:S01]  /*86260*/  @P0 STG.E [R12.64], R166 ;  /* 0x000000a60c000986 */ /* 0x0003e2000c101904 */
[----:B----4-:R-:W-:-:S03]  /*86270*/  ISETP.GE.AND P0, PT, R0, c[0x0][0x17c], PT ;  /* 0x00005f0000007a0c */ /* 0x010fc60003f06270 */
[----:B------:R-:W4:Y:S01]  /*86280*/  LDL.LU R0, [R1+0x2334] ;  /* 0x0023340001007983 */ /* 0x000f220000300800 */
[----:B------:R-:W-:Y:S02]  /*86290*/  ISETP.LT.AND P4, PT, R211, c[0x0][0x178], !P3 ;  /* 0x00005e00d3007a0c */ /* 0x000fe40005f81270 */
[----:B------:R-:W-:Y:S01]  /*862a0*/  IADD3 R3, R3, c[0x0][0x198], RZ ;  /* 0x0000660003037a10 */ /* 0x000fe20007ffe0ff */
[----:B------:R-:W4:Y:S01]  /*862b0*/  LDL.LU R20, [R1+0x232c] ;  /* 0x00232c0001147983 */ /* 0x000f220000300800 */
[----:B------:R-:W-:-:S03]  /*862c0*/  ISETP.LT.AND P2, PT, R187, c[0x0][0x178], !P3 ;  /* 0x00005e00bb007a0c */ /* 0x000fc60005f41270 */
[----:B------:R-:W-:Y:S01]  /*862d0*/  IMAD.WIDE R4, R3, 0x4, R238 ;  /* 0x0000000403047825 */ /* 0x000fe200078e02ee */
[----:B------:R-:W-:Y:S02]  /*862e0*/  ISETP.LT.AND P1, PT, R251, c[0x0][0x178], !P3 ;  /* 0x00005e00fb007a0c */ /* 0x000fe40005f21270 */
[----:B------:R-:W-:Y:S02]  /*862f0*/  ISETP.LT.AND P3, PT, R250, c[0x0][0x178], !P3 ;  /* 0x00005e00fa007a0c */ /* 0x000fe40005f61270 */
[----:B------:R-:W-:Y:S01]  /*86300*/  ISETP.LT.AND P6, PT, R211, c[0x0][0x178], !P5 ;  /* 0x00005e00d3007a0c */ /* 0x000fe20006fc1270 */
[----:B------:R-:W-:Y:S01]  /*86310*/  @P4 STG.E [R4.64], R119 ;  /* 0x0000007704004986 */ /* 0x000fe2000c101904 */
[----:B------:R-:W-:Y:S02]  /*86320*/  ISETP.LT.AND P4, PT, R187, c[0x0][0x178], !P5 ;  /* 0x00005e00bb007a0c */ /* 0x000fe40006f81270 */
[C---:B------:R-:W-:Y:S01]  /*86330*/  IADD3 R19, R3.reuse, c[0x0][0x198], RZ ;  /* 0x0000660003137a10 */ /* 0x040fe20007ffe0ff */
[----:B-1----:R-:W-:-:S04]  /*86340*/  IMAD.WIDE R6, R3, 0x4, R236 ;  /* 0x0000000403067825 */ /* 0x002fc800078e02ec */
[C---:B---3--:R-:W-:Y:S01]  /*86350*/  IMAD.WIDE R8, R3.reuse, 0x4, R206 ;  /* 0x0000000403087825 */ /* 0x048fe200078e02ce */
[----:B------:R-:W-:Y:S03]  /*86360*/  @P2 STG.E [R6.64], R135 ;  /* 0x0000008706002986 */ /* 0x000fe6000c101904 */
[----:B------:R-:W-:Y:S01]  /*86370*/  IMAD.WIDE R10, R3, 0x4, R204 ;  /* 0x00000004030a7825 */ /* 0x000fe200078e02cc */
[----:B------:R1:W-:Y:S03]  /*86380*/  @P1 STG.E [R8.64], R151 ;  /* 0x0000009708001986 */ /* 0x0003e6000c101904 */
[C---:B------:R-:W-:Y:S01]  /*86390*/  IMAD.WIDE R12, R19.reuse, 0x4, R238 ;  /* 0x00000004130c7825 */ /* 0x040fe200078e02ee */
[----:B------:R3:W-:Y:S03]  /*863a0*/  @P3 STG.E [R10.64], R167 ;  /* 0x000000a70a003986 */ /* 0x0007e6000c101904 */
[----:B------:R-:W-:Y:S01]  /*863b0*/  IMAD.WIDE R14, R19, 0x4, R236 ;  /* 0x00000004130e7825 */ /* 0x000fe200078e02ec */
[----:B------:R-:W-:Y:S01]  /*863c0*/  ISETP.LT.AND P1, PT, R251, c[0x0][0x178], !P5 ;  /* 0x00005e00fb007a0c */ /* 0x000fe20006f21270 */
[----:B------:R-:W-:Y:S01]  /*863d0*/  @P6 STG.E [R12.64], R114 ;  /* 0x000000720c006986 */ /* 0x000fe2000c101904 */
[----:B------:R-:W-:-:S02]  /*863e0*/  ISETP.LT.AND P5, PT, R250, c[0x0][0x178], !P5 ;  /* 0x00005e00fa007a0c */ /* 0x000fc40006fa1270 */
[----:B------:R-:W-:Y:S01]  /*863f0*/  ISETP.LT.AND P6, PT, R211, c[0x0][0x178], !P0 ;  /* 0x00005e00d3007a0c */ /* 0x000fe200047c1270 */
[----:B------:R-:W-:Y:S01]  /*86400*/  @P4 STG.E [R14.64], R130 ;  /* 0x000000820e004986 */ /* 0x000fe2000c101904 */
[----:B------:R-:W-:Y:S02]  /*86410*/  ISETP.LT.AND P4, PT, R187, c[0x0][0x178], !P0 ;  /* 0x00005e00bb007a0c */ /* 0x000fe40004781270 */
[----:B------:R-:W-:Y:S01]  /*86420*/  IADD3 R21, R19, c[0x0][0x198], RZ ;  /* 0x0000660013157a10 */ /* 0x000fe20007ffe0ff */
[----:B------:R2:W4:Y:S01]  /*86430*/  LDS.128 R4, [R2] ;  /* 0x0000000002047984 */ /* 0x0005220000000c00 */
[----:B------:R-:W-:Y:S01]  /*86440*/  ISETP.GE.AND P2, PT, R17, c[0x0][0x17c], PT ;  /* 0x00005f0011007a0c */ /* 0x000fe20003f46270 */
[----:B-1----:R-:W-:-:S04]  /*86450*/  IMAD.WIDE R8, R19, 0x4, R204 ;  /* 0x0000000413087825 */ /* 0x002fc800078e02cc */
[----:B---3--:R-:W-:Y:S01]  /*86460*/  IMAD.WIDE R10, R21, 0x4, R238 ;  /* 0x00000004150a7825 */ /* 0x008fe200078e02ee */
[----:B--2---:R-:W-:-:S03]  /*86470*/  ISETP.GE.AND P3, PT, R16, c[0x0][0x17c], PT ;  /* 0x00005f0010007a0c */ /* 0x004fc60003f66270 */
[----:B------:R-:W-:-:S04]  /*86480*/  IMAD.WIDE R16, R19, 0x4, R206 ;  /* 0x0000000413107825 */ /* 0x000fc800078e02ce */
[----:B------:R-:W-:Y:S01]  /*86490*/  IMAD.WIDE R2, R21, 0x4, R236 ;  /* 0x0000000415027825 */ /* 0x000fe200078e02ec */
[----:B------:R1:W-:Y:S04]  /*864a0*/  @P1 STG.E [R16.64], R146 ;  /* 0x0000009210001986 */ /* 0x0003e8000c101904 */
[----:B------:R-:W-:Y:S04]  /*864b0*/  @P5 STG.E [R8.64], R162 ;  /* 0x000000a208005986 */ /* 0x000fe8000c101904 */
[----:B------:R-:W-:Y:S04]  /*864c0*/  @P6 STG.E [R10.64], R115 ;  /* 0x000000730a006986 */ /* 0x000fe8000c101904 */
[----:B------:R2:W-:Y:S01]  /*864d0*/  @P4 STG.E [R2.64], R131 ;  /* 0x0000008302004986 */ /* 0x0005e2000c101904 */
[----:B----4-:R-:W-:-:S03]  /*864e0*/  ISETP.GE.AND P4, PT, R0, c[0x0][0x17c], PT ;  /* 0x00005f0000007a0c */ /* 0x010fc60003f86270 */
[----:B------:R-:W3:Y:S01]  /*864f0*/  LDL.LU R0, [R1+0x2328] ;  /* 0x0023280001007983 */ /* 0x000ee20000300800 */
[----:B------:R-:W-:Y:S02]  /*86500*/  ISETP.LT.AND P1, PT, R251, c[0x0][0x178], !P0 ;  /* 0x00005e00fb007a0c */ /* 0x000fe40004721270 */
[----:B------:R-:W-:Y:S01]  /*86510*/  ISETP.LT.AND P0, PT, R250, c[0x0][0x178], !P0 ;  /* 0x00005e00fa007a0c */ /* 0x000fe20004701270 */
[----:B------:R-:W4:Y:S01]  /*86520*/  LDL.LU R26, [R1+0x2324] ;  /* 0x00232400011a7983 */ /* 0x000f220000300800 */
[----:B------:R-:W-:-:S04]  /*86530*/  IMAD.WIDE R12, R21, 0x4, R206 ;  /* 0x00000004150c7825 */ /* 0x000fc800078e02ce */
[----:B------:R-:W-:Y:S01]  /*86540*/  IMAD.WIDE R14, R21, 0x4, R204 ;  /* 0x00000004150e7825 */ /* 0x000fe200078e02cc */
[----:B------:R-:W-:Y:S01]  /*86550*/  ISETP.LT.AND P6, PT, R211, c[0x0][0x178], !P2 ;  /* 0x00005e00d3007a0c */ /* 0x000fe200057c1270 */
[----:B------:R-:W4:Y:S01]  /*86560*/  LDL.LU R24, [R1+0x2318] ;  /* 0x0023180001187983 */ /* 0x000f220000300800 */
[----:B------:R-:W-:-:S03]  /*86570*/  ISETP.LT.AND P5, PT, R187, c[0x0][0x178], !P2 ;  /* 0x00005e00bb007a0c */ /* 0x000fc600057a1270 */
[----:B------:R2:W-:Y:S01]  /*86580*/  @P1 STG.E [R12.64], R147 ;  /* 0x000000930c001986 */ /* 0x0005e2000c101904 */
[----:B------:R-:W-:-:S03]  /*86590*/  IADD3 R23, R21, c[0x0][0x198], RZ ;  /* 0x0000660015177a10 */ /* 0x000fc60007ffe0ff */
[----:B------:R2:W-:Y:S01]  /*865a0*/  @P0 STG.E [R14.64], R163 ;  /* 0x000000a30e000986 */ /* 0x0005e2000c101904 */
[----:B------:R-:W-:Y:S02]  /*865b0*/  ISETP.LT.AND P0, PT, R251, c[0x0][0x178], !P2 ;  /* 0x00005e00fb007a0c */ /* 0x000fe40005701270 */
[----:B------:R-:W-:Y:S02]  /*865c0*/  ISETP.LT.AND P2, PT, R250, c[0x0][0x178], !P2 ;  /* 0x00005e00fa007a0c */ /* 0x000fe40005741270 */
[----:B------:R-:W-:Y:S01]  /*865d0*/  ISETP.LT.AND P1, PT, R211, c[0x0][0x178], !P3 ;  /* 0x00005e00d3007a0c */ /* 0x000fe20005f21270 */
[C---:B-1----:R-:W-:Y:S01]  /*865e0*/  IMAD.WIDE R16, R23.reuse, 0x4, R238 ;  /* 0x0000000417107825 */ /* 0x042fe200078e02ee */
[----:B------:R-:W-:-:S03]  /*865f0*/  IADD3 R25, R23, c[0x0][0x198], RZ ;  /* 0x0000660017197a10 */ /* 0x000fc60007ffe0ff */
[C---:B------:R-:W-:Y:S01]  /*86600*/  IMAD.WIDE R18, R23.reuse, 0x4, R236 ;  /* 0x0000000417127825 */ /* 0x040fe200078e02ec */
[----:B------:R1:W-:Y:S03]  /*86610*/  @P6 STG.E [R16.64], R188 ;  /* 0x000000bc10006986 */ /* 0x0003e6000c101904 */
[C---:B--2---:R-:W-:Y:S01]  /*86620*/  IMAD.WIDE R2, R23.reuse, 0x4, R206 ;  /* 0x0000000417027825 */ /* 0x044fe200078e02ce */
[----:B------:R2:W-:Y:S03]  /*86630*/  @P5 STG.E [R18.64], R196 ;  /* 0x000000c412005986 */ /* 0x0005e6000c101904 */
[----:B------:R-:W-:Y:S01]  /*86640*/  IMAD.WIDE R12, R23, 0x4, R204 ;  /* 0x00000004170c7825 */ /* 0x000fe200078e02cc */
[----:B------:R1:W-:Y:S03]  /*86650*/  @P0 STG.E [R2.64], R212 ;  /* 0x000000d402000986 */ /* 0x0003e6000c101904 */
[----:B------:R-:W-:Y:S01]  /*86660*/  IMAD.WIDE R14, R25, 0x4, R238 ;  /* 0x00000004190e7825 */ /* 0x000fe200078e02ee */
[----:B------:R-:W-:Y:S04]  /*86670*/  @P2 STG.E [R12.64], R4 ;  /* 0x000000040c002986 */ /* 0x000fe8000c101904 */
[----:B------:R-:W-:Y:S04]  /*86680*/  @P1 STG.E [R14.64], R189 ;  /* 0x000000bd0e001986 */ /* 0x000fe8000c101904 */
[----:B------:R-:W1:Y:S01]  /*86690*/  S2R R249, SR_TID.X ;  /* 0x0000000000f97919 */ /* 0x000e620000002100 */
[----:B------:R-:W-:-:S02]  /*866a0*/  ISETP.LT.AND P5, PT, R187, c[0x0][0x178], !P3 ;  /* 0x00005e00bb007a0c */ /* 0x000fc40005fa1270 */
[----:B------:R-:W-:Y:S02]  /*866b0*/  ISETP.LT.AND P6, PT, R251, c[0x0][0x178], !P3 ;  /* 0x00005e00fb007a0c */ /* 0x000fe40005fc1270 */
[C---:B-1----:R-:W-:Y:S01]  /*866c0*/  LOP3.LUT R248, R249.reuse, 0x7f, RZ, 0xc0, !PT ;  /* 0x0000007ff9f87812 */ /* 0x042fe200078ec0ff */
[----:B------:R-:W-:Y:S01]  /*866d0*/  IMAD.SHL.U32 R249, R249, 0x400, RZ ;  /* 0x00000400f9f97824 */ /* 0x000fe200078e00ff */
[----:B---3--:R-:W-:Y:S02]  /*866e0*/  ISETP.GE.AND P1, PT, R0, c[0x0][0x17c], PT ;  /* 0x00005f0000007a0c */ /* 0x008fe40003f26270 */
[----:B------:R-:W3:Y:S02]  /*866f0*/  LDL.LU R0, [R1+0x2314] ;  /* 0x0023140001007983 */ /* 0x000ee40000300800 */
[----:B------:R-:W-:Y:S02]  /*86700*/  LOP3.LUT R249, R249, 0x1800, RZ, 0xc0, !PT ;  /* 0x00001800f9f97812 */ /* 0x000fe400078ec0ff */
[----:B------:R-:W-:Y:S01]  /*86710*/  ISETP.LT.AND P3, PT, R250, c[0x0][0x178], !P3 ;  /* 0x00005e00fa007a0c */ /* 0x000fe20005f61270 */
[----:B------:R-:W-:Y:S01]  /*86720*/  IMAD.WIDE R16, R25, 0x4, R236 ;  /* 0x0000000419107825 */ /* 0x000fe200078e02ec */
[----:B------:R-:W-:Y:S01]  /*86730*/  LEA R249, R248, R249, 0x4 ;  /* 0x000000f9f8f97211 */ /* 0x000fe200078e20ff */
[----:B------:R-:W3:Y:S03]  /*86740*/  LDL.LU R30, [R1+0x2310] ;  /* 0x00231000011e7983 */ /* 0x000ee60000300800 */
[----:B------:R-:W-:Y:S01]  /*86750*/  LOP3.LUT R249, R249, 0x20, RZ, 0x3c, !PT ;  /* 0x00000020f9f97812 */ /* 0x000fe200078e3cff */
[C---:B--2---:R-:W-:Y:S01]  /*86760*/  IMAD.WIDE R18, R25.reuse, 0x4, R206 ;  /* 0x0000000419127825 */ /* 0x044fe200078e02ce */
[----:B------:R-:W-:Y:S01]  /*86770*/  ISETP.GE.AND P0, PT, R20, c[0x0][0x17c], PT ;  /* 0x00005f0014007a0c */ /* 0x000fe20003f06270 */
[----:B------:R-:W-:Y:S04]  /*86780*/  @P5 STG.E [R16.64], R197 ;  /* 0x000000c510005986 */ /* 0x000fe8000c101904 */
[----:B------:R-:W1:Y:S01]  /*86790*/  LDS.128 R8, [R249] ;  /* 0x00000000f9087984 */ /* 0x000e620000000c00 */
[----:B------:R-:W-:Y:S01]  /*867a0*/  IMAD.WIDE R20, R25, 0x4, R204 ;  /* 0x0000000419147825 */ /* 0x000fe200078e02cc */
[----:B------:R-:W-:-:S02]  /*867b0*/  ISETP.LT.AND P2, PT, R211, c[0x0][0x178], !P4 ;  /* 0x00005e00d3007a0c */ /* 0x000fc40006741270 */
[----:B------:R-:W-:Y:S01]  /*867c0*/  @P6 STG.E [R18.64], R213 ;  /* 0x000000d512006986 */ /* 0x000fe2000c101904 */
[----:B------:R-:W-:-:S03]  /*867d0*/  ISETP.LT.AND P5, PT, R187, c[0x0][0x178], !P4 ;  /* 0x00005e00bb007a0c */ /* 0x000fc600067a1270 */
[----:B------:R2:W-:Y:S01]  /*867e0*/  @P3 STG.E [R20.64], R5 ;  /* 0x0000000514003986 */ /* 0x0005e2000c101904 */
[----:B------:R-:W-:Y:S02]  /*867f0*/  ISETP.LT.AND P3, PT, R251, c[0x0][0x178], !P4 ;  /* 0x00005e00fb007a0c */ /* 0x000fe40006761270 */
[----:B------:R-:W-:Y:S01]  /*86800*/  IADD3 R25, R25, c[0x0][0x198], RZ ;  /* 0x0000660019197a10 */ /* 0x000fe20007ffe0ff */
[----:B------:R-:W3:Y:S04]  /*86810*/  LDL.LU R28, [R1+0x230c] ;  /* 0x00230c00011c7983 */ /* 0x000ee80000300800 */
[----:B------:R-:W-:-:S04]  /*86820*/  IMAD.WIDE R2, R25, 0x4, R238 ;  /* 0x0000000419027825 */ /* 0x000fc800078e02ee */
[C---:B------:R-:W-:Y:S01]  /*86830*/  IMAD.WIDE R22, R25.reuse, 0x4, R236 ;  /* 0x0000000419167825 */ /* 0x040fe200078e02ec */
[----:B------:R1:W-:Y:S03]  /*86840*/  @P2 STG.E [R2.64], R180 ;  /* 0x000000b402002986 */ /* 0x0003e6000c101904 */
[----:B--2---:R-:W-:Y:S01]  /*86850*/  IMAD.WIDE R4, R25, 0x4, R206 ;  /* 0x0000000419047825 */ /* 0x004fe200078e02ce */
[----:B------:R-:W-:Y:S01]  /*86860*/  ISETP.LT.AND P4, PT, R250, c[0x0][0x178], !P4 ;  /* 0x00005e00fa007a0c */ /* 0x000fe20006781270 */
[----:B------:R-:W-:Y:S01]  /*86870*/  @P5 STG.E [R22.64], R192 ;  /* 0x000000c016005986 */ /* 0x000fe2000c101904 */
[----:B------:R-:W-:Y:S02]  /*86880*/  ISETP.LT.AND P6, PT, R211, c[0x0][0x178], !P0 ;  /* 0x00005e00d3007a0c */ /* 0x000fe400047c1270 */
[----:B------:R-:W-:Y:S01]  /*86890*/  ISETP.LT.AND P5, PT, R187, c[0x0][0x178], !P0 ;  /* 0x00005e00bb007a0c */ /* 0x000fe200047a1270 */
[----:B------:R2:W-:Y:S01]  /*868a0*/  @P3 STG.E [R4.64], R216 ;  /* 0x000000d804003986 */ /* 0x0005e2000c101904 */
[----:B----4-:R-:W-:-:S02]  /*868b0*/  ISETP.GE.AND P3, PT, R26, c[0x0][0x17c], PT ;  /* 0x00005f001a007a0c */ /* 0x010fc40003f66270 */
[----:B------:R-:W-:Y:S01]  /*868c0*/  ISETP.LT.AND P2, PT, R251, c[0x0][0x178], !P0 ;  /* 0x00005e00fb007a0c */ /* 0x000fe20004741270 */
[----:B------:R-:W4:Y:S01]  /*868d0*/  LDL.LU R26, [R1+0x2304] ;  /* 0x00230400011a7983 */ /* 0x000f220000300800 */
[C---:B------:R-:W-:Y:S01]  /*868e0*/  IADD3 R27, R25.reuse, c[0x0][0x198], RZ ;  /* 0x00006600191b7a10 */ /* 0x040fe20007ffe0ff */
[----:B------:R-:W-:-:S04]  /*868f0*/  IMAD.WIDE R16, R25, 0x4, R204 ;  /* 0x0000000419107825 */ /* 0x000fc800078e02cc */
[C---:B------:R-:W-:Y:S01]  /*86900*/  IMAD.WIDE R18, R27.reuse, 0x4, R238 ;  /* 0x000000041b127825 */ /* 0x040fe200078e02ee */
[----:B-1----:R-:W-:Y:S03]  /*86910*/  @P4 STG.E [R16.64], R8 ;  /* 0x0000000810004986 */ /* 0x002fe6000c101904 */
[C---:B------:R-:W-:Y:S01]  /*86920*/  IMAD.WIDE R2, R27.reuse, 0x4, R236 ;  /* 0x000000041b027825 */ /* 0x040fe200078e02ec */
[----:B------:R-:W-:Y:S03]  /*86930*/  @P6 STG.E [R18.64], R181 ;  /* 0x000000b512006986 */ /* 0x000fe6000c101904 */
[----:B------:R-:W-:Y:S01]  /*86940*/  IMAD.WIDE R20, R27, 0x4, R206 ;  /* 0x000000041b147825 */ /* 0x000fe200078e02ce */
[----:B------:R-:W-:Y:S01]  /*86950*/  ISETP.LT.AND P0, PT, R250, c[0x0][0x178], !P0 ;  /* 0x00005e00fa007a0c */ /* 0x000fe20004701270 */
[----:B------:R1:W-:Y:S01]  /*86960*/  @P5 STG.E [R2.64], R193 ;  /* 0x000000c102005986 */ /* 0x0003e2000c101904 */
[----:B------:R-:W-:-:S02]  /*86970*/  ISETP.LT.AND P6, PT, R211, c[0x0][0x178], !P1 ;  /* 0x00005e00d3007a0c */ /* 0x000fc40004fc1270 */
[----:B------:R-:W-:Y:S01]  /*86980*/  ISETP.LT.AND P4, PT, R187, c[0x0][0x178], !P1 ;  /* 0x00005e00bb007a0c */ /* 0x000fe20004f81270 */
[----:B------:R1:W-:Y:S01]  /*86990*/  @P2 STG.E [R20.64], R217 ;  /* 0x000000d914002986 */ /* 0x0003e2000c101904 */
[----:B------:R-:W-:Y:S02]  /*869a0*/  ISETP.LT.AND P2, PT, R251, c[0x0][0x178], !P1 ;  /* 0x00005e00fb007a0c */ /* 0x000fe40004f41270 */
[C---:B------:R-:W-:Y:S01]  /*869b0*/  IADD3 R29, R27.reuse, c[0x0][0x198], RZ ;  /* 0x000066001b1d7a10 */ /* 0x040fe20007ffe0ff */
[----:B--2---:R-:W-:Y:S01]  /*869c0*/  IMAD.WIDE R4, R27, 0x4, R204 ;  /* 0x000000041b047825 */ /* 0x004fe200078e02cc */
[----:B------:R-:W-:Y:S01]  /*869d0*/  ISETP.GE.AND P5, PT, R24, c[0x0][0x17c], PT ;  /* 0x00005f0018007a0c */ /* 0x000fe20003fa6270 */
[----:B------:R-:W2:Y:S02]  /*869e0*/  S2R R249, SR_TID.X ;  /* 0x0000000000f97919 */ /* 0x000ea40000002100 */
[C---:B------:R-:W-:Y:S02]  /*869f0*/  IMAD.WIDE R22, R29.reuse, 0x4, R238 ;  /* 0x000000041d167825 */ /* 0x040fe400078e02ee */
[----:B------:R-:W-:Y:S02]  /*86a00*/  LDS.128 R16, [R252] ;  /* 0x00000000fc107984 */ /* 0x000fe40000000c00 */
[----:B------:R-:W-:-:S02]  /*86a10*/  IMAD.WIDE R24, R29, 0x4, R236 ;  /* 0x000000041d187825 */ /* 0x000fc400078e02ec */
[----:B------:R2:W-:Y:S02]  /*86a20*/  @P0 STG.E [R4.64], R9 ;  /* 0x0000000904000986 */ /* 0x0005e4000c101904 */
[----:B-1----:R-:W-:Y:S02]  /*86a30*/  IMAD.WIDE R2, R29, 0x4, R206 ;  /* 0x000000041d027825 */ /* 0x002fe400078e02ce */
[----:B------:R1:W-:Y:S04]  /*86a40*/  @P6 STG.E [R22.64], R176 ;  /* 0x000000b016006986 */ /* 0x0003e8000c101904 */
[----:B------:R-:W-:Y:S04]  /*86a50*/  @P4 STG.E [R24.64], R200 ;  /* 0x000000c818004986 */ /* 0x000fe8000c101904 */
[----:B------:R1:W-:Y:S01]  /*86a60*/  @P2 STG.E [R2.64], R220 ;  /* 0x000000dc02002986 */ /* 0x0003e2000c101904 */
[C---:B--2---:R-:W-:Y:S01]  /*86a70*/  LOP3.LUT R248, R249.reuse, 0x7f, RZ, 0xc0, !PT ;  /* 0x0000007ff9f87812 */ /* 0x044fe200078ec0ff */
[----:B------:R-:W-:-:S05]  /*86a80*/  IMAD.SHL.U32 R249, R249, 0x400, RZ ;  /* 0x00000400f9f97824 */ /* 0x000fca00078e00ff */
[----:B------:R-:W-:Y:S02]  /*86a90*/  LOP3.LUT R249, R249, 0x1800, RZ, 0xc0, !PT ;  /* 0x00001800f9f97812 */ /* 0x000fe400078ec0ff */
[----:B---3--:R-:W-:Y:S02]  /*86aa0*/  ISETP.GE.AND P2, PT, R0, c[0x0][0x17c], PT ;  /* 0x00005f0000007a0c */ /* 0x008fe40003f46270 */
[----:B------:R-:W2:Y:S01]  /*86ab0*/  LDL.LU R0, [R1+0x2300] ;  /* 0x0023000001007983 */ /* 0x000ea20000300800 */
[----:B------:R-:W-:-:S04]  /*86ac0*/  LEA R249, R248, R249, 0x4 ;  /* 0x000000f9f8f97211 */ /* 0x000fc800078e20ff */
[----:B------:R-:W-:-:S05]  /*86ad0*/  LOP3.LUT R249, R249, 0x40, RZ, 0x3c, !PT ;  /* 0x00000040f9f97812 */ /* 0x000fca00078e3cff */
[----:B------:R-:W3:Y:S01]  /*86ae0*/  LDS.128 R12, [R249] ;  /* 0x00000000f90c7984 */ /* 0x000ee20000000c00 */
[----:B------:R-:W-:Y:S02]  /*86af0*/  ISETP.LT.AND P1, PT, R250, c[0x0][0x178], !P1 ;  /* 0x00005e00fa007a0c */ /* 0x000fe40004f21270 */
[----:B------:R-:W-:Y:S01]  /*86b00*/  ISETP.LT.AND P4, PT, R211, c[0x0][0x178], !P3 ;  /* 0x00005e00d3007a0c */ /* 0x000fe20005f81270 */
[C---:B------:R-:W-:Y:S01]  /*86b10*/  IMAD.WIDE R20, R29.reuse, 0x4, R204 ;  /* 0x000000041d147825 */ /* 0x040fe200078e02cc */
[----:B------:R-:W-:Y:S02]  /*86b20*/  IADD3 R29, R29, c[0x0][0x198], RZ ;  /* 0x000066001d1d7a10 */ /* 0x000fe40007ffe0ff */
[----:B------:R-:W-:-:S03]  /*86b30*/  ISETP.LT.AND P6, PT, R187, c[0x0][0x178], !P3 ;  /* 0x00005e00bb007a0c */ /* 0x000fc60005fc1270 */
[----:B------:R-:W-:Y:S01]  /*86b40*/  IMAD.WIDE R4, R29, 0x4, R238 ;  /* 0x000000041d047825 */ /* 0x000fe200078e02ee */
[----:B------:R-:W-:Y:S02]  /*86b50*/  ISETP.LT.AND P0, PT, R251, c[0x0][0x178], !P3 ;  /* 0x00005e00fb007a0c */ /* 0x000fe40005f01270 */
[----:B------:R-:W-:Y:S02]  /*86b60*/  ISETP.LT.AND P3, PT, R250, c[0x0][0x178], !P3 ;  /* 0x00005e00fa007a0c */ /* 0x000fe40005f61270 */
[C---:B------:R-:W-:Y:S01]  /*86b70*/  IADD3 R27, R29.reuse, c[0x0][0x198], RZ ;  /* 0x000066001d1b7a10 */ /* 0x040fe20007ffe0ff */
[----:B------:R-:W-:-:S04]  /*86b80*/  IMAD.WIDE R8, R29, 0x4, R236 ;  /* 0x000000041d087825 */ /* 0x000fc800078e02ec */
[----:B-1----:R-:W-:-:S04]  /*86b90*/  IMAD.WIDE R22, R29, 0x4, R206 ;  /* 0x000000041d167825 */ /* 0x002fc800078e02ce */
[----:B------:R-:W-:-:S04]  /*86ba0*/  IMAD.WIDE R2, R29, 0x4, R204 ;  /* 0x000000041d027825 */ /* 0x000fc800078e02cc */
[----:B------:R-:W-:Y:S01]  /*86bb0*/  IMAD.WIDE R24, R27, 0x4, R236 ;  /* 0x000000041b187825 */ /* 0x000fe200078e02ec */
[----:B---3--:R1:W-:Y:S01]  /*86bc0*/  @P1 STG.E [R20.64], R12 ;  /* 0x0000000c14001986 */ /* 0x0083e2000c101904 */
[----:B------:R-:W-:-:S03]  /*86bd0*/  ISETP.LT.AND P1, PT, R211, c[0x0][0x178], !P5 ;  /* 0x00005e00d3007a0c */ /* 0x000fc60006f21270 */
[----:B------:R3:W-:Y:S01]  /*86be0*/  @P4 STG.E [R4.64], R177 ;  /* 0x000000b104004986 */ /* 0x0007e2000c101904 */
[----:B------:R-:W-:-:S03]  /*86bf0*/  ISETP.LT.AND P4, PT, R187, c[0x0][0x178], !P5 ;  /* 0x00005e00bb007a0c */ /* 0x000fc60006f81270 */
[----:B------:R3:W-:Y:S01]  /*86c00*/  @P6 STG.E [R8.64], R201 ;  /* 0x000000c908006986 */ /* 0x0007e2000c101904 */
[----:B-1----:R-:W-:-:S03]  /*86c10*/  IMAD.WIDE R20, R27, 0x4, R238 ;  /* 0x000000041b147825 */ /* 0x002fc600078e02ee */
[----:B------:R1:W-:Y:S01]  /*86c20*/  @P0 STG.E [R22.64], R221 ;  /* 0x000000dd16000986 */ /* 0x0003e2000c101904 */
[----:B------:R-:W-:Y:S02]  /*86c30*/  ISETP.LT.AND P0, PT, R251, c[0x0][0x178], !P5 ;  /* 0x00005e00fb007a0c */ /* 0x000fe40006f01270 */
[----:B------:R-:W-:Y:S01]  /*86c40*/  ISETP.LT.AND P5, PT, R250, c[0x0][0x178], !P5 ;  /* 0x00005e00fa007a0c */ /* 0x000fe20006fa1270 */
[----:B------:R1:W-:Y:S01]  /*86c50*/  @P3 STG.E [R2.64], R13 ;  /* 0x0000000d02003986 */ /* 0x0003e2000c101904 */
[----:B------:R-:W-:-:S03]  /*86c60*/  ISETP.LT.AND P6, PT, R211, c[0x0][0x178], !P2 ;  /* 0x00005e00d3007a0c */ /* 0x000fc600057c1270 */
[----:B------:R-:W-:Y:S01]  /*86c70*/  @P1 STG.E [R20.64], R184 ;  /* 0x000000b814001986 */ /* 0x000fe2000c101904 */
[----:B------:R-:W-:-:S03]  /*86c80*/  ISETP.LT.AND P3, PT, R251, c[0x0][0x178], !P2 ;  /* 0x00005e00fb007a0c */ /* 0x000fc60005761270 */
[----:B------:R1:W-:Y:S01]  /*86c90*/  @P4 STG.E [R24.64], R208 ;  /* 0x000000d018004986 */ /* 0x0003e2000c101904 */
[----:B------:R-:W-:Y:S02]  /*86ca0*/  ISETP.LT.AND P4, PT, R187, c[0x0][0x178], !P2 ;  /* 0x00005e00bb007a0c */ /* 0x000fe40005781270 */
[C---:B------:R-:W-:Y:S01]  /*86cb0*/  IADD3 R29, R27.reuse, c[0x0][0x198], RZ ;  /* 0x000066001b1d7a10 */ /* 0x040fe20007ffe0ff */
[----:B---3--:R-:W-:-:S04]  /*86cc0*/  IMAD.WIDE R4, R27, 0x4, R206 ;  /* 0x000000041b047825 */ /* 0x008fc800078e02ce */
[----:B------:R-:W-:Y:S01]  /*86cd0*/  IMAD.WIDE R8, R27, 0x4, R204 ;  /* 0x000000041b087825 */ /* 0x000fe200078e02cc */
[----:B------:R3:W-:Y:S03]  /*86ce0*/  @P0 STG.E [R4.64], R224 ;  /* 0x000000e004000986 */ /* 0x0007e6000c101904 */
[----:B-1----:R-:W-:Y:S01]  /*86cf0*/  IMAD.WIDE R22, R29, 0x4, R238 ;  /* 0x000000041d167825 */ /* 0x002fe200078e02ee */
[----:B------:R-:W-:-:S03]  /*86d00*/  ISETP.GE.AND P1, PT, R30, c[0x0][0x17c], PT ;  /* 0x00005f001e007a0c */ /* 0x000fc60003f26270 */
[C---:B------:R-:W-:Y:S01]  /*86d10*/  IMAD.WIDE R2, R29.reuse, 0x4, R236 ;  /* 0x000000041d027825 */ /* 0x040fe200078e02ec */
[----:B------:R-:W-:Y:S03]  /*86d20*/  @P5 STG.E [R8.64], R16 ;  /* 0x0000001008005986 */ /* 0x000fe6000c101904 */
[----:B------:R-:W-:Y:S01]  /*86d30*/  IMAD.WIDE R12, R29, 0x4, R206 ;  /* 0x000000041d0c7825 */ /* 0x000fe200078e02ce */
[----:B------:R1:W-:Y:S01]  /*86d40*/  @P6 STG.E [R22.64], R185 ;  /* 0x000000b916006986 */ /* 0x0003e2000c101904 */
[----:B------:R-:W-:-:S03]  /*86d50*/  ISETP.LT.AND P6, PT, R211, c[0x0][0x178], !P1 ;  /* 0x00005e00d3007a0c */ /* 0x000fc60004fc1270 */
[----:B------:R1:W-:Y:S01]  /*86d60*/  @P4 STG.E [R2.64], R209 ;  /* 0x000000d102004986 */ /* 0x0003e2000c101904 */
[----:B------:R-:W-:Y:S02]  /*86d70*/  ISETP.LT.AND P5, PT, R187, c[0x0][0x178], !P1 ;  /* 0x00005e00bb007a0c */ /* 0x000fe40004fa1270 */
[----:B------:R-:W-:Y:S01]  /*86d80*/  ISETP.LT.AND P4, PT, R250, c[0x0][0x178], !P1 ;  /* 0x00005e00fa007a0c */ /* 0x000fe20004f81270 */
[----:B------:R1:W-:Y:S01]  /*86d90*/  @P3 STG.E [R12.64], R225 ;  /* 0x000000e10c003986 */ /* 0x0003e2000c101904 */
[----:B------:R-:W-:Y:S02]  /*86da0*/  ISETP.LT.AND P3, PT, R251, c[0x0][0x178], !P1 ;  /* 0x00005e00fb007a0c */ /* 0x000fe40004f61270 */
[----:B----4-:R-:W-:Y:S02]  /*86db0*/  ISETP.GE.AND P1, PT, R26, c[0x0][0x17c], PT ;  /* 0x00005f001a007a0c */ /* 0x010fe40003f26270 */
[----:B------:R-:W4:Y:S01]  /*86dc0*/  LDL.LU R26, [R1+0x22f8] ;  /* 0x0022f800011a7983 */ /* 0x000f220000300800 */
[----:B------:R-:W-:-:S02]  /*86dd0*/  ISETP.LT.AND P2, PT, R250, c[0x0][0x178], !P2 ;  /* 0x00005e00fa007a0c */ /* 0x000fc40005741270 */
[C---:B------:R-:W-:Y:S01]  /*86de0*/  IADD3 R25, R29.reuse, c[0x0][0x198], RZ ;  /* 0x000066001d197a10 */ /* 0x040fe20007ffe0ff */
[----:B------:R-:W4:Y:S01]  /*86df0*/  LDL.LU R24, [R1+0x22f4] ;  /* 0x0022f40001187983 */ /* 0x000f220000300800 */
[----:B---3--:R-:W-:-:S03]  /*86e00*/  IMAD.WIDE R4, R29, 0x4, R204 ;  /* 0x000000041d047825 */ /* 0x008fc600078e02cc */
[----:B-1----:R-:W3:Y:S01]  /*86e10*/  LDL.LU R22, [R1+0x22e8] ;  /* 0x0022e80001167983 */ /* 0x002ee20000300800 */
[----:B------:R-:W-:-:S04]  /*86e20*/  IMAD.WIDE R8, R25, 0x4, R238 ;  /* 0x0000000419087825 */ /* 0x000fc800078e02ee */
[C---:B------:R-:W-:Y:S01]  /*86e30*/  IMAD.WIDE R20, R25.reuse, 0x4, R236 ;  /* 0x0000000419147825 */ /* 0x040fe200078e02ec */
[----:B------:R1:W-:Y:S03]  /*86e40*/  @P2 STG.E [R4.64], R17 ;  /* 0x0000001104002986 */ /* 0x0003e6000c101904 */
[----:B------:R-:W-:Y:S01]  /*86e50*/  IMAD.WIDE R2, R25, 0x4, R206 ;  /* 0x0000000419027825 */ /* 0x000fe200078e02ce */
[----:B------:R1:W-:Y:S04]  /*86e60*/  @P6 STG.E [R8.64], R190 ;  /* 0x000000be08006986 */ /* 0x0003e8000c101904 */
[----:B------:R-:W-:Y:S04]  /*86e70*/  @P5 STG.E [R20.64], R198 ;  /* 0x000000c614005986 */ /* 0x000fe8000c101904 */
[----:B------:R1:W-:Y:S01]  /*86e80*/  @P3 STG.E [R2.64], R214 ;  /* 0x000000d602003986 */ /* 0x0003e2000c101904 */
[----:B--2---:R-:W-:-:S03]  /*86e90*/  ISETP.GE.AND P3, PT, R0, c[0x0][0x17c], PT ;  /* 0x00005f0000007a0c */ /* 0x004fc60003f66270 */
[----:B------:R-:W2:Y:S01]  /*86ea0*/  LDL.LU R0, [R1+0x22e4] ;  /* 0x0022e40001007983 */ /* 0x000ea20000300800 */
[----:B------:R-:W-:Y:S01]  /*86eb0*/  ISETP.GE.AND P0, PT, R28, c[0x0][0x17c], PT ;  /* 0x00005f001c007a0c */ /* 0x000fe20003f06270 */
[----:B------:R-:W-:-:S03]  /*86ec0*/  IMAD.WIDE R12, R25, 0x4, R204 ;  /* 0x00000004190c7825 */ /* 0x000fc600078e02cc */
[----:B------:R-:W-:Y:S02]  /*86ed0*/  ISETP.LT.AND P5, PT, R211, c[0x0][0x178], !P0 ;  /* 0x00005e00d3007a0c */ /* 0x000fe400047a1270 */
        /* <DEDUP_REMOVED lines=9> */
[C---:B------:R-:W-:Y:S01]  /*86f70*/  IMAD.WIDE R8, R25.reuse, 0x4, R236 ;  /* 0x0000000419087825 */ /* 0x040fe200078e02ec */
        /* <DEDUP_REMOVED lines=11> */
[----:B------:R-:W-:Y:S01]  /*87030*/  @P4 STG.E [R12.64], R182 ;  /* 0x000000b60c004986 */ /* 0x000fe2000c101904 */
[----:B------:R-:W-:-:S03]  /*87040*/  IADD3 R25, R23, c[0x0][0x198], RZ ;  /* 0x0000660017197a10 */ /* 0x000fc60007ffe0ff */
[----:B------:R1:W-:Y:S01]  /*87050*/  @P5 STG.E [R20.64], R194 ;  /* 0x000000c214005986 */ /* 0x0003e2000c101904 */
[----:B------:R-:W-:Y:S01]  /*87060*/  ISETP.LT.AND P5, PT, R187, c[0x0][0x178], !P3 ;  /* 0x00005e00bb007a0c */ /* 0x000fe20005fa1270 */
[----:B------:R-:W-:-:S04]  /*87070*/  IMAD.WIDE R4, R23, 0x4, R206 ;  /* 0x0000000417047825 */ /* 0x000fc800078e02ce */
[----:B------:R-:W-:Y:S01]  /*87080*/  IMAD.WIDE R8, R23, 0x4, R204 ;  /* 0x0000000417087825 */ /* 0x000fe200078e02cc */
[----:B------:R1:W-:Y:S03]  /*87090*/  @P2 STG.E [R4.64], R218 ;  /* 0x000000da04002986 */ /* 0x0003e6000c101904 */
[----:B------:R-:W-:Y:S01]  /*870a0*/  IMAD.WIDE R16, R25, 0x4, R238 ;  /* 0x0000000419107825 */ /* 0x000fe200078e02ee */
[----:B------:R-:W-:Y:S01]  /*870b0*/  ISETP.LT.AND P4, PT, R251, c[0x0][0x178], !P3 ;  /* 0x00005e00fb007a0c */ /* 0x000fe20005f81270 */
[----:B------:R1:W-:Y:S02]  /*870c0*/  @P1 STG.E [R8.64], R10 ;  /* 0x0000000a08001986 */ /* 0x0003e4000c101904 */
[C---:B-1----:R-:W-:Y:S01]  /*870d0*/  IMAD.WIDE R2, R25.reuse, 0x4, R236 ;  /* 0x0000000419027825 */ /* 0x042fe200078e02ec */
[----:B------:R-:W-:Y:S01]  /*870e0*/  ISETP.LT.AND P3, PT, R250, c[0x0][0x178], !P3 ;  /* 0x00005e00fa007a0c */ /* 0x000fe20005f61270 */
[----:B------:R-:W-:Y:S01]  /*870f0*/  @P6 STG.E [R16.64], R183 ;  /* 0x000000b710006986 */ /* 0x000fe2000c101904 */
[----:B------:R-:W-:-:S03]  /*87100*/  IADD3 R21, R25, c[0x0][0x198], RZ ;  /* 0x0000660019157a10 */ /* 0x000fc60007ffe0ff */
[----:B------:R1:W-:Y:S01]  /*87110*/  @P5 STG.E [R2.64], R195 ;  /* 0x000000c302005986 */ /* 0x0003e2000c101904 */
[----:B------:R-:W-:-:S04]  /*87120*/  IMAD.WIDE R6, R25, 0x4, R206 ;  /* 0x0000000419067825 */ /* 0x000fc800078e02ce */
[----:B------:R-:W-:Y:S01]  /*87130*/  IMAD.WIDE R4, R25, 0x4, R204 ;  /* 0x0000000419047825 */ /* 0x000fe200078e02cc */
[----:B------:R3:W-:Y:S03]  /*87140*/  @P4 STG.E [R6.64], R219 ;  /* 0x000000db06004986 */ /* 0x0007e6000c101904 */
[C---:B------:R-:W-:Y:S01]  /*87150*/  IMAD.WIDE R8, R21.reuse, 0x4, R238 ;  /* 0x0000000415087825 */ /* 0x040fe200078e02ee */
[----:B------:R3:W-:Y:S03]  /*87160*/  @P3 STG.E [R4.64], R11 ;  /* 0x0000000b04003986 */ /* 0x0007e6000c101904 */
[----:B------:R-:W-:-:S04]  /*87170*/  IMAD.WIDE R12, R21, 0x4, R236 ;  /* 0x00000004150c7825 */ /* 0x000fc800078e02ec */
[C---:B-1----:R-:W-:Y:S01]  /*87180*/  IMAD.WIDE R2, R21.reuse, 0x4, R206 ;  /* 0x0000000415027825 */ /* 0x042fe200078e02ce */
[----:B------:R-:W-:Y:S02]  /*87190*/  IADD3 R17, R21, c[0x0][0x198], RZ ;  /* 0x0000660015117a10 */ /* 0x000fe40007ffe0ff */
[----:B----4-:R-:W-:-:S04]  /*871a0*/  ISETP.GE.AND P0, PT, R26, c[0x0][0x17c], PT ;  /* 0x00005f001a007a0c */ /* 0x010fc80003f06270 */
[----:B------:R-:W-:Y:S02]  /*871b0*/  ISETP.LT.AND P6, PT, R211, c[0x0][0x178], !P0 ;  /* 0x00005e00d3007a0c */ /* 0x000fe400047c1270 */
[----:B------:R-:W-:Y:S02]  /*871c0*/  ISETP.LT.AND P2, PT, R187, c[0x0][0x178], !P0 ;  /* 0x00005e00bb007a0c */ /* 0x000fe40004741270 */
[----:B------:R-:W-:Y:S02]  /*871d0*/  ISETP.LT.AND P5, PT, R251, c[0x0][0x178], !P0 ;  /* 0x00005e00fb007a0c */ /* 0x000fe400047a1270 */
[----:B------:R-:W-:Y:S02]  /*871e0*/  ISETP.GE.AND P1, PT, R24, c[0x0][0x17c], PT ;  /* 0x00005f0018007a0c */ /* 0x000fe40003f26270 */
[----:B------:R-:W-:Y:S02]  /*871f0*/  ISETP.LT.AND P0, PT, R250, c[0x0][0x178], !P0 ;  /* 0x00005e00fa007a0c */ /* 0x000fe40004701270 */
[----:B------:R-:W-:-:S03]  /*87200*/  ISETP.LT.AND P3, PT, R211, c[0x0][0x178], !P1 ;  /* 0x00005e00d3007a0c */ /* 0x000fc60004f61270 */
[----:B------:R1:W-:Y:S01]  /*87210*/  @P6 STG.E [R8.64], R178 ;  /* 0x000000b208006986 */ /* 0x0003e2000c101904 */
[----:B------:R-:W-:-:S03]  /*87220*/  ISETP.LT.AND P6, PT, R187, c[0x0][0x178], !P1 ;  /* 0x00005e00bb007a0c */ /* 0x000fc60004fc1270 */
[----:B------:R-:W-:Y:S04]  /*87230*/  @P2 STG.E [R12.64], R202 ;  /* 0x000000ca0c002986 */ /* 0x000fe8000c101904 */
[----:B------:R4:W-:Y:S01]  /*87240*/  @P5 STG.E [R2.64], R222 ;  /* 0x000000de02005986 */ /* 0x0009e2000c101904 */
[----:B------:R-:W-:Y:S01]  /*87250*/  ISETP.LT.AND P5, PT, R251, c[0x0][0x178], !P1 ;  /* 0x00005e00fb007a0c */ /* 0x000fe20004fa1270 */
[----:B---3--:R-:W-:Y:S01]  /*87260*/  IMAD.WIDE R6, R21, 0x4, R204 ;  /* 0x0000000415067825 */ /* 0x008fe200078e02cc */
[----:B------:R-:W-:-:S03]  /*87270*/  ISETP.GE.AND P4, PT, R22, c[0x0][0x17c], PT ;  /* 0x00005f0016007a0c */ /* 0x000fc60003f86270 */
[C---:B------:R-:W-:Y:S01]  /*87280*/  IMAD.WIDE R4, R17.reuse, 0x4, R238 ;  /* 0x0000000411047825 */ /* 0x040fe200078e02ee */
[----:B------:R-:W-:Y:S03]  /*87290*/  @P0 STG.E [R6.64], R14 ;  /* 0x0000000e06000986 */ /* 0x000fe6000c101904 */
[C---:B-1----:R-:W-:Y:S01]  /*872a0*/  IMAD.WIDE R8, R17.reuse, 0x4, R236 ;  /* 0x0000000411087825 */ /* 0x042fe200078e02ec */
[----:B------:R1:W-:Y:S03]  /*872b0*/  @P3 STG.E [R4.64], R179 ;  /* 0x000000b304003986 */ /* 0x0003e6000c101904 */
[----:B------:R-:W-:Y:S01]  /*872c0*/  IMAD.WIDE R10, R17, 0x4, R206 ;  /* 0x00000004110a7825 */ /* 0x000fe200078e02ce */
[----:B------:R3:W-:Y:S01]  /*872d0*/  @P6 STG.E [R8.64], R203 ;  /* 0x000000cb08006986 */ /* 0x0007e2000c101904 */
[----:B------:R-:W-:-:S03]  /*872e0*/  ISETP.LT.AND P0, PT, R211, c[0x0][0x178], !P4 ;  /* 0x00005e00d3007a0c */ /* 0x000fc60006701270 */
[----:B------:R1:W-:Y:S01]  /*872f0*/  @P5 STG.E [R10.64], R223 ;  /* 0x000000df0a005986 */ /* 0x0003e2000c101904 */
[----:B------:R-:W-:Y:S02]  /*87300*/  ISETP.LT.AND P5, PT, R187, c[0x0][0x178], !P4 ;  /* 0x00005e00bb007a0c */ /* 0x000fe400067a1270 */
[----:B--2---:R-:W-:-:S04]  /*87310*/  ISETP.GE.AND P2, PT, R0, c[0x0][0x17c], PT ;  /* 0x00005f0000007a0c */ /* 0x004fc80003f46270 */
[----:B------:R-:W-:Y:S02]  /*87320*/  ISETP.LT.AND P3, PT, R211, c[0x0][0x178], !P2 ;  /* 0x00005e00d3007a0c */ /* 0x000fe40005761270 */
[----:B------:R-:W2:Y:S01]  /*87330*/  LDL.LU R211, [R1+0x23cc] ;  /* 0x0023cc0001d37983 */ /* 0x000ea20000300800 */
[----:B------:R-:W-:-:S03]  /*87340*/  ISETP.LT.AND P6, PT, R187, c[0x0][0x178], !P2 ;  /* 0x00005e00bb007a0c */ /* 0x000fc600057c1270 */
[----:B------:R-:W2:Y:S01]  /*87350*/  LDL.LU R187, [R1+0x23c8] ;  /* 0x0023c80001bb7983 */ /* 0x000ea20000300800 */
[----:B------:R-:W-:Y:S02]  /*87360*/  ISETP.LT.AND P1, PT, R250, c[0x0][0x178], !P1 ;  /* 0x00005e00fa007a0c */ /* 0x000fe40004f21270 */
[C---:B------:R-:W-:Y:S01]  /*87370*/  IADD3 R21, R17.reuse, c[0x0][0x198], RZ ;  /* 0x0000660011157a10 */ /* 0x040fe20007ffe0ff */
[----:B----4-:R-:W-:-:S04]  /*87380*/  IMAD.WIDE R2, R17, 0x4, R204 ;  /* 0x0000000411027825 */ /* 0x010fc800078e02cc */
[----:B------:R-:W-:-:S06]  /*87390*/  IMAD.WIDE R12, R21, 0x4, R238 ;  /* 0x00000004150c7825 */ /* 0x000fcc00078e02ee */
[----:B------:R4:W-:Y:S04]  /*873a0*/  @P1 STG.E [R2.64], R15 ;  /* 0x0000000f02001986 */ /* 0x0009e8000c101904 */
[----:B------:R4:W-:Y:S01]  /*873b0*/  @P0 STG.E [R12.64], R186 ;  /* 0x000000ba0c000986 */ /* 0x0009e2000c101904 */
[C---:B------:R-:W-:Y:S02]  /*873c0*/  ISETP.LT.AND P0, PT, R251.reuse, c[0x0][0x178], !P4 ;  /* 0x00005e00fb007a0c */ /* 0x040fe40006701270 */
[----:B------:R-:W-:Y:S02]  /*873d0*/  ISETP.LT.AND P4, PT, R250, c[0x0][0x178], !P4 ;  /* 0x00005e00fa007a0c */ /* 0x000fe40006781270 */
[----:B------:R-:W-:Y:S02]  /*873e0*/  ISETP.LT.AND P1, PT, R251, c[0x0][0x178], !P2 ;  /* 0x00005e00fb007a0c */ /* 0x000fe40005721270 */
[----:B------:R-:W-:-:S02]  /*873f0*/  IADD3 R17, R21, c[0x0][0x198], RZ ;  /* 0x0000660015117a10 */ /* 0x000fc40007ffe0ff */
[----:B------:R-:W-:Y:S01]  /*87400*/  ISETP.LT.AND P2, PT, R250, c[0x0][0x178], !P2 ;  /* 0x00005e00fa007a0c */ /* 0x000fe20005741270 */
[----:B-1----:R-:W-:-:S04]  /*87410*/  IMAD.WIDE R4, R21, 0x4, R236 ;  /* 0x0000000415047825 */ /* 0x002fc800078e02ec */
[C---:B------:R-:W-:Y:S01]  /*87420*/  IMAD.WIDE R6, R21.reuse, 0x4, R206 ;  /* 0x0000000415067825 */ /* 0x040fe200078e02ce */
[----:B------:R4:W-:Y:S03]  /*87430*/  @P5 STG.E [R4.64], R210 ;  /* 0x000000d204005986 */ /* 0x0009e6000c101904 */
[----:B---3--:R-:W-:Y:S01]  /*87440*/  IMAD.WIDE R8, R21, 0x4, R204 ;  /* 0x0000000415087825 */ /* 0x008fe200078e02cc */
[----:B------:R4:W-:Y:S03]  /*87450*/  @P0 STG.E [R6.64], R226 ;  /* 0x000000e206000986 */ /* 0x0009e6000c101904 */
[C---:B------:R-:W-:Y:S01]  /*87460*/  IMAD.WIDE R238, R17.reuse, 0x4, R238 ;  /* 0x0000000411ee7825 */ /* 0x040fe200078e02ee */
[----:B------:R4:W-:Y:S03]  /*87470*/  @P4 STG.E [R8.64], R18 ;  /* 0x0000001208004986 */ /* 0x0009e6000c101904 */
[----:B------:R-:W-:-:S04]  /*87480*/  IMAD.WIDE R236, R17, 0x4, R236 ;  /* 0x0000000411ec7825 */ /* 0x000fc800078e02ec */
[----:B------:R-:W-:-:S04]  /*87490*/  IMAD.WIDE R206, R17, 0x4, R206 ;  /* 0x0000000411ce7825 */ /* 0x000fc800078e02ce */
[----:B------:R-:W-:Y:S01]  /*874a0*/  IMAD.WIDE R204, R17, 0x4, R204 ;  /* 0x0000000411cc7825 */ /* 0x000fe200078e02cc */
[----:B--2---:R4:W-:Y:S04]  /*874b0*/  @P3 STG.E [R238.64], R187 ;  /* 0x000000bbee003986 */ /* 0x0049e8000c101904 */
[----:B------:R4:W-:Y:S04]  /*874c0*/  @P6 STG.E [R236.64], R211 ;  /* 0x000000d3ec006986 */ /* 0x0009e8000c101904 */
[----:B------:R4:W-:Y:S01]  /*874d0*/  @P1 STG.E [R206.64], R227 ;  /* 0x000000e3ce001986 */ /* 0x0009e2000c101904 */
[----:B------:R-:W-:Y:S05]  /*874e0*/  @!P2 EXIT ;  /* 0x000000000000a94d */ /* 0x000fea0003800000 */
[----:B------:R-:W-:Y:S01]  /*874f0*/  STG.E [R204.64], R19 ;  /* 0x00000013cc007986 */ /* 0x000fe2000c101904 */
[----:B------:R-:W-:Y:S05]  /*87500*/  EXIT ;  /* 0x000000000000794d */ /* 0x000fea0003800000 */
.L_x_2:
[----:B------:R-:W-:-:S00]  /*87510*/  BRA `(.L_x_2) ;  /* 0xfffffff000007947 */ /* 0x000fc0000383ffff */
[----:B------:R-:W-:-:S00]  /*87520*/  NOP ;  /* 0x0000000000007918 */ /* 0x000fc00000000000 */
        /* <DEDUP_REMOVED lines=13> */
.L_x_3:


//--------------------- .nv.shared.matmul_kernel  --------------------------
	.section	.nv.shared.matmul_kernel,"aw",@nobits
	.sectionflags	@""
	.align	16
